def matmul_kernel(
    a_ptr,
    b_ptr,
    c_ptr,
    M,
    N,
    K,
    stride_am,
    stride_ak,
    stride_bk,
    stride_bn,
    stride_cm,
    stride_cn,
    BLOCK_M: tl.constexpr,
    BLOCK_N: tl.constexpr,
    BLOCK_K: tl.constexpr,
    GROUP_M: tl.constexpr,
):
    pid = tl.program_id(axis=0)
    num_pid_m = tl.cdiv(M, BLOCK_M)
    num_pid_n = tl.cdiv(N, BLOCK_N)
    num_pid_in_group = GROUP_M * num_pid_n
    group_id = pid // num_pid_in_group
    first_pid_m = group_id * GROUP_M
    group_size_m = min(num_pid_m - first_pid_m, GROUP_M)
    pid_m = first_pid_m + ((pid % num_pid_in_group) % group_size_m)
    pid_n = (pid % num_pid_in_group) // group_size_m

    offs_am = (pid_m * BLOCK_M + tl.arange(0, BLOCK_M)) % M
    offs_bn = (pid_n * BLOCK_N + tl.arange(0, BLOCK_N)) % N
    offs_k = tl.arange(0, BLOCK_K)
    a_ptrs = a_ptr + offs_am[:, None] * stride_am + offs_k[None, :] * stride_ak
    b_ptrs = b_ptr + offs_k[:, None] * stride_bk + offs_bn[None, :] * stride_bn

    acc = tl.zeros((BLOCK_M, BLOCK_N), dtype=tl.float32)
    for kk in range(0, tl.cdiv(K, BLOCK_K)):
        a = tl.load(a_ptrs, mask=offs_k[None, :] < K - kk * BLOCK_K, other=0.0)
        b = tl.load(b_ptrs, mask=offs_k[:, None] < K - kk * BLOCK_K, other=0.0)
        acc = tl.dot(a, b, acc)
        a_ptrs += BLOCK_K * stride_ak
        b_ptrs += BLOCK_K * stride_bk

    c = acc.to(c_ptr.dtype.element_ty)
    offs_cm = pid_m * BLOCK_M + tl.arange(0, BLOCK_M)
    offs_cn = pid_n * BLOCK_N + tl.arange(0, BLOCK_N)
    c_ptrs = c_ptr + offs_cm[:, None] * stride_cm + offs_cn[None, :] * stride_cn
    mask = (offs_cm[:, None] < M) & (offs_cn[None, :] < N)
    tl.store(c_ptrs, c, mask=mask)

# config = {"BLOCK_K": 128, "BLOCK_M": 128, "BLOCK_N": 256, "GROUP_M": 8, "arch": "sm_100", "dtype": "fp8e5m2", "num_ctas": 1, "num_stages": 3, "num_warps": 2}
# arch = sm_100


// ===== COMPILED SASS (sm_100a) =====

	.target	sm_100a

	.elftype	@"ET_EXEC"


//--------------------- .note.nv.tkinfo           --------------------------
	.section	.note.nv.tkinfo,"",@"SHT_NOTE"
	.sectionflags	@"SHF_NOTE_NV_TKINFO"
	.tkinfo
        /*0018*/ 	.word	0x00000081
        /*0030*/ 	.string	""
        /*0030*/ 	.string	"ptxas-blackwell"
        /*0030*/ 	.string	"Cuda compilation tools, release 12.9, V12.9.86"
        /*0030*/ 	.string	"Build cuda_12.9.r12.9/compiler.36037853_0"
        /*0030*/ 	.string	"-v  -suppress-debug-info  -lineinfo  -arch sm_100a "



//--------------------- .note.nv.cuver            --------------------------
	.section	.note.nv.cuver,"",@"SHT_NOTE"
	.sectionflags	@"SHF_NOTE_NV_CUVER"
        /*0018*/ 	.short	0x0001
        /*001a*/ 	.short	0x0064
        /*001c*/ 	.short	0x0001
        /*001e*/ 	.short	0x0000
        /*0020*/ 	.short	0x0001
        /*0022*/ 	.short	0x0000


//--------------------- .nv.info                  --------------------------
	.section	.nv.info,"",@"SHT_CUDA_INFO"
	.align	4


	//----- nvinfo : EIATTR_REGCOUNT
	.align		4
        /*0000*/ 	.byte	0x04, 0x2f
        /*0002*/ 	.short	(.L_1 - .L_0)
	.align		4
.L_0:
        /*0004*/ 	.word	index@(matmul_kernel)
        /*0008*/ 	.word	0x00000020


	//----- nvinfo : EIATTR_FRAME_SIZE
	.align		4
.L_1:
        /*000c*/ 	.byte	0x04, 0x11
        /*000e*/ 	.short	(.L_3 - .L_2)
	.align		4
.L_2:
        /*0010*/ 	.word	index@(matmul_kernel)
        /*0014*/ 	.word	0x00006ab0


	//----- nvinfo : EIATTR_MIN_STACK_SIZE
	.align		4
.L_3:
        /*0018*/ 	.byte	0x04, 0x12
        /*001a*/ 	.short	(.L_5 - .L_4)
	.align		4
.L_4:
        /*001c*/ 	.word	index@(matmul_kernel)
        /*0020*/ 	.word	0x00006ab0
.L_5:


//--------------------- .nv.info.matmul_kernel    --------------------------
	.section	.nv.info.matmul_kernel,"",@"SHT_CUDA_INFO"
	.sectionflags	@""
	.align	4


	//----- nvinfo : EIATTR_CUDA_API_VERSION
	.align		4
        /*0000*/ 	.byte	0x04, 0x37
        /*0002*/ 	.short	(.L_7 - .L_6)
.L_6:
        /*0004*/ 	.word	0x00000081


	//----- nvinfo : EIATTR_KPARAM_INFO
	.align		4
.L_7:
        /*0008*/ 	.byte	0x04, 0x17
        /*000a*/ 	.short	(.L_9 - .L_8)
.L_8:
        /*000c*/ 	.word	0x00000000
        /*0010*/ 	.short	0x000d
        /*0012*/ 	.short	0x0048
        /*0014*/ 	.byte	0x00, 0xf4, 0x21, 0x00


	//----- nvinfo : EIATTR_KPARAM_INFO
	.align		4
.L_9:
        /*0018*/ 	.byte	0x04, 0x17
        /*001a*/ 	.short	(.L_11 - .L_10)
.L_10:
        /*001c*/ 	.word	0x00000000
        /*0020*/ 	.short	0x000c
        /*0022*/ 	.short	0x0040
        /*0024*/ 	.byte	0x00, 0xf4, 0x21, 0x00


	//----- nvinfo : EIATTR_KPARAM_INFO
	.align		4
.L_11:
        /*0028*/ 	.byte	0x04, 0x17
        /*002a*/ 	.short	(.L_13 - .L_12)
.L_12:
        /*002c*/ 	.word	0x00000000
        /*0030*/ 	.short	0x000b
        /*0032*/ 	.short	0x0038
        /*0034*/ 	.byte	0x00, 0xf0, 0x11, 0x00


	//----- nvinfo : EIATTR_KPARAM_INFO
	.align		4
.L_13:
        /*0038*/ 	.byte	0x04, 0x17
        /*003a*/ 	.short	(.L_15 - .L_14)
.L_14:
        /*003c*/ 	.word	0x00000000
        /*0040*/ 	.short	0x000a
        /*0042*/ 	.short	0x0034
        /*0044*/ 	.byte	0x00, 0xf0, 0x11, 0x00


	//----- nvinfo : EIATTR_KPARAM_INFO
	.align		4
.L_15:
        /*0048*/ 	.byte	0x04, 0x17
        /*004a*/ 	.short	(.L_17 - .L_16)
.L_16:
        /*004c*/ 	.word	0x00000000
        /*0050*/ 	.short	0x0009
        /*0052*/ 	.short	0x0030
        /*0054*/ 	.byte	0x00, 0xf0, 0x11, 0x00


	//----- nvinfo : EIATTR_KPARAM_INFO
	.align		4
.L_17:
        /*0058*/ 	.byte	0x04, 0x17
        /*005a*/ 	.short	(.L_19 - .L_18)
.L_18:
        /*005c*/ 	.word	0x00000000
        /*0060*/ 	.short	0x0008
        /*0062*/ 	.short	0x002c
        /*0064*/ 	.byte	0x00, 0xf0, 0x11, 0x00


	//----- nvinfo : EIATTR_KPARAM_INFO
	.align		4
.L_19:
        /*0068*/ 	.byte	0x04, 0x17
        /*006a*/ 	.short	(.L_21 - .L_20)
.L_20:
        /*006c*/ 	.word	0x00000000
        /*0070*/ 	.short	0x0007
        /*0072*/ 	.short	0x0028
        /*0074*/ 	.byte	0x00, 0xf0, 0x11, 0x00


	//----- nvinfo : EIATTR_KPARAM_INFO
	.align		4
.L_21:
        /*0078*/ 	.byte	0x04, 0x17
        /*007a*/ 	.short	(.L_23 - .L_22)
.L_22:
        /*007c*/ 	.word	0x00000000
        /*0080*/ 	.short	0x0006
        /*0082*/ 	.short	0x0024
        /*0084*/ 	.byte	0x00, 0xf0, 0x11, 0x00


	//----- nvinfo : EIATTR_KPARAM_INFO
	.align		4
.L_23:
        /*0088*/ 	.byte	0x04, 0x17
        /*008a*/ 	.short	(.L_25 - .L_24)
.L_24:
        /*008c*/ 	.word	0x00000000
        /*0090*/ 	.short	0x0005
        /*0092*/ 	.short	0x0020
        /*0094*/ 	.byte	0x00, 0xf0, 0x11, 0x00


	//----- nvinfo : EIATTR_KPARAM_INFO
	.align		4
.L_25:
        /*0098*/ 	.byte	0x04, 0x17
        /*009a*/ 	.short	(.L_27 - .L_26)
.L_26:
        /*009c*/ 	.word	0x00000000
        /*00a0*/ 	.short	0x0004
        /*00a2*/ 	.short	0x001c
        /*00a4*/ 	.byte	0x00, 0xf0, 0x11, 0x00


	//----- nvinfo : EIATTR_KPARAM_INFO
	.align		4
.L_27:
        /*00a8*/ 	.byte	0x04, 0x17
        /*00aa*/ 	.short	(.L_29 - .L_28)
.L_28:
        /*00ac*/ 	.word	0x00000000
        /*00b0*/ 	.short	0x0003
        /*00b2*/ 	.short	0x0018
        /*00b4*/ 	.byte	0x00, 0xf0, 0x11, 0x00


	//----- nvinfo : EIATTR_KPARAM_INFO
	.align		4
.L_29:
        /*00b8*/ 	.byte	0x04, 0x17
        /*00ba*/ 	.short	(.L_31 - .L_30)
.L_30:
        /*00bc*/ 	.word	0x00000000
        /*00c0*/ 	.short	0x0002
        /*00c2*/ 	.short	0x0010
        /*00c4*/ 	.byte	0x00, 0xf4, 0x21, 0x00


	//----- nvinfo : EIATTR_KPARAM_INFO
	.align		4
.L_31:
        /*00c8*/ 	.byte	0x04, 0x17
        /*00ca*/ 	.short	(.L_33 - .L_32)
.L_32:
        /*00cc*/ 	.word	0x00000000
        /*00d0*/ 	.short	0x0001
        /*00d2*/ 	.short	0x0008
        /*00d4*/ 	.byte	0x00, 0xf4, 0x21, 0x00


	//----- nvinfo : EIATTR_KPARAM_INFO
	.align		4
.L_33:
        /*00d8*/ 	.byte	0x04, 0x17
        /*00da*/ 	.short	(.L_35 - .L_34)
.L_34:
        /*00dc*/ 	.word	0x00000000
        /*00e0*/ 	.short	0x0000
        /*00e2*/ 	.short	0x0000
        /*00e4*/ 	.byte	0x00, 0xf4, 0x21, 0x00


	//----- nvinfo : EIATTR_SPARSE_MMA_MASK
	.align		4
.L_35:
        /*00e8*/ 	.byte	0x03, 0x50
        /*00ea*/ 	.short	0x0000


	//----- nvinfo : EIATTR_MAXREG_COUNT
	.align		4
        /*00ec*/ 	.byte	0x03, 0x1b
        /*00ee*/ 	.short	0x00ff


	//----- nvinfo : EIATTR_NUM_BARRIERS
	.align		4
        /*00f0*/ 	.byte	0x02, 0x4c
        /*00f2*/ 	.byte	0x01
	.zero		1


	//----- nvinfo : EIATTR_ANNOTATIONS
	.align		4
        /*00f4*/ 	.byte	0x04, 0x55
        /*00f6*/ 	.short	(.L_37 - .L_36)


	//   ....[0]....
.L_36:
        /*00f8*/ 	.word	0x00000001
        /*00fc*/ 	.byte	0xe0, 0x04, 0x00, 0x00, 0x01, 0x00, 0x00, 0x00, 0x30, 0x05, 0x00, 0x00, 0x01, 0x00, 0x00, 0x00
        /* <DEDUP_REMOVED lines=2144> */
        /*870c*/ 	.byte	0x80, 0x3e, 0x02, 0x00


	//----- nvinfo : EIATTR_VRC_CTA_INIT_COUNT
	.align		4
.L_37:
        /*8710*/ 	.byte	0x02, 0x4a
	.zero		1
	.zero		1


	//----- nvinfo : EIATTR_EXIT_INSTR_OFFSETS
	.align		4
        /*8714*/ 	.byte	0x04, 0x1c
        /*8716*/ 	.short	(.L_39 - .L_38)


	//   ....[0]....
.L_38:
        /*8718*/ 	.word	0x000cd3d0


	//   ....[1]....
        /*871c*/ 	.word	0x000cd400


	//----- nvinfo : EIATTR_REQNTID
	.align		4
.L_39:
        /*8720*/ 	.byte	0x04, 0x10
        /*8722*/ 	.short	(.L_41 - .L_40)
.L_40:
        /*8724*/ 	.word	0x00000040
        /*8728*/ 	.word	0x00000001
        /*872c*/ 	.word	0x00000001


	//----- nvinfo : EIATTR_CBANK_PARAM_SIZE
	.align		4
.L_41:
        /*8730*/ 	.byte	0x03, 0x19
        /*8732*/ 	.short	0x0050


	//----- nvinfo : EIATTR_PARAM_CBANK
	.align		4
        /*8734*/ 	.byte	0x04, 0x0a
        /*8736*/ 	.short	(.L_43 - .L_42)
	.align		4
.L_42:
        /*8738*/ 	.word	index@(.nv.constant0.matmul_kernel)
        /*873c*/ 	.short	0x0380
        /*873e*/ 	.short	0x0050


	//----- nvinfo : EIATTR_SW_WAR
	.align		4
.L_43:
        /*8740*/ 	.byte	0x04, 0x36
        /*8742*/ 	.short	(.L_45 - .L_44)
.L_44:
        /*8744*/ 	.word	0x00000008
.L_45:


//--------------------- .nv.compat                --------------------------
	.section	.nv.compat,"",@"SHT_CUDA_COMPAT_INFO"
	.align	4
        /*0000*/ 	.byte	0x02, 0x02, 0x02, 0x00, 0x02, 0x05, 0x05, 0x00, 0x02, 0x03, 0x00, 0x00, 0x02, 0x06, 0x01, 0x00


//--------------------- .nv.callgraph             --------------------------
	.section	.nv.callgraph,"",@"SHT_CUDA_CALLGRAPH"
	.align	4
	.sectionentsize	8
	.align		4
        /*0000*/ 	.word	0x00000000
	.align		4
        /*0004*/ 	.word	0xffffffff
	.align		4
        /*0008*/ 	.word	0x00000000
	.align		4
        /*000c*/ 	.word	0xfffffffe
	.align		4
        /*0010*/ 	.word	0x00000000
	.align		4
        /*0014*/ 	.word	0xfffffffd
	.align		4
        /*0018*/ 	.word	0x00000000
	.align		4
        /*001c*/ 	.word	0xfffffffc


//--------------------- .text.matmul_kernel       --------------------------
	.section	.text.matmul_kernel,"ax",@progbits
	.align	128
        .global         matmul_kernel
        .type           matmul_kernel,@function
        .size           matmul_kernel,(.L_x_4 - matmul_kernel)
        .other          matmul_kernel,@"STO_CUDA_ENTRY STV_DEFAULT"
matmul_kernel:
.text.matmul_kernel:
[----:B------:R-:W0:Y:S08]  /*0000*/  LDC R1, c[0x0][0x37c] ;  /* 0x0000df00ff017b82 */ /* 0x000e300000000800 */
[----:B------:R-:W1:Y:S01]  /*0010*/  LDC.64 R4, c[0x0][0x398] ;  /* 0x0000e600ff047b82 */ /* 0x000e620000000a00 */
[----:B0-----:R-:W-:Y:S01]  /*0020*/  VIADD R1, R1, 0xffff9550 ;  /* 0xffff955001017836 */ /* 0x001fe20000000000 */
[----:B------:R-:W0:Y:S01]  /*0030*/  S2R R14, SR_TID.X ;  /* 0x00000000000e7919 */ /* 0x000e220000002100 */
[----:B------:R-:W2:Y:S01]  /*0040*/  LDCU UR4, c[0x0][0x3a0] ;  /* 0x00007400ff0477ac */ /* 0x000ea20008000800 */
[----:B------:R-:W3:Y:S01]  /*0050*/  LDCU.64 UR6, c[0x0][0x358] ;  /* 0x00006b00ff0677ac */ /* 0x000ee20008000a00 */
[----:B--2---:R-:W-:Y:S01]  /*0060*/  UIADD3 UR4, UPT, UPT, UR4, 0x7f, URZ ;  /* 0x0000007f04047890 */ /* 0x004fe2000fffe0ff */
[----:B-1----:R-:W-:-:S03]  /*0070*/  VIADD R0, R5, 0xff ;  /* 0x000000ff05007836 */ /* 0x002fc60000000000 */
[----:B------:R-:W-:Y:S02]  /*0080*/  UISETP.GT.AND UP0, UPT, UR4, 0x7f, UPT ;  /* 0x0000007f0400788c */ /* 0x000fe4000bf04270 */
[----:B------:R-:W-:-:S04]  /*0090*/  SHF.R.S32.HI R3, RZ, 0x1f, R0 ;  /* 0x0000001fff037819 */ /* 0x000fc80000011400 */
[----:B------:R-:W-:Y:S02]  /*00a0*/  LEA.HI R3, R3, R0, RZ, 0x8 ;  /* 0x0000000003037211 */ /* 0x000fe400078f40ff */
[----:B0-----:R-:W-:Y:S02]  /*00b0*/  LOP3.LUT R18, R14, 0x3f, RZ, 0xc0, !PT ;  /* 0x0000003f0e127812 */ /* 0x001fe400078ec0ff */
[----:B------:R-:W-:Y:S02]  /*00c0*/  SHF.R.S32.HI R0, RZ, 0x8, R3 ;  /* 0x00000008ff007819 */ /* 0x000fe40000011403 */
[----:B------:R-:W0:Y:S03]  /*00d0*/  S2R R3, SR_CTAID.X ;  /* 0x0000000000037919 */ /* 0x000e260000002500 */
[----:B------:R-:W-:-:S05]  /*00e0*/  IMAD.SHL.U32 R0, R0, 0x8, RZ ;  /* 0x0000000800007824 */ /* 0x000fca00078e00ff */
[-C--:B------:R-:W-:Y:S02]  /*00f0*/  IABS R9, R0.reuse ;  /* 0x0000000000097213 */ /* 0x080fe40000000000 */
[----:B------:R-:W-:Y:S02]  /*0100*/  IABS R12, R0 ;  /* 0x00000000000c7213 */ /* 0x000fe40000000000 */
[----:B------:R-:W1:Y:S08]  /*0110*/  I2F.RP R2, R9 ;  /* 0x0000000900027306 */ /* 0x000e700000209400 */
[----:B-1----:R-:W1:Y:S01]  /*0120*/  MUFU.RCP R2, R2 ;  /* 0x0000000200027308 */ /* 0x002e620000001000 */
[----:B0-----:R-:W-:Y:S01]  /*0130*/  IABS R10, R3 ;  /* 0x00000003000a7213 */ /* 0x001fe20000000000 */
[----:B-1----:R-:W-:-:S02]  /*0140*/  VIADD R6, R2, 0xffffffe ;  /* 0x0ffffffe02067836 */ /* 0x002fc40000000000 */
[----:B------:R-:W-:-:S04]  /*0150*/  IMAD.MOV R2, RZ, RZ, -R12 ;  /* 0x000000ffff027224 */ /* 0x000fc800078e0a0c */
[----:B------:R0:W1:Y:S02]  /*0160*/  F2I.FTZ.U32.TRUNC.NTZ R7, R6 ;  /* 0x0000000600077305 */ /* 0x000064000021f000 */
[----:B0-----:R-:W-:Y:S02]  /*0170*/  IMAD.MOV.U32 R6, RZ, RZ, RZ ;  /* 0x000000ffff067224 */ /* 0x001fe400078e00ff */
[----:B-1----:R-:W-:-:S04]  /*0180*/  IMAD.MOV R8, RZ, RZ, -R7 ;  /* 0x000000ffff087224 */ /* 0x002fc800078e0a07 */
[----:B------:R-:W-:Y:S02]  /*0190*/  IMAD R11, R8, R9, RZ ;  /* 0x00000009080b7224 */ /* 0x000fe400078e02ff */
[----:B------:R-:W-:Y:S02]  /*01a0*/  IMAD.MOV.U32 R8, RZ, RZ, R10 ;  /* 0x000000ffff087224 */ /* 0x000fe400078e000a */
[----:B------:R-:W-:-:S06]  /*01b0*/  IMAD.HI.U32 R7, R7, R11, R6 ;  /* 0x0000000b07077227 */ /* 0x000fcc00078e0006 */
[----:B------:R-:W-:-:S04]  /*01c0*/  IMAD.HI.U32 R7, R7, R8, RZ ;  /* 0x0000000807077227 */ /* 0x000fc800078e00ff */
[----:B------:R-:W-:-:S05]  /*01d0*/  IMAD R2, R7, R2, R8 ;  /* 0x0000000207027224 */ /* 0x000fca00078e0208 */
[----:B------:R-:W-:-:S13]  /*01e0*/  ISETP.GT.U32.AND P1, PT, R9, R2, PT ;  /* 0x000000020900720c */ /* 0x000fda0003f24070 */
[----:B------:R-:W-:Y:S02]  /*01f0*/  @!P1 IMAD.IADD R2, R2, 0x1, -R9 ;  /* 0x0000000102029824 */ /* 0x000fe400078e0a09 */
[----:B------:R-:W-:Y:S01]  /*0200*/  @!P1 VIADD R7, R7, 0x1 ;  /* 0x0000000107079836 */ /* 0x000fe20000000000 */
[----:B------:R-:W-:Y:S02]  /*0210*/  ISETP.NE.AND P1, PT, R0, RZ, PT ;  /* 0x000000ff0000720c */ /* 0x000fe40003f25270 */
[----:B------:R-:W-:Y:S02]  /*0220*/  ISETP.GE.U32.AND P0, PT, R2, R9, PT ;  /* 0x000000090200720c */ /* 0x000fe40003f06070 */
[----:B------:R-:W-:-:S04]  /*0230*/  LOP3.LUT R2, R3, R0, RZ, 0x3c, !PT ;  /* 0x0000000003027212 */ /* 0x000fc800078e3cff */
[----:B------:R-:W-:Y:S01]  /*0240*/  ISETP.GE.AND P2, PT, R2, RZ, PT ;  /* 0x000000ff0200720c */ /* 0x000fe20003f46270 */
[----:B------:R-:W-:-:S06]  /*0250*/  VIADD R2, R4, 0x7f ;  /* 0x0000007f04027836 */ /* 0x000fcc0000000000 */
[----:B------:R-:W-:-:S04]  /*0260*/  @P0 VIADD R7, R7, 0x1 ;  /* 0x0000000107070836 */ /* 0x000fc80000000000 */
[----:B------:R-:W-:Y:S01]  /*0270*/  IMAD.MOV.U32 R6, RZ, RZ, R7 ;  /* 0x000000ffff067224 */ /* 0x000fe200078e0007 */
[----:B------:R-:W-:-:S03]  /*0280*/  SHF.R.S32.HI R7, RZ, 0x1f, R2 ;  /* 0x0000001fff077819 */ /* 0x000fc60000011402 */
[----:B------:R-:W-:Y:S01]  /*0290*/  @!P2 IMAD.MOV R6, RZ, RZ, -R6 ;  /* 0x000000ffff06a224 */ /* 0x000fe200078e0a06 */
[----:B------:R-:W-:Y:S02]  /*02a0*/  @!P1 LOP3.LUT R6, RZ, R0, RZ, 0x33, !PT ;  /* 0x00000000ff069212 */ /* 0x000fe400078e33ff */
[----:B------:R-:W-:-:S03]  /*02b0*/  LEA.HI R7, R7, R2, RZ, 0x7 ;  /* 0x0000000207077211 */ /* 0x000fc600078f38ff */
[----:B------:R-:W-:Y:S02]  /*02c0*/  IMAD.SHL.U32 R2, R6, 0x8, RZ ;  /* 0x0000000806027824 */ /* 0x000fe400078e00ff */
[----:B------:R-:W-:-:S03]  /*02d0*/  IMAD.MOV R6, RZ, RZ, -R6 ;  /* 0x000000ffff067224 */ /* 0x000fc600078e0a06 */
[----:B------:R-:W-:Y:S01]  /*02e0*/  LEA.HI.SX32 R7, R7, -R2, 0x19 ;  /* 0x8000000207077211 */ /* 0x000fe200078fcaff */
[----:B------:R-:W-:Y:S02]  /*02f0*/  IMAD R15, R0, R6, R3 ;  /* 0x00000006000f7224 */ /* 0x000fe400078e0203 */
[----:B------:R-:W-:Y:S01]  /*0300*/  IMAD.MOV.U32 R6, RZ, RZ, RZ ;  /* 0x000000ffff067224 */ /* 0x000fe200078e00ff */
[----:B------:R-:W-:Y:S02]  /*0310*/  VIMNMX R8, PT, PT, R7, 0x8, PT ;  /* 0x0000000807087848 */ /* 0x000fe40003fe0100 */
[----:B------:R-:W-:Y:S02]  /*0320*/  IABS R13, R15 ;  /* 0x0000000f000d7213 */ /* 0x000fe40000000000 */
[----:B------:R-:W-:-:S04]  /*0330*/  IABS R11, R8 ;  /* 0x00000008000b7213 */ /* 0x000fc80000000000 */
[----:B------:R-:W0:Y:S08]  /*0340*/  I2F.RP R9, R11 ;  /* 0x0000000b00097306 */ /* 0x000e300000209400 */
[----:B0-----:R-:W0:Y:S02]  /*0350*/  MUFU.RCP R9, R9 ;  /* 0x0000000900097308 */ /* 0x001e240000001000 */
[----:B0-----:R-:W-:-:S06]  /*0360*/  VIADD R7, R9, 0xffffffe ;  /* 0x0ffffffe09077836 */ /* 0x001fcc0000000000 */
[----:B------:R-:W0:Y:S02]  /*0370*/  F2I.FTZ.U32.TRUNC.NTZ R7, R7 ;  /* 0x0000000700077305 */ /* 0x000e24000021f000 */
[----:B0-----:R-:W-:-:S04]  /*0380*/  IMAD.MOV R10, RZ, RZ, -R7 ;  /* 0x000000ffff0a7224 */ /* 0x001fc800078e0a07 */
[----:B------:R-:W-:-:S04]  /*0390*/  IMAD.MOV.U32 R0, RZ, RZ, R10 ;  /* 0x000000ffff007224 */ /* 0x000fc800078e000a */
[----:B------:R-:W-:Y:S01]  /*03a0*/  IMAD R3, R0, R11, RZ ;  /* 0x0000000b00037224 */ /* 0x000fe200078e02ff */
[----:B------:R-:W-:-:S03]  /*03b0*/  IABS R0, R8 ;  /* 0x0000000800007213 */ /* 0x000fc60000000000 */
[----:B------:R-:W-:-:S04]  /*03c0*/  IMAD.HI.U32 R6, R7, R3, R6 ;  /* 0x0000000307067227 */ /* 0x000fc800078e0006 */
[----:B------:R-:W-:Y:S02]  /*03d0*/  IMAD.MOV R0, RZ, RZ, -R0 ;  /* 0x000000ffff007224 */ /* 0x000fe400078e0a00 */
        /* <DEDUP_REMOVED lines=8> */
[----:B------:R-:W-:-:S07]  /*0460*/  ISETP.GE.AND P2, PT, R0, RZ, PT ;  /* 0x000000ff0000720c */ /* 0x000fce0003f46270 */
[----:B------:R-:W-:-:S06]  /*0470*/  @P0 VIADD R6, R6, 0x1 ;  /* 0x0000000106060836 */ /* 0x000fcc0000000000 */
[----:B------:R-:W-:Y:S01]  /*0480*/  @!P2 IMAD.MOV R6, RZ, RZ, -R6 ;  /* 0x000000ffff06a224 */ /* 0x000fe200078e0a06 */
[----:B------:R-:W-:-:S05]  /*0490*/  @!P1 LOP3.LUT R6, RZ, R8, RZ, 0x33, !PT ;  /* 0x00000008ff069212 */ /* 0x000fca00078e33ff */
[----:B------:R-:W-:Y:S02]  /*04a0*/  IMAD.MOV R3, RZ, RZ, -R6 ;  /* 0x000000ffff037224 */ /* 0x000fe400078e0a06 */
[----:B------:R-:W-:Y:S02]  /*04b0*/  IMAD.SHL.U32 R27, R6, 0x100, RZ ;  /* 0x00000100061b7824 */ /* 0x000fe400078e00ff */
[----:B------:R-:W-:Y:S02]  /*04c0*/  IMAD R3, R8, R3, R15 ;  /* 0x0000000308037224 */ /* 0x000fe400078e020f */
[C---:B------:R-:W-:Y:S01]  /*04d0*/  VIADD R6, R27.reuse, 0x3 ;  /* 0x000000031b067836 */ /* 0x040fe20000000000 */
[----:B------:R-:W-:Y:S01]  /*04e0*/  STL [R1+0xda0], R27 ;  /* 0x000da01b01007387 */ /* 0x000fe20000100800 */
[----:B------:R-:W-:Y:S02]  /*04f0*/  IMAD.IADD R0, R2, 0x1, R3 ;  /* 0x0000000102007824 */ /* 0x000fe400078e0203 */
[----:B------:R-:W-:-:S02]  /*0500*/  VIADD R3, R27, 0x1 ;  /* 0x000000011b037836 */ /* 0x000fc40000000000 */
[C---:B------:R-:W-:Y:S02]  /*0510*/  VIADD R2, R27.reuse, 0x2 ;  /* 0x000000021b027836 */ /* 0x040fe40000000000 */
[----:B------:R-:W-:Y:S01]  /*0520*/  IMAD.SHL.U32 R0, R0, 0x80, RZ ;  /* 0x0000008000007824 */ /* 0x000fe200078e00ff */
[----:B------:R0:W-:Y:S01]  /*0530*/  STL [R1+0x5c8], R3 ;  /* 0x0005c80301007387 */ /* 0x0001e20000100800 */
[C---:B------:R-:W-:Y:S02]  /*0540*/  VIADD R15, R27.reuse, 0x15 ;  /* 0x000000151b0f7836 */ /* 0x040fe40000000000 */
[C---:B------:R-:W-:Y:S01]  /*0550*/  VIADD R17, R27.reuse, 0x18 ;  /* 0x000000181b117836 */ /* 0x040fe20000000000 */
[----:B------:R1:W-:Y:S01]  /*0560*/  STL [R1+0x5c4], R2 ;  /* 0x0005c40201007387 */ /* 0x0003e20000100800 */
[C---:B------:R-:W-:Y:S02]  /*0570*/  VIADD R16, R27.reuse, 0x19 ;  /* 0x000000191b107836 */ /* 0x040fe40000000000 */
[C---:B------:R-:W-:Y:S01]  /*0580*/  VIADD R26, R27.reuse, 0xec ;  /* 0x000000ec1b1a7836 */ /* 0x040fe20000000000 */
[----:B------:R2:W-:Y:S01]  /*0590*/  STL [R1+0x5c0], R6 ;  /* 0x0005c00601007387 */ /* 0x0005e20000100800 */
[----:B------:R-:W-:-:S02]  /*05a0*/  VIADD R25, R27, 0xee ;  /* 0x000000ee1b197836 */ /* 0x000fc40000000000 */
[C---:B0-----:R-:W-:Y:S02]  /*05b0*/  VIADD R3, R27.reuse, 0x4 ;  /* 0x000000041b037836 */ /* 0x041fe40000000000 */
[C---:B------:R-:W-:Y:S02]  /*05c0*/  VIADD R24, R27.reuse, 0xef ;  /* 0x000000ef1b187836 */ /* 0x040fe40000000000 */
[C---:B-1----:R-:W-:Y:S01]  /*05d0*/  VIADD R2, R27.reuse, 0x5 ;  /* 0x000000051b027836 */ /* 0x042fe20000000000 */
[----:B------:R0:W-:Y:S01]  /*05e0*/  STL [R1+0x5bc], R3 ;  /* 0x0005bc0301007387 */ /* 0x0001e20000100800 */
[C---:B------:R-:W-:Y:S02]  /*05f0*/  VIADD R23, R27.reuse, 0xf0 ;  /* 0x000000f01b177836 */ /* 0x040fe40000000000 */
[C---:B--2---:R-:W-:Y:S01]  /*0600*/  VIADD R6, R27.reuse, 0x6 ;  /* 0x000000061b067836 */ /* 0x044fe20000000000 */
[----:B------:R1:W-:Y:S01]  /*0610*/  STL [R1+0x5b8], R2 ;  /* 0x0005b80201007387 */ /* 0x0003e20000100800 */
[----:B------:R-:W-:-:S02]  /*0620*/  VIADD R22, R27, 0xf1 ;  /* 0x000000f11b167836 */ /* 0x000fc40000000000 */
[C---:B------:R-:W-:Y:S01]  /*0630*/  VIADD R21, R27.reuse, 0xf2 ;  /* 0x000000f21b157836 */ /* 0x040fe20000000000 */
[----:B------:R2:W-:Y:S01]  /*0640*/  STL [R1+0x5b4], R6 ;  /* 0x0005b40601007387 */ /* 0x0005e20000100800 */
[C---:B------:R-:W-:Y:S02]  /*0650*/  VIADD R20, R27.reuse, 0xf3 ;  /* 0x000000f31b147836 */ /* 0x040fe40000000000 */
[C---:B0-----:R-:W-:Y:S02]  /*0660*/  VIADD R3, R27.reuse, 0x7 ;  /* 0x000000071b037836 */ /* 0x041fe40000000000 */
[C---:B------:R-:W-:Y:S02]  /*0670*/  VIADD R19, R27.reuse, 0xf4 ;  /* 0x000000f41b137836 */ /* 0x040fe40000000000 */
[C---:B-1----:R-:W-:Y:S01]  /*0680*/  VIADD R2, R27.reuse, 0x8 ;  /* 0x000000081b027836 */ /* 0x042fe20000000000 */
[----:B------:R0:W-:Y:S01]  /*0690*/  STL [R1+0x5b0], R3 ;  /* 0x0005b00301007387 */ /* 0x0001e20000100800 */
[----:B------:R-:W-:-:S02]  /*06a0*/  VIADD R13, R27, 0xf6 ;  /* 0x000000f61b0d7836 */ /* 0x000fc40000000000 */
[C---:B--2---:R-:W-:Y:S01]  /*06b0*/  VIADD R6, R27.reuse, 0x9 ;  /* 0x000000091b067836 */ /* 0x044fe20000000000 */
[----:B------:R1:W-:Y:S01]  /*06c0*/  STL [R1+0x5ac], R2 ;  /* 0x0005ac0201007387 */ /* 0x0003e20000100800 */
[C---:B------:R-:W-:Y:S02]  /*06d0*/  VIADD R12, R27.reuse, 0xf7 ;  /* 0x000000f71b0c7836 */ /* 0x040fe40000000000 */
[C---:B------:R-:W-:Y:S01]  /*06e0*/  VIADD R11, R27.reuse, 0xfa ;  /* 0x000000fa1b0b7836 */ /* 0x040fe20000000000 */
[----:B------:R2:W-:Y:S01]  /*06f0*/  STL [R1+0x59c], R6 ;  /* 0x00059c0601007387 */ /* 0x0005e20000100800 */
[C---:B------:R-:W-:Y:S02]  /*0700*/  VIADD R10, R27.reuse, 0xfb ;  /* 0x000000fb1b0a7836 */ /* 0x040fe40000000000 */
[C---:B0-----:R-:W-:Y:S02]  /*0710*/  VIADD R3, R27.reuse, 0xa ;  /* 0x0000000a1b037836 */ /* 0x041fe40000000000 */
[----:B------:R-:W-:-:S02]  /*0720*/  VIADD R9, R27, 0xfc ;  /* 0x000000fc1b097836 */ /* 0x000fc40000000000 */
[C---:B-1----:R-:W-:Y:S01]  /*0730*/  VIADD R2, R27.reuse, 0xb ;  /* 0x0000000b1b027836 */ /* 0x042fe20000000000 */
[----:B------:R0:W-:Y:S01]  /*0740*/  STL [R1+0x5a8], R3 ;  /* 0x0005a80301007387 */ /* 0x0001e20000100800 */
[C---:B------:R-:W-:Y:S02]  /*0750*/  VIADD R8, R27.reuse, 0xfd ;  /* 0x000000fd1b087836 */ /* 0x040fe40000000000 */
[C---:B--2---:R-:W-:Y:S01]  /*0760*/  VIADD R6, R27.reuse, 0xc ;  /* 0x0000000c1b067836 */ /* 0x044fe20000000000 */
[----:B------:R1:W-:Y:S01]  /*0770*/  STL [R1+0x5a4], R2 ;  /* 0x0005a40201007387 */ /* 0x0003e20000100800 */
[----:B------:R-:W-:-:S03]  /*0780*/  VIADD R7, R27, 0xfe ;  /* 0x000000fe1b077836 */ /* 0x000fc60000000000 */
[----:B------:R2:W-:Y:S01]  /*0790*/  STL [R1+0x5a0], R6 ;  /* 0x0005a00601007387 */ /* 0x0005e20000100800 */
[C---:B0-----:R-:W-:Y:S02]  /*07a0*/  VIADD R3, R27.reuse, 0xd ;  /* 0x0000000d1b037836 */ /* 0x041fe40000000000 */
[----:B-1----:R-:W-:-:S03]  /*07b0*/  VIADD R2, R27, 0xe ;  /* 0x0000000e1b027836 */ /* 0x002fc60000000000 */
[----:B------:R0:W-:Y:S01]  /*07c0*/  STL [R1+0x594], R3 ;  /* 0x0005940301007387 */ /* 0x0001e20000100800 */
[----:B--2---:R-:W-:-:S03]  /*07d0*/  VIADD R6, R27, 0xf ;  /* 0x0000000f1b067836 */ /* 0x004fc60000000000 */
[----:B------:R1:W-:Y:S04]  /*07e0*/  STL [R1+0x590], R2 ;  /* 0x0005900201007387 */ /* 0x0003e80000100800 */
        /* <DEDUP_REMOVED lines=11> */
[----:B------:R1:W-:Y:S01]  /*08a0*/  STL [R1+0x58c], R2 ;  /* 0x00058c0201007387 */ /* 0x0003e20000100800 */
[C---:B0-----:R-:W-:Y:S02]  /*08b0*/  VIADD R3, R27.reuse, 0x16 ;  /* 0x000000161b037836 */ /* 0x041fe40000000000 */
[----:B-1----:R-:W-:-:S03]  /*08c0*/  VIADD R2, R27, 0x17 ;  /* 0x000000171b027836 */ /* 0x002fc60000000000 */
[----:B------:R0:W-:Y:S04]  /*08d0*/  STL [R1+0x56c], R3 ;  /* 0x00056c0301007387 */ /* 0x0001e80000100800 */
[----:B------:R1:W-:Y:S01]  /*08e0*/  STL [R1+0x57c], R2 ;  /* 0x00057c0201007387 */ /* 0x0003e20000100800 */
[C---:B0-----:R-:W-:Y:S02]  /*08f0*/  VIADD R3, R27.reuse, 0x1b ;  /* 0x0000001b1b037836 */ /* 0x041fe40000000000 */
[----:B-1----:R-:W-:-:S05]  /*0900*/  VIADD R2, R27, 0x1a ;  /* 0x0000001a1b027836 */ /* 0x002fca0000000000 */
[----:B------:R0:W-:Y:S04]  /*0910*/  STL [R1+0x574], R2 ;  /* 0x0005740201007387 */ /* 0x0001e80000100800 */
[----:B------:R1:W-:Y:S01]  /*0920*/  STL [R1+0x55c], R3 ;  /* 0x00055c0301007387 */ /* 0x0003e20000100800 */
[C---:B0-----:R-:W-:Y:S02]  /*0930*/  VIADD R2, R27.reuse, 0x1c ;  /* 0x0000001c1b027836 */ /* 0x041fe40000000000 */
[----:B-1----:R-:W-:-:S03]  /*0940*/  VIADD R3, R27, 0x1e ;  /* 0x0000001e1b037836 */ /* 0x002fc60000000000 */
[----:B------:R0:W-:Y:S04]  /*0950*/  STL [R1+0x568], R2 ;  /* 0x0005680201007387 */ /* 0x0001e80000100800 */
        /* <DEDUP_REMOVED lines=407> */
[----:B--2---:R-:W-:-:S05]  /*22d0*/  VIADD R3, R27, 0xe9 ;  /* 0x000000e91b037836 */ /* 0x004fca0000000000 */
[----:B------:R1:W-:Y:S01]  /*22e0*/  STL [R1+0x10], R3 ;  /* 0x0000100301007387 */ /* 0x0003e20000100800 */
[----:B0-----:R-:W-:-:S05]  /*22f0*/  VIADD R2, R27, 0xea ;  /* 0x000000ea1b027836 */ /* 0x001fca0000000000 */
[----:B------:R0:W-:Y:S01]  /*2300*/  STL [R1+0xc], R2 ;  /* 0x00000c0201007387 */ /* 0x0001e20000100800 */
[----:B-1----:R-:W-:-:S03]  /*2310*/  LOP3.LUT R3, R0, 0x3f, R14, 0xf8, !PT ;  /* 0x0000003f00037812 */ /* 0x002fc600078ef80e */
[----:B------:R1:W-:Y:S04]  /*2320*/  STL [R1+0x8], R6 ;  /* 0x0000080601007387 */ /* 0x0003e80000100800 */
[----:B------:R-:W-:Y:S01]  /*2330*/  STL [R1+0xda8], R3 ;  /* 0x000da80301007387 */ /* 0x000fe20000100800 */
[----:B0-----:R-:W-:Y:S01]  /*2340*/  LOP3.LUT R2, R0, 0x40, R18, 0xfe, !PT ;  /* 0x0000004000027812 */ /* 0x001fe200078efe12 */
[C---:B------:R-:W-:Y:S02]  /*2350*/  VIADD R0, R27.reuse, 0xed ;  /* 0x000000ed1b007836 */ /* 0x040fe40000000000 */
[C---:B------:R-:W-:Y:S02]  /*2360*/  VIADD R18, R27.reuse, 0xf5 ;  /* 0x000000f51b127836 */ /* 0x040fe40000000000 */
[----:B------:R0:W-:Y:S01]  /*2370*/  STL [R1+0xda4], R2 ;  /* 0x000da40201007387 */ /* 0x0001e20000100800 */
[----:B-1----:R-:W-:-:S03]  /*2380*/  VIADD R6, R27, 0xff ;  /* 0x000000ff1b067836 */ /* 0x002fc60000000000 */
[----:B------:R1:W-:Y:S01]  /*2390*/  STL [R1+0x40], R0 ;  /* 0x0000400001007387 */ /* 0x0003e20000100800 */
[C---:B0-----:R-:W-:Y:S02]  /*23a0*/  VIADD R2, R27.reuse, 0xf8 ;  /* 0x000000f81b027836 */ /* 0x041fe40000000000 */
[----:B-1----:R-:W-:-:S03]  /*23b0*/  VIADD R0, R27, 0xf9 ;  /* 0x000000f91b007836 */ /* 0x002fc60000000000 */
[----:B------:R0:W-:Y:S04]  /*23c0*/  STL [R1+0x4], R2 ;  /* 0x0000040201007387 */ /* 0x0001e80000100800 */
[----:B------:R0:W-:Y:S01]  /*23d0*/  STL [R1], R0 ;  /* 0x0000000001007387 */ /* 0x0001e20000100800 */
[----:B---3--:R-:W-:Y:S05]  /*23e0*/  BRA.U UP0, `(.L_x_0) ;  /* 0x0000002100107547 */ /* 0x008fea000b800000 */
[----:B------:R1:W-:Y:S01]  /*23f0*/  STL [R1+0x820], RZ ;  /* 0x000820ff01007387 */ /* 0x0003e20000100800 */
[----:B0-----:R-:W-:-:S03]  /*2400*/  IMAD.SHL.U32 R0, R14, 0x20, RZ ;  /* 0x000000200e007824 */ /* 0x001fc600078e00ff */
[----:B------:R1:W-:Y:S02]  /*2410*/  STL [R1+0x824], RZ ;  /* 0x000824ff01007387 */ /* 0x0003e40000100800 */
[----:B------:R-:W-:Y:S02]  /*2420*/  LOP3.LUT R0, R0, 0x400, RZ, 0xc0, !PT ;  /* 0x0000040000007812 */ /* 0x000fe400078ec0ff */
[----:B------:R1:W-:Y:S04]  /*2430*/  STL [R1+0x828], RZ ;  /* 0x000828ff01007387 */ /* 0x0003e80000100800 */
        /* <DEDUP_REMOVED lines=478> */
[----:B------:R1:W-:Y:S04]  /*4220*/  STL [R1+0x2fc0], R0 ;  /* 0x002fc00001007387 */ /* 0x0003e80000100800 */
        /* <DEDUP_REMOVED lines=30> */
[----:B------:R1:W-:Y:S01]  /*4410*/  STL [R1+0x68c], RZ ;  /* 0x00068cff01007387 */ /* 0x0003e20000100800 */
[----:B------:R-:W-:Y:S05]  /*4420*/  BRA `(.L_x_1) ;  /* 0x0000098400e87947 */ /* 0x000fea0003800000 */
.L_x_0:
[----:B------:R1:W-:Y:S01]  /*4430*/  STL [R1+0x3264], R23 ;  /* 0x0032641701007387 */ /* 0x0003e20000100800 */
[----:B------:R-:W-:Y:S02]  /*4440*/  IABS R3, R4 ;  /* 0x0000000400037213 */ /* 0x000fe40000000000 */
[----:B0-----:R-:W-:Y:S01]  /*4450*/  IABS R0, R5 ;  /* 0x0000000500007213 */ /* 0x001fe20000000000 */
[----:B------:R-:W-:Y:S01]  /*4460*/  IMAD.MOV.U32 R14, RZ, RZ, RZ ;  /* 0x000000ffff0e7224 */ /* 0x000fe200078e00ff */
[----:B------:R-:W-:Y:S01]  /*4470*/  IABS R28, R6 ;  /* 0x00000006001c7213 */ /* 0x000fe20000000000 */
[----:B------:R-:W0:Y:S01]  /*4480*/  LDCU UR4, c[0x0][0x3a4] ;  /* 0x00007480ff0477ac */ /* 0x000e220008000800 */
[----:B-1----:R-:W2:Y:S01]  /*4490*/  LDL R23, [R1+0xda8] ;  /* 0x000da80001177983 */ /* 0x002ea20000100800 */
[----:B------:R-:W-:Y:S01]  /*44a0*/  ISETP.GE.AND P3, PT, R6, RZ, PT ;  /* 0x000000ff0600720c */ /* 0x000fe20003f66270 */
[----:B------:R-:W1:Y:S02]  /*44b0*/  LDCU.128 UR24, c[0x0][0x380] ;  /* 0x00007000ff1877ac */ /* 0x000e640008000c00 */
[----:B------:R3:W-:Y:S01]  /*44c0*/  STL [R1+0x3260], R24 ;  /* 0x0032601801007387 */ /* 0x0007e20000100800 */
[----:B------:R-:W4:Y:S01]  /*44d0*/  LDCU UR74, c[0x0][0x3b0] ;  /* 0x00007600ff4a77ac */ /* 0x000f220008000800 */
[----:B------:R-:W5:Y:S02]  /*44e0*/  LDCU UR65, c[0x0][0x3a8] ;  /* 0x00007500ff4177ac */ /* 0x000f640008000800 */
[----:B---3--:R-:W3:Y:S01]  /*44f0*/  LDL R24, [R1+0xda4] ;  /* 0x000da40001187983 */ /* 0x008ee20000100800 */
[----:B------:R-:W0:Y:S01]  /*4500*/  I2F.RP R2, R3 ;  /* 0x0000000300027306 */ /* 0x000e220000209400 */
[----:B------:R-:W1:Y:S02]  /*4510*/  LDCU UR58, c[0x0][0x3a8] ;  /* 0x00007500ff3a77ac */ /* 0x000e640008000800 */
[----:B------:R4:W-:Y:S01]  /*4520*/  STL [R1+0x325c], R25 ;  /* 0x00325c1901007387 */ /* 0x0009e20000100800 */
[----:B------:R-:W1:Y:S03]  /*4530*/  LDCU UR46, c[0x0][0x3a8] ;  /* 0x00007500ff2e77ac */ /* 0x000e660008000800 */
[----:B------:R5:W-:Y:S01]  /*4540*/  STL [R1+0x3258], R26 ;  /* 0x0032581a01007387 */ /* 0x000be20000100800 */
[----:B------:R-:W1:Y:S03]  /*4550*/  LDCU UR50, c[0x0][0x3a8] ;  /* 0x00007500ff3277ac */ /* 0x000e660008000800 */
[----:B------:R5:W-:Y:S01]  /*4560*/  STL [R1+0x3160], R5 ;  /* 0x0031600501007387 */ /* 0x000be20000100800 */
[----:B----4-:R-:W-:Y:S01]  /*4570*/  IMAD.MOV.U32 R25, RZ, RZ, R15 ;  /* 0x000000ffff197224 */ /* 0x010fe200078e000f */
[----:B------:R-:W4:Y:S01]  /*4580*/  LDCU UR53, c[0x0][0x3a8] ;  /* 0x00007500ff3577ac */ /* 0x000f220008000800 */
[----:B0-----:R-:W0:Y:S01]  /*4590*/  MUFU.RCP R2, R2 ;  /* 0x0000000200027308 */ /* 0x001e220000001000 */
[----:B-----5:R-:W-:Y:S01]  /*45a0*/  IMAD.MOV.U32 R26, RZ, RZ, R16 ;  /* 0x000000ffff1a7224 */ /* 0x020fe200078e0010 */
[----:B------:R-:W5:Y:S01]  /*45b0*/  LDCU UR56, c[0x0][0x3a8] ;  /* 0x00007500ff3877ac */ /* 0x000f620008000800 */
[----:B------:R-:W-:Y:S01]  /*45c0*/  IMAD.MOV.U32 R5, RZ, RZ, R17 ;  /* 0x000000ffff057224 */ /* 0x000fe200078e0011 */
[----:B------:R-:W1:Y:S04]  /*45d0*/  LDCU UR60, c[0x0][0x3a8] ;  /* 0x00007500ff3c77ac */ /* 0x000e680008000800 */
[----:B------:R-:W1:Y:S01]  /*45e0*/  I2F.RP R16, R0 ;  /* 0x0000000000107306 */ /* 0x000e620000209400 */
[----:B------:R-:W1:Y:S01]  /*45f0*/  LDCU UR63, c[0x0][0x3a8] ;  /* 0x00007500ff3f77ac */ /* 0x000e620008000800 */
[----:B------:R-:W2:Y:S01]  /*4600*/  LDCU UR67, c[0x0][0x3a8] ;  /* 0x00007500ff4377ac */ /* 0x000ea20008000800 */
[----:B0-----:R-:W-:Y:S01]  /*4610*/  VIADD R2, R2, 0xffffffe ;  /* 0x0ffffffe02027836 */ /* 0x001fe20000000000 */
[----:B------:R-:W0:Y:S04]  /*4620*/  LDCU UR70, c[0x0][0x3a8] ;  /* 0x00007500ff4677ac */ /* 0x000e280008000800 */
[----:B------:R-:W0:Y:S01]  /*4630*/  F2I.FTZ.U32.TRUNC.NTZ R15, R2 ;  /* 0x00000002000f7305 */ /* 0x000e22000021f000 */
[----:B------:R-:W2:Y:S01]  /*4640*/  LDCU UR47, c[0x0][0x3a8] ;  /* 0x00007500ff2f77ac */ /* 0x000ea20008000800 */
[----:B------:R-:W2:Y:S06]  /*4650*/  LDCU UR49, c[0x0][0x3a8] ;  /* 0x00007500ff3177ac */ /* 0x000eac0008000800 */
[----:B-1----:R-:W1:Y:S01]  /*4660*/  MUFU.RCP R16, R16 ;  /* 0x0000001000107308 */ /* 0x002e620000001000 */
[----:B------:R-:W2:Y:S01]  /*4670*/  LDCU UR51, c[0x0][0x3a8] ;  /* 0x00007500ff3377ac */ /* 0x000ea20008000800 */
[----:B------:R-:W2:Y:S01]  /*4680*/  LDCU UR52, c[0x0][0x3a8] ;  /* 0x00007500ff3477ac */ /* 0x000ea20008000800 */
[--C-:B0-----:R-:W-:Y:S01]  /*4690*/  IMAD.MOV R2, RZ, RZ, -R15.reuse ;  /* 0x000000ffff027224 */ /* 0x101fe200078e0a0f */
[----:B------:R-:W0:Y:S01]  /*46a0*/  LDCU UR54, c[0x0][0x3a8] ;  /* 0x00007500ff3677ac */ /* 0x000e220008000800 */
[----:B------:R-:W0:Y:S01]  /*46b0*/  LDCU UR55, c[0x0][0x3a8] ;  /* 0x00007500ff3777ac */ /* 0x000e220008000800 */
[----:B-1----:R-:W-:Y:S01]  /*46c0*/  VIADD R16, R16, 0xffffffe ;  /* 0x0ffffffe10107836 */ /* 0x002fe20000000000 */
[----:B------:R-:W1:Y:S03]  /*46d0*/  LDCU UR57, c[0x0][0x3a8] ;  /* 0x00007500ff3977ac */ /* 0x000e660008000800 */
[----:B------:R0:W1:Y:S01]  /*46e0*/  F2I.FTZ.U32.TRUNC.NTZ R17, R16 ;  /* 0x0000001000117305 */ /* 0x000062000021f000 */
[----:B------:R-:W1:Y:S01]  /*46f0*/  LDCU UR59, c[0x0][0x3a8] ;  /* 0x00007500ff3b77ac */ /* 0x000e620008000800 */
[----:B------:R-:W1:Y:S01]  /*4700*/  LDCU UR61, c[0x0][0x3a8] ;  /* 0x00007500ff3d77ac */ /* 0x000e620008000800 */
[----:B0-----:R-:W-:Y:S01]  /*4710*/  IMAD R16, R2, R3, RZ ;  /* 0x0000000302107224 */ /* 0x001fe200078e02ff */
[----:B------:R-:W0:Y:S03]  /*4720*/  LDCU UR62, c[0x0][0x3a8] ;  /* 0x00007500ff3e77ac */ /* 0x000e260008000800 */
[----:B------:R-:W-:Y:S01]  /*4730*/  IMAD.HI.U32 R16, R15, R16, R14 ;  /* 0x000000100f107227 */ /* 0x000fe200078e000e */
[----:B------:R-:W0:Y:S01]  /*4740*/  LDCU UR64, c[0x0][0x3a8] ;  /* 0x00007500ff4077ac */ /* 0x000e220008000800 */
        /* <DEDUP_REMOVED lines=43> */
[----:B--2---:R-:W-:-:S05]  /*4a00*/  IABS R27, R23 ;  /* 0x00000017001b7213 */ /* 0x004fca0000000000 */
[----:B------:R-:W-:-:S04]  /*4a10*/  IMAD.MOV.U32 R15, RZ, RZ, R27 ;  /* 0x000000ffff0f7224 */ /* 0x000fc800078e001b */
[----:B------:R-:W-:-:S04]  /*4a20*/  IMAD.HI.U32 R27, R16, R15, RZ ;  /* 0x0000000f101b7227 */ /* 0x000fc800078e00ff */
[----:B------:R-:W-:Y:S01]  /*4a30*/  IMAD.MOV R27, RZ, RZ, -R27 ;  /* 0x000000ffff1b7224 */ /* 0x000fe200078e0a1b */
[----:B---3--:R-:W-:-:S03]  /*4a40*/  IABS R2, R24 ;  /* 0x0000001800027213 */ /* 0x008fc60000000000 */
[----:B------:R-:W-:Y:S01]  /*4a50*/  IMAD R15, R3, R27, R15 ;  /* 0x0000001b030f7224 */ /* 0x000fe200078e020f */
[----:B------:R-:W-:Y:S01]  /*4a60*/  ISETP.GE.AND P6, PT, R23, RZ, PT ;  /* 0x000000ff1700720c */ /* 0x000fe20003fc6270 */
[----:B------:R-:W-:Y:S01]  /*4a70*/  IMAD.MOV.U32 R14, RZ, RZ, R2 ;  /* 0x000000ffff0e7224 */ /* 0x000fe200078e0002 */
[----:B------:R-:W-:Y:S01]  /*4a80*/  IABS R27, R8 ;  /* 0x00000008001b7213 */ /* 0x000fe20000000000 */
[----:B-1----:R-:W-:Y:S01]  /*4a90*/  IMAD.MOV R2, RZ, RZ, -R17 ;  /* 0x000000ffff027224 */ /* 0x002fe200078e0a11 */
[----:B------:R-:W-:Y:S01]  /*4aa0*/  ISETP.GT.U32.AND P0, PT, R3, R15, PT ;  /* 0x0000000f0300720c */ /* 0x000fe20003f04070 */
[----:B------:R-:W-:-:S04]  /*4ab0*/  IMAD.HI.U32 R16, R16, R14, RZ ;  /* 0x0000000e10107227 */ /* 0x000fc800078e00ff */
[----:B------:R-:W-:Y:S02]  /*4ac0*/  IMAD.MOV R16, RZ, RZ, -R16 ;  /* 0x000000ffff107224 */ /* 0x000fe400078e0a10 */
[----:B------:R-:W-:Y:S02]  /*4ad0*/  IMAD R2, R2, R0, RZ ;  /* 0x0000000002027224 */ /* 0x000fe400078e02ff */
[----:B------:R-:W-:Y:S02]  /*4ae0*/  IMAD R14, R3, R16, R14 ;  /* 0x00000010030e7224 */ /* 0x000fe400078e020e */
[----:B------:R-:W-:Y:S02]  /*4af0*/  IMAD.MOV.U32 R16, RZ, RZ, RZ ;  /* 0x000000ffff107224 */ /* 0x000fe400078e00ff */
[----:B------:R-:W-:Y:S01]  /*4b00*/  @!P0 IMAD.IADD R15, R15, 0x1, -R3 ;  /* 0x000000010f0f8824 */ /* 0x000fe200078e0a03 */
[----:B------:R-:W-:Y:S01]  /*4b10*/  ISETP.GT.U32.AND P1, PT, R3, R14, PT ;  /* 0x0000000e0300720c */ /* 0x000fe20003f24070 */
[----:B------:R-:W-:Y:S01]  /*4b20*/  IMAD.HI.U32 R2, R17, R2, R16 ;  /* 0x0000000211027227 */ /* 0x000fe200078e0010 */
[----:B------:R-:W-:-:S02]  /*4b30*/  IABS R16, R7 ;  /* 0x0000000700107213 */ /* 0x000fc40000000000 */
[----:B------:R-:W-:-:S03]  /*4b40*/  ISETP.GT.U32.AND P5, PT, R3, R15, PT ;  /* 0x0000000f0300720c */ /* 0x000fc60003fa4070 */
[----:B------:R-:W-:-:S04]  /*4b50*/  IMAD.HI.U32 R17, R2, R28, RZ ;  /* 0x0000001c02117227 */ /* 0x000fc800078e00ff */
[----:B------:R-:W-:Y:S02]  /*4b60*/  IMAD.MOV R6, RZ, RZ, -R17 ;  /* 0x000000ffff067224 */ /* 0x000fe400078e0a11 */
[----:B------:R-:W-:-:S04]  /*4b70*/  IMAD.HI.U32 R29, R2, R16, RZ ;  /* 0x00000010021d7227 */ /* 0x000fc800078e00ff */
[----:B------:R-:W-:Y:S01]  /*4b80*/  IMAD R28, R0, R6, R28 ;  /* 0x00000006001c7224 */ /* 0x000fe200078e021c */
[----:B------:R-:W-:Y:S01]  /*4b90*/  IABS R6, R9 ;  /* 0x0000000900067213 */ /* 0x000fe20000000000 */
[----:B------:R-:W-:Y:S02]  /*4ba0*/  IMAD.MOV R17, RZ, RZ, -R29 ;  /* 0x000000ffff117224 */ /* 0x000fe400078e0a1d */
[--C-:B------:R-:W-:Y:S01]  /*4bb0*/  @!P1 IMAD.IADD R14, R14, 0x1, -R3.reuse ;  /* 0x000000010e0e9824 */ /* 0x100fe200078e0a03 */
[C---:B------:R-:W-:Y:S01]  /*4bc0*/  ISETP.GT.U32.AND P2, PT, R0.reuse, R28, PT ;  /* 0x0000001c0000720c */ /* 0x040fe20003f44070 */
[----:B------:R-:W-:Y:S02]  /*4bd0*/  IMAD R16, R0, R17, R16 ;  /* 0x0000001100107224 */ /* 0x000fe400078e0210 */
[----:B------:R-:W-:Y:S01]  /*4be0*/  @!P5 IMAD.IADD R15, R15, 0x1, -R3 ;  /* 0x000000010f0fd824 */ /* 0x000fe200078e0a03 */
[----:B------:R-:W-:Y:S01]  /*4bf0*/  ISETP.GT.U32.AND P1, PT, R3, R14, PT ;  /* 0x0000000e0300720c */ /* 0x000fe20003f24070 */
[----:B------:R-:W-:Y:S01]  /*4c00*/  IMAD.HI.U32 R29, R2, R27, RZ ;  /* 0x0000001b021d7227 */ /* 0x000fe200078e00ff */
[----:B------:R-:W-:Y:S01]  /*4c10*/  ISETP.GT.U32.AND P4, PT, R0, R16, PT ;  /* 0x000000100000720c */ /* 0x000fe20003f84070 */
[----:B------:R-:W2:Y:S02]  /*4c20*/  LDL.LU R17, [R1+0x58c] ;  /* 0x00058c0001117983 */ /* 0x000ea40000300800 */
[----:B------:R-:W-:Y:S01]  /*4c30*/  @!P6 IMAD.MOV R15, RZ, RZ, -R15 ;  /* 0x000000ffff0fe224 */ /* 0x000fe200078e0a0f */
[----:B------:R-:W-:-:S03]  /*4c40*/  ISETP.GE.AND P6, PT, R24, RZ, PT ;  /* 0x000000ff1800720c */ /* 0x000fc60003fc6270 */
[----:B------:R-:W-:Y:S01]  /*4c50*/  @!P2 IMAD.IADD R28, R28, 0x1, -R0 ;  /* 0x000000011c1ca824 */ /* 0x000fe200078e0a00 */
[----:B------:R-:W-:-:S03]  /*4c60*/  ISETP.GE.AND P5, PT, R8, RZ, PT ;  /* 0x000000ff0800720c */ /* 0x000fc60003fa6270 */
[----:B------:R-:W-:Y:S01]  /*4c70*/  @!P1 IMAD.IADD R14, R14, 0x1, -R3 ;  /* 0x000000010e0e9824 */ /* 0x000fe200078e0a03 */
[----:B------:R-:W-:Y:S01]  /*4c80*/  ISETP.GT.U32.AND P2, PT, R0, R28, PT ;  /* 0x0000001c0000720c */ /* 0x000fe20003f44070 */
[----:B------:R-:W-:Y:S01]  /*4c90*/  @!P4 IMAD.IADD R16, R16, 0x1, -R0 ;  /* 0x000000011010c824 */ /* 0x000fe200078e0a00 */
[----:B------:R-:W-:Y:S01]  /*4ca0*/  ISETP.NE.AND P4, PT, R4, RZ, PT ;  /* 0x000000ff0400720c */ /* 0x000fe20003f85270 */
[----:B------:R-:W-:Y:S01]  /*4cb0*/  IMAD.MOV R29, RZ, RZ, -R29 ;  /* 0x000000ffff1d7224 */ /* 0x000fe200078e0a1d */
[----:B------:R-:W-:Y:S01]  /*4cc0*/  LOP3.LUT R8, RZ, R4, RZ, 0x33, !PT ;  /* 0x00000004ff087212 */ /* 0x000fe200078e33ff */
[----:B------:R-:W-:Y:S01]  /*4cd0*/  @!P6 IMAD.MOV R14, RZ, RZ, -R14 ;  /* 0x000000ffff0ee224 */ /* 0x000fe200078e0a0e */
[----:B------:R-:W3:Y:S01]  /*4ce0*/  LDL.LU R23, [R1+0x3264] ;  /* 0x0032640001177983 */ /* 0x000ee20000300800 */
[----:B------:R-:W-:Y:S01]  /*4cf0*/  IMAD R27, R0, R29, R27 ;  /* 0x0000001d001b7224 */ /* 0x000fe200078e021b */
[C---:B------:R-:W-:Y:S02]  /*4d00*/  SEL R15, R8.reuse, R15, !P4 ;  /* 0x0000000f080f7207 */ /* 0x040fe40006000000 */
[----:B------:R-:W-:Y:S01]  /*4d10*/  SEL R8, R8, R14, !P4 ;  /* 0x0000000e08087207 */ /* 0x000fe20006000000 */
[----:B------:R-:W2:Y:S01]  /*4d20*/  LDL.LU R29, [R1+0x56c] ;  /* 0x00056c00011d7983 */ /* 0x000ea20000300800 */
[----:B------:R-:W-:Y:S01]  /*4d30*/  ISETP.GE.AND P0, PT, R7, RZ, PT ;  /* 0x000000ff0700720c */ /* 0x000fe20003f06270 */
[----:B------:R-:W-:-:S02]  /*4d40*/  @!P2 IMAD.IADD R28, R28, 0x1, -R0 ;  /* 0x000000011c1ca824 */ /* 0x000fc400078e0a00 */
[----:B------:R-:W2:Y:S01]  /*4d50*/  LDL.LU R24, [R1+0x3260] ;  /* 0x0032600001187983 */ /* 0x000ea20000300800 */
[----:B------:R-:W-:Y:S01]  /*4d60*/  IMAD.MOV.U32 R14, RZ, RZ, R25 ;  /* 0x000000ffff0e7224 */ /* 0x000fe200078e0019 */
[----:B------:R-:W-:Y:S01]  /*4d70*/  ISETP.GT.U32.AND P1, PT, R0, R27, PT ;  /* 0x0000001b0000720c */ /* 0x000fe20003f24070 */
[----:B------:R-:W-:Y:S01]  /*4d80*/  IMAD.HI.U32 R7, R2, R6, RZ ;  /* 0x0000000602077227 */ /* 0x000fe200078e00ff */
[----:B------:R1:W-:Y:S03]  /*4d90*/  STL [R1+0x5d0], R15 ;  /* 0x0005d00f01007387 */ /* 0x0003e60000100800 */
[----:B------:R-:W-:Y:S01]  /*4da0*/  IMAD.MOV.U32 R25, RZ, RZ, R28 ;  /* 0x000000ffff197224 */ /* 0x000fe200078e001c */
[----:B-1----:R-:W2:Y:S04]  /*4db0*/  LDL.LU R15, [R1+0x4] ;  /* 0x00000400010f7983 */ /* 0x002ea80000300800 */
[----:B------:R1:W-:Y:S04]  /*4dc0*/  STL [R1+0x5cc], R8 ;  /* 0x0005cc0801007387 */ /* 0x0003e80000100800 */
[----:B------:R-:W2:Y:S01]  /*4dd0*/  LDL.LU R28, [R1] ;  /* 0x00000000011c7983 */ /* 0x000ea20000300800 */
[----:B------:R-:W-:-:S02]  /*4de0*/  IMAD.MOV R7, RZ, RZ, -R7 ;  /* 0x000000ffff077224 */ /* 0x000fc400078e0a07 */
[----:B------:R-:W-:Y:S02]  /*4df0*/  @!P1 IMAD.IADD R27, R27, 0x1, -R0 ;  /* 0x000000011b1b9824 */ /* 0x000fe400078e0a00 */
[C---:B------:R-:W-:Y:S01]  /*4e00*/  IMAD R6, R0.reuse, R7, R6 ;  /* 0x0000000700067224 */ /* 0x040fe200078e0206 */
[----:B------:R-:W-:Y:S02]  /*4e10*/  IABS R7, R10 ;  /* 0x0000000a00077213 */ /* 0x000fe40000000000 */
[----:B------:R-:W-:-:S03]  /*4e20*/  ISETP.GT.U32.AND P6, PT, R0, R27, PT ;  /* 0x0000001b0000720c */ /* 0x000fc60003fc4070 */
[----:B------:R-:W-:Y:S01]  /*4e30*/  IMAD.HI.U32 R4, R2, R7, RZ ;  /* 0x0000000702047227 */ /* 0x000fe200078e00ff */
[----:B------:R-:W-:-:S03]  /*4e40*/  ISETP.GT.U32.AND P4, PT, R0, R6, PT ;  /* 0x000000060000720c */ /* 0x000fc60003f84070 */
[----:B------:R-:W-:Y:S01]  /*4e50*/  IMAD.MOV R4, RZ, RZ, -R4 ;  /* 0x000000ffff047224 */ /* 0x000fe200078e0a04 */
[----:B------:R-:W-:-:S03]  /*4e60*/  ISETP.GT.U32.AND P1, PT, R0, R16, PT ;  /* 0x000000100000720c */ /* 0x000fc60003f24070 */
[----:B------:R-:W-:Y:S02]  /*4e70*/  IMAD R4, R0, R4, R7 ;  /* 0x0000000400047224 */ /* 0x000fe400078e0207 */
[----:B------:R-:W-:-:S03]  /*4e80*/  @!P6 IMAD.IADD R27, R27, 0x1, -R0 ;  /* 0x000000011b1be824 */ /* 0x000fc600078e0a00 */
[----:B------:R-:W-:Y:S01]  /*4e90*/  ISETP.GT.U32.AND P6, PT, R0, R4, PT ;  /* 0x000000040000720c */ /* 0x000fe20003fc4070 */
[--C-:B------:R-:W-:Y:S01]  /*4ea0*/  @!P4 IMAD.IADD R6, R6, 0x1, -R0.reuse ;  /* 0x000000010606c824 */ /* 0x100fe200078e0a00 */
[----:B------:R-:W-:Y:S01]  /*4eb0*/  IABS R3, R11 ;  /* 0x0000000b00037213 */ /* 0x000fe20000000000 */
[----:B------:R-:W-:Y:S02]  /*4ec0*/  @!P3 IMAD.MOV R25, RZ, RZ, -R25 ;  /* 0x000000ffff19b224 */ /* 0x000fe400078e0a19 */
[----:B------:R-:W-:Y:S01]  /*4ed0*/  @!P1 IMAD.IADD R16, R16, 0x1, -R0 ;  /* 0x0000000110109824 */ /* 0x000fe200078e0a00 */
[----:B------:R-:W-:Y:S01]  /*4ee0*/  ISETP.GT.U32.AND P4, PT, R0, R6, PT ;  /* 0x000000060000720c */ /* 0x000fe20003f84070 */
[----:B-1----:R-:W-:Y:S01]  /*4ef0*/  IMAD.HI.U32 R8, R2, R3, RZ ;  /* 0x0000000302087227 */ /* 0x002fe200078e00ff */
[----:B------:R-:W-:-:S03]  /*4f00*/  ISETP.GE.AND P3, PT, R10, RZ, PT ;  /* 0x000000ff0a00720c */ /* 0x000fc60003f66270 */
[----:B------:R-:W-:Y:S02]  /*4f10*/  IMAD.MOV.U32 R10, RZ, RZ, R16 ;  /* 0x000000ffff0a7224 */ /* 0x000fe400078e0010 */
[----:B------:R-:W-:Y:S02]  /*4f20*/  IMAD.MOV R8, RZ, RZ, -R8 ;  /* 0x000000ffff087224 */ /* 0x000fe400078e0a08 */
[----:B------:R-:W-:Y:S02]  /*4f30*/  @!P6 IMAD.IADD R4, R4, 0x1, -R0 ;  /* 0x000000010404e824 */ /* 0x000fe400078e0a00 */
[C---:B------:R-:W-:Y:S01]  /*4f40*/  IMAD R3, R0.reuse, R8, R3 ;  /* 0x0000000800037224 */ /* 0x040fe200078e0203 */
[----:B------:R-:W-:Y:S02]  /*4f50*/  ISETP.GE.AND P2, PT, R9, RZ, PT ;  /* 0x000000ff0900720c */ /* 0x000fe40003f46270 */
[----:B------:R-:W-:Y:S01]  /*4f60*/  ISETP.GT.U32.AND P6, PT, R0, R4, PT ;  /* 0x000000040000720c */ /* 0x000fe20003fc4070 */
[----:B------:R-:W-:-:S02]  /*4f70*/  IMAD.MOV.U32 R9, RZ, RZ, R27 ;  /* 0x000000ffff097224 */ /* 0x000fc400078e001b */
[----:B------:R-:W-:Y:S01]  /*4f80*/  IMAD.MOV.U32 R27, RZ, RZ, R14 ;  /* 0x000000ffff1b7224 */ /* 0x000fe200078e000e */
[----:B------:R-:W-:Y:S01]  /*4f90*/  IABS R14, R12 ;  /* 0x0000000c000e7213 */ /* 0x000fe20000000000 */
[----:B------:R-:W-:Y:S01]  /*4fa0*/  @!P4 IMAD.IADD R6, R6, 0x1, -R0 ;  /* 0x000000010606c824 */ /* 0x000fe200078e0a00 */
[----:B------:R-:W-:Y:S01]  /*4fb0*/  ISETP.GT.U32.AND P4, PT, R0, R3, PT ;  /* 0x000000030000720c */ /* 0x000fe20003f84070 */
[----:B------:R-:W-:Y:S02]  /*4fc0*/  @!P0 IMAD.MOV R10, RZ, RZ, -R10 ;  /* 0x000000ffff0a8224 */ /* 0x000fe400078e0a0a */
[----:B------:R-:W-:-:S04]  /*4fd0*/  @!P5 IMAD.MOV R9, RZ, RZ, -R9 ;  /* 0x000000ffff09d224 */ /* 0x000fc800078e0a09 */
[----:B------:R-:W-:Y:S01]  /*4fe0*/  @!P6 IMAD.IADD R4, R4, 0x1, -R0 ;  /* 0x000000010404e824 */ /* 0x000fe200078e0a00 */
[----:B------:R1:W-:Y:S01]  /*4ff0*/  STL [R1+0x494], R25 ;  /* 0x0004941901007387 */ /* 0x0003e20000100800 */
[----:B------:R-:W-:Y:S02]  /*5000*/  @!P2 IMAD.MOV R6, RZ, RZ, -R6 ;  /* 0x000000ffff06a224 */ /* 0x000fe400078e0a06 */
[----:B------:R-:W-:Y:S02]  /*5010*/  @!P3 IMAD.MOV R4, RZ, RZ, -R4 ;  /* 0x000000ffff04b224 */ /* 0x000fe400078e0a04 */
[----:B------:R-:W-:Y:S01]  /*5020*/  @!P4 IMAD.IADD R3, R3, 0x1, -R0 ;  /* 0x000000010303c824 */ /* 0x000fe200078e0a00 */
[----:B------:R-:W-:Y:S02]  /*5030*/  ISETP.GE.AND P4, PT, R12, RZ, PT ;  /* 0x000000ff0c00720c */ /* 0x000fe40003f86270 */
[----:B------:R-:W-:Y:S01]  /*5040*/  IABS R12, R21 ;  /* 0x00000015000c7213 */ /* 0x000fe20000000000 */
[----:B-1----:R-:W3:Y:S04]  /*5050*/  LDL.LU R25, [R1+0x325c] ;  /* 0x00325c0001197983 */ /* 0x002ee80000300800 */
[----:B------:R-:W-:Y:S04]  /*5060*/  STL [R1+0x48c], R10 ;  /* 0x00048c0a01007387 */ /* 0x000fe80000100800 */
[----:B------:R-:W-:Y:S04]  /*5070*/  STL [R1+0x488], R9 ;  /* 0x0004880901007387 */ /* 0x000fe80000100800 */
[----:B------:R1:W-:Y:S04]  /*5080*/  STL [R1+0x47c], R6 ;  /* 0x00047c0601007387 */ /* 0x0003e80000100800 */
[----:B------:R0:W-:Y:S01]  /*5090*/  STL [R1+0x474], R4 ;  /* 0x0004740401007387 */ /* 0x0001e20000100800 */
[----:B-1----:R-:W-:-:S04]  /*50a0*/  IMAD.HI.U32 R6, R2, R12, RZ ;  /* 0x0000000c02067227 */ /* 0x002fc800078e00ff */
[----:B------:R-:W-:-:S04]  /*50b0*/  IMAD.MOV R6, RZ, RZ, -R6 ;  /* 0x000000ffff067224 */ /* 0x000fc800078e0a06 */
[----:B------:R-:W-:Y:S01]  /*50c0*/  IMAD R6, R0, R6, R12 ;  /* 0x0000000600067224 */ /* 0x000fe200078e020c */
[----:B--2---:R-:W-:-:S05]  /*50d0*/  IABS R16, R28 ;  /* 0x0000001c00107213 */ /* 0x004fca0000000000 */
[----:B------:R-:W-:-:S04]  /*50e0*/  IMAD.HI.U32 R7, R2, R16, RZ ;  /* 0x0000001002077227 */ /* 0x000fc800078e00ff */
[----:B------:R-:W-:-:S04]  /*50f0*/  IMAD.MOV R7, RZ, RZ, -R7 ;  /* 0x000000ffff077224 */ /* 0x000fc800078e0a07 */
[----:B------:R-:W-:Y:S02]  /*5100*/  IMAD R16, R0, R7, R16 ;  /* 0x0000000700107224 */ /* 0x000fe400078e0210 */
[----:B------:R-:W-:-:S04]  /*5110*/  IMAD.HI.U32 R7, R2, R14, RZ ;  /* 0x0000000e02077227 */ /* 0x000fc800078e00ff */
[----:B------:R-:W-:-:S04]  /*5120*/  IMAD.MOV R7, RZ, RZ, -R7 ;  /* 0x000000ffff077224 */ /* 0x000fc800078e0a07 */
[----:B------:R-:W-:Y:S01]  /*5130*/  IMAD R7, R0, R7, R14 ;  /* 0x0000000700077224 */ /* 0x000fe200078e020e */
[----:B------:R-:W-:-:S05]  /*5140*/  IABS R14, R20 ;  /* 0x00000014000e7213 */ /* 0x000fca0000000000 */
[----:B0-----:R-:W-:-:S04]  /*5150*/  IMAD.HI.U32 R4, R2, R14, RZ ;  /* 0x0000000e02047227 */ /* 0x001fc800078e00ff */
[----:B------:R-:W-:-:S04]  /*5160*/  IMAD.MOV R4, RZ, RZ, -R4 ;  /* 0x000000ffff047224 */ /* 0x000fc800078e0a04 */
[C---:B------:R-:W-:Y:S02]  /*5170*/  IMAD R4, R0.reuse, R4, R14 ;  /* 0x0000000400047224 */ /* 0x040fe400078e020e */
[----:B------:R-:W2:Y:S04]  /*5180*/  LDL.LU R14, [R1+0x57c] ;  /* 0x00057c00010e7983 */ /* 0x000ea80000300800 */
[----:B------:R-:W2:Y:S01]  /*5190*/  LDL.LU R12, [R1+0x4ec] ;  /* 0x0004ec00010c7983 */ /* 0x000ea20000300800 */
[----:B------:R-:W-:Y:S02]  /*51a0*/  ISETP.GT.U32.AND P6, PT, R0, R16, PT ;  /* 0x000000100000720c */ /* 0x000fe40003fc4070 */
[----:B------:R-:W-:Y:S02]  /*51b0*/  ISETP.GE.AND P5, PT, R15, RZ, PT ;  /* 0x000000ff0f00720c */ /* 0x000fe40003fa6270 */
[----:B------:R-:W-:-:S02]  /*51c0*/  IABS R15, R15 ;  /* 0x0000000f000f7213 */ /* 0x000fc40000000000 */
[----:B------:R-:W-:-:S03]  /*51d0*/  ISETP.GE.AND P1, PT, R11, RZ, PT ;  /* 0x000000ff0b00720c */ /* 0x000fc60003f26270 */
[----:B------:R-:W-:Y:S01]  /*51e0*/  IMAD.HI.U32 R8, R2, R15, RZ ;  /* 0x0000000f02087227 */ /* 0x000fe200078e00ff */
[----:B------:R-:W-:-:S03]  /*51f0*/  IABS R11, R13 ;  /* 0x0000000d000b7213 */ /* 0x000fc60000000000 */
[----:B------:R-:W-:Y:S01]  /*5200*/  @!P6 IMAD.IADD R16, R16, 0x1, -R0 ;  /* 0x000000011010e824 */ /* 0x000fe200078e0a00 */
[----:B------:R-:W-:Y:S01]  /*5210*/  ISETP.GT.U32.AND P6, PT, R0, R3, PT ;  /* 0x000000030000720c */ /* 0x000fe20003fc4070 */
[----:B------:R-:W-:Y:S01]  /*5220*/  IMAD.MOV R8, RZ, RZ, -R8 ;  /* 0x000000ffff087224 */ /* 0x000fe200078e0a08 */
[----:B------:R-:W-:Y:S01]  /*5230*/  ISETP.GE.AND P0, PT, R28, RZ, PT ;  /* 0x000000ff1c00720c */ /* 0x000fe20003f06270 */
[----:B------:R-:W-:Y:S01]  /*5240*/  IMAD.MOV.U32 R28, RZ, RZ, R29 ;  /* 0x000000ffff1c7224 */ /* 0x000fe200078e001d */
[C---:B------:R-:W-:Y:S01]  /*5250*/  ISETP.GT.U32.AND P2, PT, R0.reuse, R16, PT ;  /* 0x000000100000720c */ /* 0x040fe20003f44070 */
[----:B------:R-:W-:Y:S01]  /*5260*/  IMAD.MOV.U32 R29, RZ, RZ, R17 ;  /* 0x000000ffff1d7224 */ /* 0x000fe200078e0011 */
[----:B------:R-:W-:Y:S01]  /*5270*/  IABS R10, R18 ;  /* 0x00000012000a7213 */ /* 0x000fe20000000000 */
[----:B------:R-:W-:Y:S02]  /*5280*/  IMAD R8, R0, R8, R15 ;  /* 0x0000000800087224 */ /* 0x000fe400078e020f */
[----:B------:R-:W-:Y:S01]  /*5290*/  IMAD.HI.U32 R17, R2, R11, RZ ;  /* 0x0000000b02117227 */ /* 0x000fe200078e00ff */
[----:B------:R-:W-:-:S02]  /*52a0*/  IABS R15, R19 ;  /* 0x00000013000f7213 */ /* 0x000fc40000000000 */
[----:B------:R-:W-:Y:S01]  /*52b0*/  ISETP.GT.U32.AND P3, PT, R0, R8, PT ;  /* 0x000000080000720c */ /* 0x000fe20003f64070 */
[----:B------:R-:W-:Y:S02]  /*52c0*/  IMAD.MOV R17, RZ, RZ, -R17 ;  /* 0x000000ffff117224 */ /* 0x000fe400078e0a11 */
[----:B------:R-:W-:-:S04]  /*52d0*/  IMAD.HI.U32 R9, R2, R10, RZ ;  /* 0x0000000a02097227 */ /* 0x000fc800078e00ff */
[----:B------:R-:W-:Y:S01]  /*52e0*/  @!P6 IMAD.IADD R3, R3, 0x1, -R0 ;  /* 0x000000010303e824 */ /* 0x000fe200078e0a00 */
[C---:B------:R-:W-:Y:S01]  /*52f0*/  ISETP.GT.U32.AND P6, PT, R0.reuse, R7, PT ;  /* 0x000000070000720c */ /* 0x040fe20003fc4070 */
[----:B------:R-:W-:Y:S02]  /*5300*/  IMAD R11, R0, R17, R11 ;  /* 0x00000011000b7224 */ /* 0x000fe400078e020b */
[----:B------:R-:W-:Y:S02]  /*5310*/  IMAD.MOV R9, RZ, RZ, -R9 ;  /* 0x000000ffff097224 */ /* 0x000fe400078e0a09 */
[----:B------:R-:W-:-:S04]  /*5320*/  IMAD.HI.U32 R17, R2, R15, RZ ;  /* 0x0000000f02117227 */ /* 0x000fc800078e00ff */
[----:B------:R-:W-:Y:S01]  /*5330*/  @!P2 IMAD.IADD R16, R16, 0x1, -R0 ;  /* 0x000000011010a824 */ /* 0x000fe200078e0a00 */
[C---:B------:R-:W-:Y:S01]  /*5340*/  ISETP.GT.U32.AND P2, PT, R0.reuse, R11, PT ;  /* 0x0000000b0000720c */ /* 0x040fe20003f44070 */
[----:B------:R-:W-:Y:S02]  /*5350*/  IMAD R9, R0, R9, R10 ;  /* 0x0000000900097224 */ /* 0x000fe400078e020a */
[----:B------:R-:W-:Y:S02]  /*5360*/  IMAD.MOV R17, RZ, RZ, -R17 ;  /* 0x000000ffff117224 */ /* 0x000fe400078e0a11 */
[--C-:B------:R-:W-:Y:S01]  /*5370*/  @!P3 IMAD.IADD R8, R8, 0x1, -R0.reuse ;  /* 0x000000010808b824 */ /* 0x100fe200078e0a00 */
[C---:B------:R-:W-:Y:S01]  /*5380*/  ISETP.GT.U32.AND P3, PT, R0.reuse, R9, PT ;  /* 0x000000090000720c */ /* 0x040fe20003f64070 */
[----:B------:R-:W-:Y:S02]  /*5390*/  IMAD R17, R0, R17, R15 ;  /* 0x0000001100117224 */ /* 0x000fe400078e020f */
[----:B------:R-:W-:-:S03]  /*53a0*/  @!P6 IMAD.IADD R7, R7, 0x1, -R0 ;  /* 0x000000010707e824 */ /* 0x000fc600078e0a00 */
[C---:B------:R-:W-:Y:S01]  /*53b0*/  ISETP.GT.U32.AND P6, PT, R0.reuse, R17, PT ;  /* 0x000000110000720c */ /* 0x040fe20003fc4070 */
[----:B------:R-:W-:Y:S01]  /*53c0*/  @!P2 IMAD.IADD R11, R11, 0x1, -R0 ;  /* 0x000000010b0ba824 */ /* 0x000fe200078e0a00 */
[----:B------:R-:W-:Y:S01]  /*53d0*/  ISETP.GT.U32.AND P2, PT, R0, R8, PT ;  /* 0x000000080000720c */ /* 0x000fe20003f44070 */
[----:B------:R-:W-:Y:S01]  /*53e0*/  @!P1 IMAD.MOV R3, RZ, RZ, -R3 ;  /* 0x000000ffff039224 */ /* 0x000fe200078e0a03 */
[----:B------:R-:W-:-:S03]  /*53f0*/  IABS R10, R22 ;  /* 0x00000016000a7213 */ /* 0x000fc60000000000 */
[----:B------:R-:W-:Y:S01]  /*5400*/  @!P3 IMAD.IADD R9, R9, 0x1, -R0 ;  /* 0x000000010909b824 */ /* 0x000fe200078e0a00 */
[----:B------:R0:W-:Y:S01]  /*5410*/  STL [R1+0x470], R3 ;  /* 0x0004700301007387 */ /* 0x0001e20000100800 */
[----:B------:R-:W-:Y:S01]  /*5420*/  ISETP.GT.U32.AND P3, PT, R0, R11, PT ;  /* 0x0000000b0000720c */ /* 0x000fe20003f64070 */
[----:B------:R-:W-:-:S04]  /*5430*/  IMAD.HI.U32 R15, R2, R10, RZ ;  /* 0x0000000a020f7227 */ /* 0x000fc800078e00ff */
[----:B------:R-:W-:Y:S02]  /*5440*/  @!P6 IMAD.IADD R17, R17, 0x1, -R0 ;  /* 0x000000011111e824 */ /* 0x000fe400078e0a00 */
[----:B0-----:R-:W-:-:S04]  /*5450*/  IMAD.MOV.U32 R3, RZ, RZ, R16 ;  /* 0x000000ffff037224 */ /* 0x001fc800078e0010 */
[----:B------:R-:W-:Y:S01]  /*5460*/  @!P0 IMAD.MOV R3, RZ, RZ, -R3 ;  /* 0x000000ffff038224 */ /* 0x000fe200078e0a03 */
[----:B------:R-:W-:Y:S01]  /*5470*/  ISETP.GT.U32.AND P0, PT, R0, R17, PT ;  /* 0x000000110000720c */ /* 0x000fe20003f04070 */
[--C-:B------:R-:W-:Y:S01]  /*5480*/  @!P2 IMAD.IADD R8, R8, 0x1, -R0.reuse ;  /* 0x000000010808a824 */ /* 0x100fe200078e0a00 */
[C---:B------:R-:W-:Y:S01]  /*5490*/  ISETP.GT.U32.AND P2, PT, R0.reuse, R4, PT ;  /* 0x000000040000720c */ /* 0x040fe20003f44070 */
[----:B------:R-:W-:Y:S01]  /*54a0*/  IMAD.MOV R15, RZ, RZ, -R15 ;  /* 0x000000ffff0f7224 */ /* 0x000fe200078e0a0f */
[----:B------:R0:W-:Y:S01]  /*54b0*/  STL [R1+0x46c], R3 ;  /* 0x00046c0301007387 */ /* 0x0001e20000100800 */
[----:B------:R-:W-:Y:S01]  /*54c0*/  @!P3 IMAD.IADD R11, R11, 0x1, -R0 ;  /* 0x000000010b0bb824 */ /* 0x000fe200078e0a00 */
[----:B------:R-:W-:Y:S01]  /*54d0*/  ISETP.GE.AND P3, PT, R13, RZ, PT ;  /* 0x000000ff0d00720c */ /* 0x000fe20003f66270 */
[----:B------:R-:W-:Y:S01]  /*54e0*/  IMAD R10, R0, R15, R10 ;  /* 0x0000000f000a7224 */ /* 0x000fe200078e020a */
[----:B0-----:R-:W-:-:S05]  /*54f0*/  IABS R3, R24 ;  /* 0x0000001800037213 */ /* 0x001fca0000000000 */
[--C-:B------:R-:W-:Y:S01]  /*5500*/  @!P0 IMAD.IADD R17, R17, 0x1, -R0.reuse ;  /* 0x0000000111118824 */ /* 0x100fe200078e0a00 */
[----:B------:R-:W-:Y:S01]  /*5510*/  ISETP.GE.AND P0, PT, R18, RZ, PT ;  /* 0x000000ff1200720c */ /* 0x000fe20003f06270 */
[----:B------:R-:W-:Y:S01]  /*5520*/  @!P2 IMAD.IADD R4, R4, 0x1, -R0 ;  /* 0x000000010404a824 */ /* 0x000fe200078e0a00 */
[----:B------:R-:W4:Y:S01]  /*5530*/  LDL.LU R18, [R1+0x518] ;  /* 0x0005180001127983 */ /* 0x000f220000300800 */
[----:B------:R-:W-:-:S03]  /*5540*/  ISETP.GE.AND P2, PT, R19, RZ, PT ;  /* 0x000000ff1300720c */ /* 0x000fc60003f46270 */
[----:B------:R-:W4:Y:S01]  /*5550*/  LDL.LU R19, [R1+0x51c] ;  /* 0x00051c0001137983 */ /* 0x000f220000300800 */
[----:B--2---:R-:W-:Y:S01]  /*5560*/  IMAD.MOV.U32 R16, RZ, RZ, R12 ;  /* 0x000000ffff107224 */ /* 0x004fe200078e000c */
[----:B---3--:R-:W-:Y:S01]  /*5570*/  IABS R12, R23 ;  /* 0x00000017000c7213 */ /* 0x008fe20000000000 */
[----:B------:R-:W-:Y:S02]  /*5580*/  IMAD.MOV.U32 R15, RZ, RZ, R14 ;  /* 0x000000ffff0f7224 */ /* 0x000fe400078e000e */
[----:B------:R-:W-:-:S04]  /*5590*/  IMAD.HI.U32 R14, R2, R3, RZ ;  /* 0x00000003020e7227 */ /* 0x000fc800078e00ff */
[----:B------:R-:W-:-:S04]  /*55a0*/  IMAD.HI.U32 R13, R2, R12, RZ ;  /* 0x0000000c020d7227 */ /* 0x000fc800078e00ff */
[----:B------:R-:W-:Y:S02]  /*55b0*/  IMAD.MOV R13, RZ, RZ, -R13 ;  /* 0x000000ffff0d7224 */ /* 0x000fe400078e0a0d */
[----:B------:R-:W-:Y:S02]  /*55c0*/  IMAD.MOV R14, RZ, RZ, -R14 ;  /* 0x000000ffff0e7224 */ /* 0x000fe400078e0a0e */
[C---:B------:R-:W-:Y:S02]  /*55d0*/  IMAD R12, R0.reuse, R13, R12 ;  /* 0x0000000d000c7224 */ /* 0x040fe400078e020c */
[----:B------:R-:W-:Y:S01]  /*55e0*/  IMAD R3, R0, R14, R3 ;  /* 0x0000000e00037224 */ /* 0x000fe200078e0203 */
[----:B------:R-:W2:Y:S01]  /*55f0*/  LDL.LU R13, [R1+0x410] ;  /* 0x00041000010d7983 */ /* 0x000ea20000300800 */
[----:B------:R-:W-:Y:S02]  /*5600*/  IMAD.MOV.U32 R14, RZ, RZ, R26 ;  /* 0x000000ffff0e7224 */ /* 0x000fe400078e001a */
[----:B------:R-:W-:-:S02]  /*5610*/  IMAD.MOV.U32 R26, RZ, RZ, R8 ;  /* 0x000000ffff1a7224 */ /* 0x000fc400078e0008 */
[----:B------:R-:W3:Y:S01]  /*5620*/  LDL.LU R8, [R1+0x574] ;  /* 0x0005740001087983 */ /* 0x000ee20000300800 */
[C---:B------:R-:W-:Y:S02]  /*5630*/  ISETP.GT.U32.AND P1, PT, R0.reuse, R7, PT ;  /* 0x000000070000720c */ /* 0x040fe40003f24070 */
[----:B------:R-:W-:Y:S01]  /*5640*/  ISETP.GT.U32.AND P6, PT, R0, R9, PT ;  /* 0x000000090000720c */ /* 0x000fe20003fc4070 */
[----:B------:R-:W-:-:S10]  /*5650*/  @!P5 IMAD.MOV R26, RZ, RZ, -R26 ;  /* 0x000000ffff1ad224 */ /* 0x000fd400078e0a1a */
[--C-:B------:R-:W-:Y:S01]  /*5660*/  @!P1 IMAD.IADD R7, R7, 0x1, -R0.reuse ;  /* 0x0000000107079824 */ /* 0x100fe200078e0a00 */
[----:B------:R0:W-:Y:S01]  /*5670*/  STL [R1+0x468], R26 ;  /* 0x0004681a01007387 */ /* 0x0001e20000100800 */
[----:B------:R-:W-:Y:S02]  /*5680*/  @!P6 IMAD.IADD R9, R9, 0x1, -R0 ;  /* 0x000000010909e824 */ /* 0x000fe400078e0a00 */
[----:B------:R-:W-:Y:S02]  /*5690*/  @!P4 IMAD.MOV R7, RZ, RZ, -R7 ;  /* 0x000000ffff07c224 */ /* 0x000fe400078e0a07 */
[----:B------:R-:W-:Y:S01]  /*56a0*/  @!P3 IMAD.MOV R11, RZ, RZ, -R11 ;  /* 0x000000ffff0bb224 */ /* 0x000fe200078e0a0b */
[----:B0-----:R-:W5:Y:S04]  /*56b0*/  LDL.LU R26, [R1+0x3258] ;  /* 0x00325800011a7983 */ /* 0x001f680000300800 */
[----:B------:R0:W-:Y:S02]  /*56c0*/  STL [R1+0x464], R7 ;  /* 0x0004640701007387 */ /* 0x0001e40000100800 */
[----:B0-----:R-:W-:-:S02]  /*56d0*/  IMAD.MOV.U32 R7, RZ, RZ, R9 ;  /* 0x000000ffff077224 */ /* 0x001fc400078e0009 */
[----:B------:R-:W-:Y:S02]  /*56e0*/  IMAD.MOV.U32 R9, RZ, RZ, R17 ;  /* 0x000000ffff097224 */ /* 0x000fe400078e0011 */
[----:B------:R-:W-:Y:S02]  /*56f0*/  @!P0 IMAD.MOV R7, RZ, RZ, -R7 ;  /* 0x000000ffff078224 */ /* 0x000fe400078e0a07 */
[----:B------:R-:W-:Y:S01]  /*5700*/  @!P2 IMAD.MOV R9, RZ, RZ, -R9 ;  /* 0x000000ffff09a224 */ /* 0x000fe200078e0a09 */
[----:B------:R-:W-:Y:S04]  /*5710*/  STL [R1+0x460], R11 ;  /* 0x0004600b01007387 */ /* 0x000fe80000100800 */
[----:B------:R-:W-:Y:S04]  /*5720*/  STL [R1+0x45c], R7 ;  /* 0x00045c0701007387 */ /* 0x000fe80000100800 */
[----:B------:R3:W-:Y:S02]  /*5730*/  STL [R1+0x458], R9 ;  /* 0x0004580901007387 */ /* 0x0007e40000100800 */
[----:B---3--:R-:W-:-:S02]  /*5740*/  IMAD.MOV.U32 R9, RZ, RZ, R8 ;  /* 0x000000ffff097224 */ /* 0x008fc400078e0008 */
[----:B--2---:R-:W-:Y:S02]  /*5750*/  IMAD.MOV.U32 R8, RZ, RZ, R13 ;  /* 0x000000ffff087224 */ /* 0x004fe400078e000d */
[----:B----4-:R-:W-:Y:S02]  /*5760*/  IMAD.MOV.U32 R13, RZ, RZ, R19 ;  /* 0x000000ffff0d7224 */ /* 0x010fe400078e0013 */
[----:B------:R-:W-:Y:S02]  /*5770*/  IMAD.MOV.U32 R19, RZ, RZ, R18 ;  /* 0x000000ffff137224 */ /* 0x000fe400078e0012 */
[----:B------:R-:W2:Y:S01]  /*5780*/  LDL.LU R18, [R1+0x40] ;  /* 0x0000400001127983 */ /* 0x000ea20000300800 */
[C---:B------:R-:W-:Y:S02]  /*5790*/  ISETP.GT.U32.AND P6, PT, R0.reuse, R10, PT ;  /* 0x0000000a0000720c */ /* 0x040fe40003fc4070 */
[----:B------:R-:W-:-:S11]  /*57a0*/  ISETP.GT.U32.AND P1, PT, R0, R6, PT ;  /* 0x000000060000720c */ /* 0x000fd60003f24070 */
[--C-:B------:R-:W-:Y:S01]  /*57b0*/  @!P6 IMAD.IADD R10, R10, 0x1, -R0.reuse ;  /* 0x000000010a0ae824 */ /* 0x100fe200078e0a00 */
[----:B------:R-:W-:Y:S01]  /*57c0*/  ISETP.GT.U32.AND P6, PT, R0, R4, PT ;  /* 0x000000040000720c */ /* 0x000fe20003fc4070 */
[----:B------:R-:W-:Y:S01]  /*57d0*/  @!P1 IMAD.IADD R6, R6, 0x1, -R0 ;  /* 0x0000000106069824 */ /* 0x000fe200078e0a00 */
[----:B------:R-:W-:-:S04]  /*57e0*/  ISETP.GT.U32.AND P3, PT, R0, R12, PT ;  /* 0x0000000c0000720c */ /* 0x000fc80003f64070 */
[----:B------:R-:W-:Y:S01]  /*57f0*/  ISETP.GT.U32.AND P5, PT, R0, R6, PT ;  /* 0x000000060000720c */ /* 0x000fe20003fa4070 */
[----:B------:R-:W-:Y:S01]  /*5800*/  IMAD.MOV.U32 R11, RZ, RZ, R14 ;  /* 0x000000ffff0b7224 */ /* 0x000fe200078e000e */
[----:B------:R-:W-:Y:S01]  /*5810*/  ISETP.GE.AND P1, PT, R20, RZ, PT ;  /* 0x000000ff1400720c */ /* 0x000fe20003f26270 */
[----:B------:R-:W3:Y:S01]  /*5820*/  LDL.LU R14, [R1+0xc] ;  /* 0x00000c00010e7983 */ /* 0x000ee20000300800 */
[----:B------:R-:W-:-:S03]  /*5830*/  ISETP.GE.AND P0, PT, R21, RZ, PT ;  /* 0x000000ff1500720c */ /* 0x000fc60003f06270 */
[--C-:B------:R-:W-:Y:S01]  /*5840*/  @!P6 IMAD.IADD R4, R4, 0x1, -R0.reuse ;  /* 0x000000010404e824 */ /* 0x100fe200078e0a00 */
[----:B------:R-:W-:Y:S02]  /*5850*/  ISETP.GE.AND P6, PT, R22, RZ, PT ;  /* 0x000000ff1600720c */ /* 0x000fe40003fc6270 */
[----:B------:R-:W4:Y:S01]  /*5860*/  LDL.LU R22, [R1+0x8] ;  /* 0x0000080001167983 */ /* 0x000f220000300800 */
[----:B------:R-:W-:Y:S02]  /*5870*/  ISETP.GT.U32.AND P4, PT, R0, R10, PT ;  /* 0x0000000a0000720c */ /* 0x000fe40003f84070 */
[--C-:B------:R-:W-:Y:S02]  /*5880*/  @!P5 IMAD.IADD R6, R6, 0x1, -R0.reuse ;  /* 0x000000010606d824 */ /* 0x100fe400078e0a00 */
[----:B------:R-:W-:Y:S02]  /*5890*/  @!P3 IMAD.IADD R12, R12, 0x1, -R0 ;  /* 0x000000010c0cb824 */ /* 0x000fe400078e0a00 */
[----:B------:R-:W-:-:S02]  /*58a0*/  IMAD.MOV.U32 R21, RZ, RZ, R4 ;  /* 0x000000ffff157224 */ /* 0x000fc400078e0004 */
[----:B------:R-:W-:Y:S02]  /*58b0*/  IMAD.MOV.U32 R17, RZ, RZ, R6 ;  /* 0x000000ffff117224 */ /* 0x000fe400078e0006 */
[----:B------:R-:W-:Y:S01]  /*58c0*/  @!P1 IMAD.MOV R21, RZ, RZ, -R21 ;  /* 0x000000ffff159224 */ /* 0x000fe200078e0a15 */
[----:B------:R-:W-:Y:S01]  /*58d0*/  ISETP.GT.U32.AND P1, PT, R0, R12, PT ;  /* 0x0000000c0000720c */ /* 0x000fe20003f24070 */
[----:B------:R-:W-:Y:S02]  /*58e0*/  @!P0 IMAD.MOV R17, RZ, RZ, -R17 ;  /* 0x000000ffff118224 */ /* 0x000fe400078e0a11 */
[----:B------:R-:W-:Y:S01]  /*58f0*/  @!P4 IMAD.IADD R10, R10, 0x1, -R0 ;  /* 0x000000010a0ac824 */ /* 0x000fe200078e0a00 */
[----:B------:R-:W-:Y:S04]  /*5900*/  STL [R1+0x454], R21 ;  /* 0x0004541501007387 */ /* 0x000fe80000100800 */
[----:B------:R0:W-:Y:S01]  /*5910*/  STL [R1+0x450], R17 ;  /* 0x0004501101007387 */ /* 0x0001e20000100800 */
[----:B------:R-:W-:Y:S01]  /*5920*/  ISETP.GE.AND P4, PT, R24, RZ, PT ;  /* 0x000000ff1800720c */ /* 0x000fe20003f86270 */
[----:B0-----:R-:W-:-:S02]  /*5930*/  IMAD.MOV.U32 R17, RZ, RZ, R11 ;  /* 0x000000ffff117224 */ /* 0x001fc400078e000b */
[----:B------:R-:W-:Y:S02]  /*5940*/  IMAD.MOV.U32 R11, RZ, RZ, R8 ;  /* 0x000000ffff0b7224 */ /* 0x000fe400078e0008 */
[----:B------:R-:W-:Y:S02]  /*5950*/  IMAD.MOV.U32 R8, RZ, RZ, R10 ;  /* 0x000000ffff087224 */ /* 0x000fe400078e000a */
[----:B------:R-:W-:Y:S02]  /*5960*/  @!P1 IMAD.IADD R12, R12, 0x1, -R0 ;  /* 0x000000010c0c9824 */ /* 0x000fe400078e0a00 */
[----:B------:R-:W-:Y:S01]  /*5970*/  @!P6 IMAD.MOV R8, RZ, RZ, -R8 ;  /* 0x000000ffff08e224 */ /* 0x000fe200078e0a08 */
[----:B------:R-:W-:Y:S01]  /*5980*/  ISETP.GE.AND P3, PT, R25, RZ, PT ;  /* 0x000000ff1900720c */ /* 0x000fe20003f66270 */
[----:B------:R-:W-:Y:S01]  /*5990*/  IMAD.MOV.U32 R20, RZ, RZ, R15 ;  /* 0x000000ffff147224 */ /* 0x000fe200078e000f */
[----:B------:R-:W-:Y:S01]  /*59a0*/  IABS R15, R25 ;  /* 0x00000019000f7213 */ /* 0x000fe20000000000 */
[----:B------:R-:W-:Y:S01]  /*59b0*/  IMAD.MOV.U32 R25, RZ, RZ, R12 ;  /* 0x000000ffff197224 */ /* 0x000fe200078e000c */
[----:B-----5:R-:W-:-:S02]  /*59c0*/  IABS R4, R26 ;  /* 0x0000001a00047213 */ /* 0x020fc40000000000 */
[----:B------:R-:W-:Y:S02]  /*59d0*/  ISETP.GE.AND P1, PT, R26, RZ, PT ;  /* 0x000000ff1a00720c */ /* 0x000fe40003f26270 */
[----:B--2---:R-:W-:Y:S02]  /*59e0*/  ISETP.GE.AND P0, PT, R18, RZ, PT ;  /* 0x000000ff1200720c */ /* 0x004fe40003f06270 */
[----:B------:R-:W-:Y:S02]  /*59f0*/  IABS R6, R18 ;  /* 0x0000001200067213 */ /* 0x000fe40000000000 */
[----:B------:R-:W2:Y:S04]  /*5a00*/  LDL.LU R18, [R1+0x10] ;  /* 0x0000100001127983 */ /* 0x000ea80000300800 */
[----:B------:R-:W5:Y:S04]  /*5a10*/  LDL.LU R24, [R1+0x14] ;  /* 0x0000140001187983 */ /* 0x000f680000300800 */
[----:B------:R0:W-:Y:S04]  /*5a20*/  STL [R1+0x448], R8 ;  /* 0x0004480801007387 */ /* 0x0001e80000100800 */
[----:B------:R-:W5:Y:S04]  /*5a30*/  LDL R12, [R1+0x18] ;  /* 0x00001800010c7983 */ /* 0x000f680000100800 */
[----:B------:R-:W5:Y:S01]  /*5a40*/  LDL.LU R26, [R1+0x1c] ;  /* 0x00001c00011a7983 */ /* 0x000f620000300800 */
[----:B------:R-:W-:Y:S01]  /*5a50*/  IMAD.HI.U32 R7, R2, R15, RZ ;  /* 0x0000000f02077227 */ /* 0x000fe200078e00ff */
[----:B------:R-:W-:-:S03]  /*5a60*/  ISETP.GT.U32.AND P2, PT, R0, R3, PT ;  /* 0x000000030000720c */ /* 0x000fc60003f44070 */
[----:B------:R-:W-:-:S04]  /*5a70*/  IMAD.MOV R7, RZ, RZ, -R7 ;  /* 0x000000ffff077224 */ /* 0x000fc800078e0a07 */
[----:B------:R-:W-:-:S05]  /*5a80*/  IMAD R7, R0, R7, R15 ;  /* 0x0000000700077224 */ /* 0x000fca00078e020f */
[----:B------:R-:W-:Y:S01]  /*5a90*/  ISETP.GT.U32.AND P6, PT, R0, R7, PT ;  /* 0x000000070000720c */ /* 0x000fe20003fc4070 */
[----:B------:R-:W-:-:S05]  /*5aa0*/  @!P2 IMAD.IADD R3, R3, 0x1, -R0 ;  /* 0x000000010303a824 */ /* 0x000fca00078e0a00 */
[----:B------:R-:W-:Y:S01]  /*5ab0*/  ISETP.GT.U32.AND P2, PT, R0, R3, PT ;  /* 0x000000030000720c */ /* 0x000fe20003f44070 */
[----:B------:R-:W-:Y:S01]  /*5ac0*/  IMAD.MOV.U32 R21, RZ, RZ, R9 ;  /* 0x000000ffff157224 */ /* 0x000fe200078e0009 */
[----:B------:R-:W-:Y:S01]  /*5ad0*/  ISETP.GE.AND P5, PT, R23, RZ, PT ;  /* 0x000000ff1700720c */ /* 0x000fe20003fa6270 */
[----:B0-----:R-:W-:Y:S01]  /*5ae0*/  IMAD.HI.U32 R8, R2, R6, RZ ;  /* 0x0000000602087227 */ /* 0x001fe200078e00ff */
[----:B----4-:R-:W-:-:S03]  /*5af0*/  IABS R10, R22 ;  /* 0x00000016000a7213 */ /* 0x010fc60000000000 */
[----:B------:R-:W-:Y:S02]  /*5b00*/  @!P6 IMAD.IADD R7, R7, 0x1, -R0 ;  /* 0x000000010707e824 */ /* 0x000fe400078e0a00 */
[----:B------:R-:W-:-:S03]  /*5b10*/  IMAD.HI.U32 R9, R2, R4, RZ ;  /* 0x0000000402097227 */ /* 0x000fc600078e00ff */
[----:B------:R-:W-:Y:S01]  /*5b20*/  ISETP.GT.U32.AND P6, PT, R0, R7, PT ;  /* 0x000000070000720c */ /* 0x000fe20003fc4070 */
[----:B------:R-:W-:Y:S02]  /*5b30*/  IMAD.MOV.U32 R23, RZ, RZ, R13 ;  /* 0x000000ffff177224 */ /* 0x000fe400078e000d */
[----:B------:R-:W-:Y:S02]  /*5b40*/  IMAD.MOV R8, RZ, RZ, -R8 ;  /* 0x000000ffff087224 */ /* 0x000fe400078e0a08 */
[----:B------:R-:W-:Y:S02]  /*5b50*/  @!P2 IMAD.IADD R3, R3, 0x1, -R0 ;  /* 0x000000010303a824 */ /* 0x000fe400078e0a00 */
[----:B------:R-:W-:-:S04]  /*5b60*/  IMAD.HI.U32 R13, R2, R10, RZ ;  /* 0x0000000a020d7227 */ /* 0x000fc800078e00ff */
[----:B------:R-:W-:Y:S02]  /*5b70*/  IMAD.MOV R9, RZ, RZ, -R9 ;  /* 0x000000ffff097224 */ /* 0x000fe400078e0a09 */
[C---:B------:R-:W-:Y:S02]  /*5b80*/  IMAD R6, R0.reuse, R8, R6 ;  /* 0x0000000800067224 */ /* 0x040fe400078e0206 */
[----:B------:R-:W-:Y:S02]  /*5b90*/  IMAD.MOV R13, RZ, RZ, -R13 ;  /* 0x000000ffff0d7224 */ /* 0x000fe400078e0a0d */
[C---:B------:R-:W-:Y:S02]  /*5ba0*/  IMAD R4, R0.reuse, R9, R4 ;  /* 0x0000000900047224 */ /* 0x040fe400078e0204 */
[----:B------:R-:W-:Y:S02]  /*5bb0*/  IMAD.MOV.U32 R15, RZ, RZ, R3 ;  /* 0x000000ffff0f7224 */ /* 0x000fe400078e0003 */
[----:B------:R-:W-:-:S02]  /*5bc0*/  IMAD R10, R0, R13, R10 ;  /* 0x0000000d000a7224 */ /* 0x000fc400078e020a */
[----:B------:R-:W-:Y:S01]  /*5bd0*/  @!P5 IMAD.MOV R25, RZ, RZ, -R25 ;  /* 0x000000ffff19d224 */ /* 0x000fe200078e0a19 */
[C---:B------:R-:W-:Y:S01]  /*5be0*/  ISETP.GT.U32.AND P5, PT, R0.reuse, R6, PT ;  /* 0x000000060000720c */ /* 0x040fe20003fa4070 */
[----:B------:R-:W-:Y:S01]  /*5bf0*/  @!P4 IMAD.MOV R15, RZ, RZ, -R15 ;  /* 0x000000ffff0fc224 */ /* 0x000fe200078e0a0f */
[----:B------:R-:W-:Y:S01]  /*5c00*/  ISETP.GT.U32.AND P4, PT, R0, R4, PT ;  /* 0x000000040000720c */ /* 0x000fe20003f84070 */
[----:B------:R-:W-:Y:S01]  /*5c10*/  @!P6 IMAD.IADD R7, R7, 0x1, -R0 ;  /* 0x000000010707e824 */ /* 0x000fe200078e0a00 */
[----:B------:R-:W-:Y:S01]  /*5c20*/  ISETP.GE.AND P2, PT, R22, RZ, PT ;  /* 0x000000ff1600720c */ /* 0x000fe20003f46270 */
[----:B------:R-:W-:Y:S01]  /*5c30*/  IMAD.MOV.U32 R22, RZ, RZ, R11 ;  /* 0x000000ffff167224 */ /* 0x000fe200078e000b */
[----:B---3--:R-:W-:Y:S02]  /*5c40*/  IABS R11, R14 ;  /* 0x0000000e000b7213 */ /* 0x008fe40000000000 */
[----:B------:R-:W-:-:S03]  /*5c50*/  ISETP.GT.U32.AND P6, PT, R0, R10, PT ;  /* 0x0000000a0000720c */ /* 0x000fc60003fc4070 */
[----:B------:R-:W-:-:S04]  /*5c60*/  IMAD.HI.U32 R9, R2, R11, RZ ;  /* 0x0000000b02097227 */ /* 0x000fc800078e00ff */
[----:B------:R-:W-:Y:S02]  /*5c70*/  IMAD.MOV R9, RZ, RZ, -R9 ;  /* 0x000000ffff097224 */ /* 0x000fe400078e0a09 */
[--C-:B------:R-:W-:Y:S02]  /*5c80*/  @!P5 IMAD.IADD R6, R6, 0x1, -R0.reuse ;  /* 0x000000010606d824 */ /* 0x100fe400078e0a00 */
[--C-:B------:R-:W-:Y:S02]  /*5c90*/  @!P4 IMAD.IADD R4, R4, 0x1, -R0.reuse ;  /* 0x000000010404c824 */ /* 0x100fe400078e0a00 */
[C---:B------:R-:W-:Y:S01]  /*5ca0*/  IMAD R11, R0.reuse, R9, R11 ;  /* 0x00000009000b7224 */ /* 0x040fe200078e020b */
[----:B------:R-:W-:Y:S01]  /*5cb0*/  ISETP.GT.U32.AND P4, PT, R0, R6, PT ;  /* 0x000000060000720c */ /* 0x000fe20003f84070 */
[----:B------:R-:W-:Y:S02]  /*5cc0*/  @!P6 IMAD.IADD R10, R10, 0x1, -R0 ;  /* 0x000000010a0ae824 */ /* 0x000fe400078e0a00 */
[----:B------:R-:W-:Y:S01]  /*5cd0*/  @!P3 IMAD.MOV R7, RZ, RZ, -R7 ;  /* 0x000000ffff07b224 */ /* 0x000fe200078e0a07 */
[----:B------:R-:W-:-:S02]  /*5ce0*/  ISETP.GT.U32.AND P3, PT, R0, R4, PT ;  /* 0x000000040000720c */ /* 0x000fc40003f64070 */
[----:B------:R-:W-:Y:S01]  /*5cf0*/  ISETP.GT.U32.AND P6, PT, R0, R10, PT ;  /* 0x0000000a0000720c */ /* 0x000fe20003fc4070 */
[----:B------:R-:W-:Y:S06]  /*5d00*/  STL [R1+0x438], R25 ;  /* 0x0004381901007387 */ /* 0x000fec0000100800 */
[----:B------:R-:W-:-:S04]  /*5d10*/  @!P4 IMAD.IADD R6, R6, 0x1, -R0 ;  /* 0x000000010606c824 */ /* 0x000fc800078e0a00 */
[--C-:B------:R-:W-:Y:S01]  /*5d20*/  @!P3 IMAD.IADD R4, R4, 0x1, -R0.reuse ;  /* 0x000000010404b824 */ /* 0x100fe200078e0a00 */
[----:B------:R0:W-:Y:S01]  /*5d30*/  STL [R1+0x430], R15 ;  /* 0x0004300f01007387 */ /* 0x0001e20000100800 */
[----:B------:R-:W-:-:S03]  /*5d40*/  @!P6 IMAD.IADD R10, R10, 0x1, -R0 ;  /* 0x000000010a0ae824 */ /* 0x000fc600078e0a00 */
[----:B0-----:R-:W3:Y:S04]  /*5d50*/  LDL.LU R15, [R1+0x20] ;  /* 0x00002000010f7983 */ /* 0x001ee80000300800 */
[----:B------:R-:W4:Y:S04]  /*5d60*/  LDL.LU R25, [R1+0x24] ;  /* 0x0000240001197983 */ /* 0x000f280000300800 */
[----:B------:R0:W-:Y:S01]  /*5d70*/  STL [R1+0x420], R7 ;  /* 0x0004200701007387 */ /* 0x0001e20000100800 */
[----:B--2---:R-:W-:Y:S02]  /*5d80*/  IABS R3, R18 ;  /* 0x0000001200037213 */ /* 0x004fe40000000000 */
[----:B-----5:R-:W-:-:S03]  /*5d90*/  IABS R8, R24 ;  /* 0x0000001800087213 */ /* 0x020fc60000000000 */
[----:B------:R-:W-:Y:S01]  /*5da0*/  IMAD.HI.U32 R13, R2, R3, RZ ;  /* 0x00000003020d7227 */ /* 0x000fe200078e00ff */
[----:B------:R-:W-:-:S03]  /*5db0*/  IABS R9, R12 ;  /* 0x0000000c00097213 */ /* 0x000fc60000000000 */
[----:B------:R-:W-:-:S04]  /*5dc0*/  IMAD.HI.U32 R12, R2, R8, RZ ;  /* 0x00000008020c7227 */ /* 0x000fc800078e00ff */
[----:B------:R-:W-:Y:S02]  /*5dd0*/  IMAD.MOV R13, RZ, RZ, -R13 ;  /* 0x000000ffff0d7224 */ /* 0x000fe400078e0a0d */
[----:B------:R-:W-:Y:S02]  /*5de0*/  IMAD.MOV R12, RZ, RZ, -R12 ;  /* 0x000000ffff0c7224 */ /* 0x000fe400078e0a0c */
[C---:B------:R-:W-:Y:S02]  /*5df0*/  IMAD R3, R0.reuse, R13, R3 ;  /* 0x0000000d00037224 */ /* 0x040fe400078e0203 */
[----:B------:R-:W-:-:S03]  /*5e00*/  IMAD R8, R0, R12, R8 ;  /* 0x0000000c00087224 */ /* 0x000fc600078e0208 */
[C---:B------:R-:W-:Y:S02]  /*5e10*/  ISETP.GT.U32.AND P4, PT, R0.reuse, R3, PT ;  /* 0x000000030000720c */ /* 0x040fe40003f84070 */
[----:B------:R-:W-:Y:S01]  /*5e20*/  ISETP.GT.U32.AND P3, PT, R0, R8, PT ;  /* 0x000000080000720c */ /* 0x000fe20003f64070 */
[----:B------:R-:W-:Y:S04]  /*5e30*/  STL [R1+0x3250], R26 ;  /* 0x0032501a01007387 */ /* 0x000fe80000100800 */
[----:B------:R1:W-:Y:S01]  /*5e40*/  STL [R1+0x3254], R10 ;  /* 0x0032540a01007387 */ /* 0x0003e20000100800 */
[----:B0-----:R-:W-:-:S05]  /*5e50*/  IABS R7, R26 ;  /* 0x0000001a00077213 */ /* 0x001fca0000000000 */
[----:B------:R-:W-:Y:S02]  /*5e60*/  @!P4 IMAD.IADD R3, R3, 0x1, -R0 ;  /* 0x000000010303c824 */ /* 0x000fe400078e0a00 */
[----:B-1----:R-:W-:Y:S01]  /*5e70*/  IMAD.MOV.U32 R10, RZ, RZ, R6 ;  /* 0x000000ffff0a7224 */ /* 0x002fe200078e0006 */
[----:B------:R-:W-:Y:S01]  /*5e80*/  ISETP.GE.AND P4, PT, R18, RZ, PT ;  /* 0x000000ff1200720c */ /* 0x000fe20003f86270 */
[----:B------:R-:W-:Y:S01]  /*5e90*/  @!P3 IMAD.IADD R8, R8, 0x1, -R0 ;  /* 0x000000010808b824 */ /* 0x000fe200078e0a00 */
[----:B------:R-:W-:Y:S01]  /*5ea0*/  ISETP.GE.AND P3, PT, R24, RZ, PT ;  /* 0x000000ff1800720c */ /* 0x000fe20003f66270 */
[----:B------:R-:W-:Y:S01]  /*5eb0*/  @!P0 IMAD.MOV R10, RZ, RZ, -R10 ;  /* 0x000000ffff0a8224 */ /* 0x000fe200078e0a0a */
[----:B------:R-:W2:Y:S01]  /*5ec0*/  LDL.LU R18, [R1+0x2c] ;  /* 0x00002c0001127983 */ /* 0x000ea20000300800 */
[----:B------:R-:W-:Y:S02]  /*5ed0*/  IMAD.MOV.U32 R24, RZ, RZ, R23 ;  /* 0x000000ffff187224 */ /* 0x000fe400078e0017 */
[----:B------:R-:W-:Y:S01]  /*5ee0*/  IMAD.MOV.U32 R26, RZ, RZ, R4 ;  /* 0x000000ffff1a7224 */ /* 0x000fe200078e0004 */
[----:B------:R-:W5:Y:S04]  /*5ef0*/  LDL.LU R23, [R1+0x30] ;  /* 0x0000300001177983 */ /* 0x000f680000300800 */
[----:B------:R-:W2:Y:S04]  /*5f00*/  LDL.LU R4, [R1+0x28] ;  /* 0x0000280001047983 */ /* 0x000ea80000300800 */
[----:B------:R0:W-:Y:S04]  /*5f10*/  STL [R1+0x40c], R10 ;  /* 0x00040c0a01007387 */ /* 0x0001e80000100800 */
[----:B0-----:R-:W2:Y:S01]  /*5f20*/  LDL.LU R10, [R1+0x3254] ;  /* 0x00325400010a7983 */ /* 0x001ea20000300800 */
[----:B------:R-:W-:-:S05]  /*5f30*/  @!P1 IMAD.MOV R26, RZ, RZ, -R26 ;  /* 0x000000ffff1a9224 */ /* 0x000fca00078e0a1a */
[----:B------:R2:W-:Y:S01]  /*5f40*/  STL [R1+0x408], R26 ;  /* 0x0004081a01007387 */ /* 0x0005e20000100800 */
[----:B------:R-:W-:Y:S01]  /*5f50*/  ISETP.GT.U32.AND P5, PT, R0, R11, PT ;  /* 0x0000000b0000720c */ /* 0x000fe20003fa4070 */
[----:B------:R-:W-:-:S12]  /*5f60*/  IMAD.HI.U32 R12, R2, R9, RZ ;  /* 0x00000009020c7227 */ /* 0x000fd800078e00ff */
[----:B------:R-:W-:-:S05]  /*5f70*/  @!P5 IMAD.IADD R11, R11, 0x1, -R0 ;  /* 0x000000010b0bd824 */ /* 0x000fca00078e0a00 */
[----:B------:R-:W-:Y:S01]  /*5f80*/  ISETP.GT.U32.AND P5, PT, R0, R11, PT ;  /* 0x0000000b0000720c */ /* 0x000fe20003fa4070 */
[----:B------:R-:W-:-:S04]  /*5f90*/  IMAD.MOV R12, RZ, RZ, -R12 ;  /* 0x000000ffff0c7224 */ /* 0x000fc800078e0a0c */
[----:B------:R-:W-:Y:S02]  /*5fa0*/  IMAD R9, R0, R12, R9 ;  /* 0x0000000c00097224 */ /* 0x000fe400078e0209 */
[----:B--2---:R-:W-:Y:S02]  /*5fb0*/  IMAD.MOV.U32 R26, RZ, RZ, R10 ;  /* 0x000000ffff1a7224 */ /* 0x004fe400078e000a */
[----:B------:R-:W2:Y:S02]  /*5fc0*/  LDL.LU R10, [R1+0x18] ;  /* 0x00001800010a7983 */ /* 0x000ea40000300800 */
[----:B------:R-:W-:-:S05]  /*5fd0*/  @!P2 IMAD.MOV R26, RZ, RZ, -R26 ;  /* 0x000000ffff1aa224 */ /* 0x000fca00078e0a1a */
[----:B------:R0:W-:Y:S04]  /*5fe0*/  STL [R1+0x404], R26 ;  /* 0x0004041a01007387 */ /* 0x0001e80000100800 */
[----:B0-----:R-:W2:Y:S01]  /*5ff0*/  LDL.LU R26, [R1+0x3250] ;  /* 0x00325000011a7983 */ /* 0x001ea20000300800 */
[----:B------:R-:W-:Y:S01]  /*6000*/  @!P5 IMAD.IADD R11, R11, 0x1, -R0 ;  /* 0x000000010b0bd824 */ /* 0x000fe200078e0a00 */
[----:B------:R-:W-:Y:S02]  /*6010*/  ISETP.GT.U32.AND P5, PT, R0, R9, PT ;  /* 0x000000090000720c */ /* 0x000fe40003fa4070 */
[----:B------:R-:W-:Y:S01]  /*6020*/  ISETP.GE.AND P6, PT, R14, RZ, PT ;  /* 0x000000ff0e00720c */ /* 0x000fe20003fc6270 */
[----:B------:R-:W-:Y:S01]  /*6030*/  IMAD.HI.U32 R14, R2, R7, RZ ;  /* 0x00000007020e7227 */ /* 0x000fe200078e00ff */
[----:B---3--:R-:W-:-:S03]  /*6040*/  IABS R12, R15 ;  /* 0x0000000f000c7213 */ /* 0x008fc60000000000 */
[----:B------:R-:W-:Y:S01]  /*6050*/  IMAD.MOV R14, RZ, RZ, -R14 ;  /* 0x000000ffff0e7224 */ /* 0x000fe200078e0a0e */
[----:B------:R-:W-:-:S03]  /*6060*/  ISETP.GT.U32.AND P0, PT, R0, R3, PT ;  /* 0x000000030000720c */ /* 0x000fc60003f04070 */
[----:B------:R-:W-:Y:S02]  /*6070*/  IMAD R14, R0, R14, R7 ;  /* 0x0000000e000e7224 */ /* 0x000fe400078e0207 */
[----:B------:R-:W-:Y:S01]  /*6080*/  @!P5 IMAD.IADD R9, R9, 0x1, -R0 ;  /* 0x000000010909d824 */ /* 0x000fe200078e0a00 */
[----:B----4-:R-:W-:Y:S01]  /*6090*/  IABS R13, R25 ;  /* 0x00000019000d7213 */ /* 0x010fe20000000000 */
[----:B------:R-:W-:-:S03]  /*60a0*/  IMAD.HI.U32 R7, R2, R12, RZ ;  /* 0x0000000c02077227 */ /* 0x000fc600078e00ff */
[C---:B------:R-:W-:Y:S01]  /*60b0*/  ISETP.GT.U32.AND P1, PT, R0.reuse, R9, PT ;  /* 0x000000090000720c */ /* 0x040fe20003f24070 */
[----:B------:R-:W-:Y:S01]  /*60c0*/  IMAD.MOV R7, RZ, RZ, -R7 ;  /* 0x000000ffff077224 */ /* 0x000fe200078e0a07 */
[----:B------:R-:W-:Y:S01]  /*60d0*/  ISETP.GT.U32.AND P5, PT, R0, R8, PT ;  /* 0x000000080000720c */ /* 0x000fe20003fa4070 */
[----:B------:R-:W-:-:S04]  /*60e0*/  IMAD.HI.U32 R6, R2, R13, RZ ;  /* 0x0000000d02067227 */ /* 0x000fc800078e00ff */
[C---:B------:R-:W-:Y:S02]  /*60f0*/  IMAD R7, R0.reuse, R7, R12 ;  /* 0x0000000700077224 */ /* 0x040fe400078e020c */
[----:B------:R-:W-:Y:S02]  /*6100*/  IMAD.MOV.U32 R12, RZ, RZ, R4 ;  /* 0x000000ffff0c7224 */ /* 0x000fe400078e0004 */
[----:B------:R-:W-:Y:S02]  /*6110*/  IMAD.MOV R6, RZ, RZ, -R6 ;  /* 0x000000ffff067224 */ /* 0x000fe400078e0a06 */
[----:B------:R-:W-:Y:S01]  /*6120*/  @!P6 IMAD.MOV R11, RZ, RZ, -R11 ;  /* 0x000000ffff0be224 */ /* 0x000fe200078e0a0b */
[C---:B------:R-:W-:Y:S01]  /*6130*/  ISETP.GT.U32.AND P6, PT, R0.reuse, R14, PT ;  /* 0x0000000e0000720c */ /* 0x040fe20003fc4070 */
[--C-:B------:R-:W-:Y:S01]  /*6140*/  @!P0 IMAD.IADD R3, R3, 0x1, -R0.reuse ;  /* 0x0000000103038824 */ /* 0x100fe200078e0a00 */
[----:B------:R-:W-:Y:S01]  /*6150*/  IABS R4, R12 ;  /* 0x0000000c00047213 */ /* 0x000fe20000000000 */
[----:B------:R-:W-:Y:S01]  /*6160*/  IMAD R13, R0, R6, R13 ;  /* 0x00000006000d7224 */ /* 0x000fe200078e020d */
[----:B------:R-:W-:Y:S01]  /*6170*/  IABS R6, R18 ;  /* 0x0000001200067213 */ /* 0x000fe20000000000 */
[--C-:B------:R-:W-:Y:S01]  /*6180*/  @!P1 IMAD.IADD R9, R9, 0x1, -R0.reuse ;  /* 0x0000000109099824 */ /* 0x100fe200078e0a00 */
[----:B------:R-:W-:Y:S01]  /*6190*/  ISETP.GE.AND P1, PT, R15, RZ, PT ;  /* 0x000000ff0f00720c */ /* 0x000fe20003f26270 */
[----:B------:R-:W-:Y:S01]  /*61a0*/  IMAD.MOV.U32 R15, RZ, RZ, R3 ;  /* 0x000000ffff0f7224 */ /* 0x000fe200078e0003 */
[----:B------:R0:W-:Y:S01]  /*61b0*/  STL [R1+0x400], R11 ;  /* 0x0004000b01007387 */ /* 0x0001e20000100800 */
[----:B------:R-:W-:-:S02]  /*61c0*/  @!P5 IMAD.IADD R8, R8, 0x1, -R0 ;  /* 0x000000010808d824 */ /* 0x000fc400078e0a00 */
[----:B------:R-:W-:Y:S01]  /*61d0*/  IMAD.HI.U32 R3, R2, R4, RZ ;  /* 0x0000000402037227 */ /* 0x000fe200078e00ff */
[----:B------:R-:W-:-:S03]  /*61e0*/  ISETP.GT.U32.AND P5, PT, R0, R7, PT ;  /* 0x000000070000720c */ /* 0x000fc60003fa4070 */
[----:B------:R-:W-:Y:S02]  /*61f0*/  @!P4 IMAD.MOV R15, RZ, RZ, -R15 ;  /* 0x000000ffff0fc224 */ /* 0x000fe400078e0a0f */
[----:B0-----:R-:W-:Y:S01]  /*6200*/  IMAD.HI.U32 R11, R2, R6, RZ ;  /* 0x00000006020b7227 */ /* 0x001fe200078e00ff */
[----:B------:R-:W-:-:S03]  /*6210*/  ISETP.GE.AND P4, PT, R25, RZ, PT ;  /* 0x000000ff1900720c */ /* 0x000fc60003f86270 */
[----:B------:R-:W-:Y:S02]  /*6220*/  IMAD.MOV R3, RZ, RZ, -R3 ;  /* 0x000000ffff037224 */ /* 0x000fe400078e0a03 */
[----:B------:R-:W-:Y:S02]  /*6230*/  @!P3 IMAD.MOV R8, RZ, RZ, -R8 ;  /* 0x000000ffff08b224 */ /* 0x000fe400078e0a08 */
[----:B------:R-:W-:Y:S01]  /*6240*/  IMAD.MOV R11, RZ, RZ, -R11 ;  /* 0x000000ffff0b7224 */ /* 0x000fe200078e0a0b */
[----:B------:R0:W-:Y:S01]  /*6250*/  STL [R1+0x3fc], R15 ;  /* 0x0003fc0f01007387 */ /* 0x0001e20000100800 */
[----:B------:R-:W-:Y:S01]  /*6260*/  @!P6 IMAD.IADD R14, R14, 0x1, -R0 ;  /* 0x000000010e0ee824 */ /* 0x000fe200078e0a00 */
[C---:B------:R-:W-:Y:S01]  /*6270*/  ISETP.GT.U32.AND P6, PT, R0.reuse, R13, PT ;  /* 0x0000000d0000720c */ /* 0x040fe20003fc4070 */
[C---:B------:R-:W-:Y:S01]  /*6280*/  IMAD R4, R0.reuse, R3, R4 ;  /* 0x0000000300047224 */ /* 0x040fe200078e0204 */
[----:B------:R-:W3:Y:S01]  /*6290*/  LDL.LU R25, [R1+0x38] ;  /* 0x0000380001197983 */ /* 0x000ee20000300800 */
[----:B------:R-:W-:-:S02]  /*62a0*/  IMAD R3, R0, R11, R6 ;  /* 0x0000000b00037224 */ /* 0x000fc400078e0206 */
[----:B------:R-:W-:Y:S01]  /*62b0*/  IMAD.MOV.U32 R11, RZ, RZ, R9 ;  /* 0x000000ffff0b7224 */ /* 0x000fe200078e0009 */
[----:B------:R-:W-:Y:S04]  /*62c0*/  STL [R1+0x3f8], R8 ;  /* 0x0003f80801007387 */ /* 0x000fe80000100800 */
[----:B0-----:R-:W4:Y:S01]  /*62d0*/  LDL R15, [R1+0x44] ;  /* 0x00004400010f7983 */ /* 0x001f220000100800 */
[--C-:B------:R-:W-:Y:S01]  /*62e0*/  @!P5 IMAD.IADD R7, R7, 0x1, -R0.reuse ;  /* 0x000000010707d824 */ /* 0x100fe200078e0a00 */
[----:B------:R-:W-:Y:S01]  /*62f0*/  ISETP.GT.U32.AND P5, PT, R0, R14, PT ;  /* 0x0000000e0000720c */ /* 0x000fe20003fa4070 */
[----:B------:R-:W-:-:S03]  /*6300*/  @!P6 IMAD.IADD R13, R13, 0x1, -R0 ;  /* 0x000000010d0de824 */ /* 0x000fc600078e0a00 */
[----:B------:R-:W-:Y:S01]  /*6310*/  ISETP.GT.U32.AND P6, PT, R0, R7, PT ;  /* 0x000000070000720c */ /* 0x000fe20003fc4070 */
[----:B------:R-:W-:-:S08]  /*6320*/  IMAD.MOV.U32 R6, RZ, RZ, R12 ;  /* 0x000000ffff067224 */ /* 0x000fd000078e000c */
[----:B------:R-:W-:-:S04]  /*6330*/  @!P5 IMAD.IADD R14, R14, 0x1, -R0 ;  /* 0x000000010e0ed824 */ /* 0x000fc800078e0a00 */
[----:B------:R-:W-:Y:S02]  /*6340*/  IMAD.MOV.U32 R12, RZ, RZ, R14 ;  /* 0x000000ffff0c7224 */ /* 0x000fe400078e000e */
[----:B------:R-:W-:-:S04]  /*6350*/  @!P6 IMAD.IADD R7, R7, 0x1, -R0 ;  /* 0x000000010707e824 */ /* 0x000fc800078e0a00 */
[----:B------:R-:W-:Y:S01]  /*6360*/  @!P1 IMAD.MOV R7, RZ, RZ, -R7 ;  /* 0x000000ffff079224 */ /* 0x000fe200078e0a07 */
[----:B--2---:R-:W-:Y:S01]  /*6370*/  ISETP.GE.AND P0, PT, R26, RZ, PT ;  /* 0x000000ff1a00720c */ /* 0x004fe20003f06270 */
[----:B------:R-:W-:Y:S02]  /*6380*/  IMAD.MOV.U32 R26, RZ, RZ, R22 ;  /* 0x000000ffff1a7224 */ /* 0x000fe400078e0016 */
[----:B------:R-:W-:Y:S02]  /*6390*/  IMAD.MOV.U32 R22, RZ, RZ, R21 ;  /* 0x000000ffff167224 */ /* 0x000fe400078e0015 */
[----:B------:R-:W-:Y:S02]  /*63a0*/  IMAD.MOV.U32 R21, RZ, RZ, R16 ;  /* 0x000000ffff157224 */ /* 0x000fe400078e0010 */
[----:B------:R-:W2:Y:S04]  /*63b0*/  LDL R16, [R1+0x3c] ;  /* 0x00003c0001107983 */ /* 0x000ea80000100800 */
[----:B------:R-:W2:Y:S01]  /*63c0*/  LDL.LU R9, [R1+0x34] ;  /* 0x0000340001097983 */ /* 0x000ea20000300800 */
[----:B------:R-:W-:Y:S01]  /*63d0*/  ISETP.GE.AND P2, PT, R10, RZ, PT ;  /* 0x000000ff0a00720c */ /* 0x000fe20003f46270 */
[----:B------:R-:W-:-:S02]  /*63e0*/  @!P0 IMAD.MOV R12, RZ, RZ, -R12 ;  /* 0x000000ffff0c8224 */ /* 0x000fc400078e0a0c */
[----:B------:R-:W-:-:S10]  /*63f0*/  IMAD.MOV.U32 R14, RZ, RZ, R26 ;  /* 0x000000ffff0e7224 */ /* 0x000fd400078e001a */
[----:B------:R-:W-:-:S05]  /*6400*/  @!P2 IMAD.MOV R11, RZ, RZ, -R11 ;  /* 0x000000ffff0ba224 */ /* 0x000fca00078e0a0b */
[----:B------:R-:W-:Y:S04]  /*6410*/  STL [R1+0x3f0], R11 ;  /* 0x0003f00b01007387 */ /* 0x000fe80000100800 */
[----:B------:R0:W-:Y:S04]  /*6420*/  STL [R1+0x3ec], R12 ;  /* 0x0003ec0c01007387 */ /* 0x0001e80000100800 */
[----:B------:R1:W-:Y:S04]  /*6430*/  STL [R1+0x3e8], R7 ;  /* 0x0003e80701007387 */ /* 0x0003e80000100800 */
[----:B------:R-:W2:Y:S01]  /*6440*/  LDL R26, [R1+0x48] ;  /* 0x00004800011a7983 */ /* 0x000ea20000100800 */
[----:B-----5:R-:W-:-:S02]  /*6450*/  IABS R10, R23 ;  /* 0x00000017000a7213 */ /* 0x020fc40000000000 */
[----:B------:R-:W-:Y:S01]  /*6460*/  ISETP.GE.AND P2, PT, R6, RZ, PT ;  /* 0x000000ff0600720c */ /* 0x000fe20003f46270 */
[----:B0-----:R-:W5:Y:S02]  /*6470*/  LDL R12, [R1+0x4c] ;  /* 0x00004c00010c7983 */ /* 0x001f640000100800 */
[----:B------:R-:W-:Y:S01]  /*6480*/  IMAD.HI.U32 R8, R2, R10, RZ ;  /* 0x0000000a02087227 */ /* 0x000fe200078e00ff */
[----:B------:R-:W-:Y:S01]  /*6490*/  ISETP.GT.U32.AND P3, PT, R0, R13, PT ;  /* 0x0000000d0000720c */ /* 0x000fe20003f64070 */
[----:B------:R-:W5:Y:S02]  /*64a0*/  LDL R11, [R1+0x50] ;  /* 0x00005000010b7983 */ /* 0x000f640000100800 */
[----:B------:R-:W-:-:S04]  /*64b0*/  IMAD.MOV R8, RZ, RZ, -R8 ;  /* 0x000000ffff087224 */ /* 0x000fc800078e0a08 */
[C---:B------:R-:W-:Y:S02]  /*64c0*/  IMAD R6, R0.reuse, R8, R10 ;  /* 0x0000000800067224 */ /* 0x040fe400078e020a */
[----:B------:R-:W5:Y:S01]  /*64d0*/  LDL R10, [R1+0x54] ;  /* 0x00005400010a7983 */ /* 0x000f620000100800 */
[C---:B------:R-:W-:Y:S02]  /*64e0*/  ISETP.GT.U32.AND P6, PT, R0.reuse, R3, PT ;  /* 0x000000030000720c */ /* 0x040fe40003fc4070 */
[----:B------:R-:W-:Y:S01]  /*64f0*/  ISETP.GT.U32.AND P5, PT, R0, R4, PT ;  /* 0x000000040000720c */ /* 0x000fe20003fa4070 */
[----:B------:R-:W-:Y:S01]  /*6500*/  @!P3 IMAD.IADD R13, R13, 0x1, -R0 ;  /* 0x000000010d0db824 */ /* 0x000fe200078e0a00 */
[----:B------:R-:W-:Y:S02]  /*6510*/  ISETP.GE.AND P0, PT, R18, RZ, PT ;  /* 0x000000ff1200720c */ /* 0x000fe40003f06270 */
[----:B------:R-:W-:-:S07]  /*6520*/  ISETP.GT.U32.AND P3, PT, R0, R6, PT ;  /* 0x000000060000720c */ /* 0x000fce0003f64070 */
[--C-:B------:R-:W-:Y:S02]  /*6530*/  @!P6 IMAD.IADD R3, R3, 0x1, -R0.reuse ;  /* 0x000000010303e824 */ /* 0x100fe400078e0a00 */
[----:B------:R-:W-:-:S03]  /*6540*/  @!P5 IMAD.IADD R4, R4, 0x1, -R0 ;  /* 0x000000010404d824 */ /* 0x000fc600078e0a00 */
[C---:B------:R-:W-:Y:S02]  /*6550*/  ISETP.GT.U32.AND P6, PT, R0.reuse, R3, PT ;  /* 0x000000030000720c */ /* 0x040fe40003fc4070 */
[----:B------:R-:W-:Y:S02]  /*6560*/  ISETP.GT.U32.AND P5, PT, R0, R4, PT ;  /* 0x000000040000720c */ /* 0x000fe40003fa4070 */
[----:B------:R-:W-:Y:S01]  /*6570*/  ISETP.GE.AND P1, PT, R23, RZ, PT ;  /* 0x000000ff1700720c */ /* 0x000fe20003f26270 */
[----:B------:R-:W-:Y:S02]  /*6580*/  IMAD.MOV.U32 R23, RZ, RZ, R21 ;  /* 0x000000ffff177224 */ /* 0x000fe400078e0015 */
[----:B------:R-:W-:Y:S01]  /*6590*/  IMAD.MOV.U32 R21, RZ, RZ, R17 ;  /* 0x000000ffff157224 */ /* 0x000fe200078e0011 */
[----:B---3--:R-:W-:Y:S01]  /*65a0*/  IABS R17, R25 ;  /* 0x0000001900117213 */ /* 0x008fe20000000000 */
[----:B------:R-:W-:-:S04]  /*65b0*/  @!P3 IMAD.IADD R6, R6, 0x1, -R0 ;  /* 0x000000010606b824 */ /* 0x000fc800078e0a00 */
[----:B------:R-:W-:Y:S01]  /*65c0*/  @!P6 IMAD.IADD R3, R3, 0x1, -R0 ;  /* 0x000000010303e824 */ /* 0x000fe200078e0a00 */
[----:B------:R-:W-:Y:S01]  /*65d0*/  ISETP.GT.U32.AND P3, PT, R0, R6, PT ;  /* 0x000000060000720c */ /* 0x000fe20003f64070 */
[----:B-1----:R-:W-:-:S04]  /*65e0*/  IMAD.HI.U32 R7, R2, R17, RZ ;  /* 0x0000001102077227 */ /* 0x002fc800078e00ff */
[----:B------:R-:W-:-:S08]  /*65f0*/  @!P5 IMAD.IADD R4, R4, 0x1, -R0 ;  /* 0x000000010404d824 */ /* 0x000fd000078e0a00 */
[----:B------:R-:W-:Y:S01]  /*6600*/  @!P3 IMAD.IADD R6, R6, 0x1, -R0 ;  /* 0x000000010606b824 */ /* 0x000fe200078e0a00 */
[----:B----4-:R-:W-:Y:S02]  /*6610*/  IABS R15, R15 ;  /* 0x0000000f000f7213 */ /* 0x010fe40000000000 */
[----:B--2---:R-:W-:-:S05]  /*6620*/  IABS R18, R9 ;  /* 0x0000000900127213 */ /* 0x004fca0000000000 */
[----:B------:R-:W-:-:S04]  /*6630*/  IMAD.HI.U32 R8, R2, R18, RZ ;  /* 0x0000001202087227 */ /* 0x000fc800078e00ff */
[----:B------:R-:W-:Y:S01]  /*6640*/  IMAD.MOV R8, RZ, RZ, -R8 ;  /* 0x000000ffff087224 */ /* 0x000fe200078e0a08 */
[----:B------:R-:W-:-:S03]  /*6650*/  IABS R16, R16 ;  /* 0x0000001000107213 */ /* 0x000fc60000000000 */
[----:B------:R-:W-:Y:S02]  /*6660*/  IMAD R18, R0, R8, R18 ;  /* 0x0000000800127224 */ /* 0x000fe400078e0212 */
[----:B------:R-:W-:-:S03]  /*6670*/  IMAD.HI.U32 R8, R2, R16, RZ ;  /* 0x0000001002087227 */ /* 0x000fc600078e00ff */
[C---:B------:R-:W-:Y:S02]  /*6680*/  ISETP.GT.U32.AND P6, PT, R0.reuse, R18, PT ;  /* 0x000000120000720c */ /* 0x040fe40003fc4070 */
[----:B------:R-:W-:Y:S01]  /*6690*/  ISETP.GE.AND P5, PT, R9, RZ, PT ;  /* 0x000000ff0900720c */ /* 0x000fe20003fa6270 */
[----:B------:R-:W-:Y:S02]  /*66a0*/  IMAD.MOV R9, RZ, RZ, -R7 ;  /* 0x000000ffff097224 */ /* 0x000fe400078e0a07 */
[----:B------:R-:W-:Y:S02]  /*66b0*/  IMAD.MOV R8, RZ, RZ, -R8 ;  /* 0x000000ffff087224 */ /* 0x000fe400078e0a08 */
[C---:B------:R-:W-:Y:S02]  /*66c0*/  IMAD R17, R0.reuse, R9, R17 ;  /* 0x0000000900117224 */ /* 0x040fe400078e0211 */
[----:B------:R-:W-:-:S03]  /*66d0*/  IMAD R16, R0, R8, R16 ;  /* 0x0000000800107224 */ /* 0x000fc600078e0210 */
[----:B------:R-:W-:Y:S01]  /*66e0*/  ISETP.GT.U32.AND P3, PT, R0, R17, PT ;  /* 0x000000110000720c */ /* 0x000fe20003f64070 */
[----:B------:R-:W-:Y:S01]  /*66f0*/  @!P6 IMAD.IADD R18, R18, 0x1, -R0 ;  /* 0x000000011212e824 */ /* 0x000fe200078e0a00 */
[----:B------:R-:W-:Y:S01]  /*6700*/  ISETP.GT.U32.AND P6, PT, R0, R16, PT ;  /* 0x000000100000720c */ /* 0x000fe20003fc4070 */
[----:B------:R-:W-:Y:S01]  /*6710*/  IMAD.MOV.U32 R9, RZ, RZ, R14 ;  /* 0x000000ffff097224 */ /* 0x000fe200078e000e */
[----:B------:R-:W-:Y:S02]  /*6720*/  IABS R14, R26 ;  /* 0x0000001a000e7213 */ /* 0x000fe40000000000 */
[----:B------:R-:W2:Y:S07]  /*6730*/  LDL R26, [R1+0x58] ;  /* 0x00005800011a7983 */ /* 0x000eae0000100800 */
[----:B------:R-:W-:-:S02]  /*6740*/  @!P3 IMAD.IADD R17, R17, 0x1, -R0 ;  /* 0x000000011111b824 */ /* 0x000fc400078e0a00 */
[----:B------:R-:W-:-:S03]  /*6750*/  @!P6 IMAD.IADD R16, R16, 0x1, -R0 ;  /* 0x000000011010e824 */ /* 0x000fc600078e0a00 */
[----:B------:R-:W-:Y:S04]  /*6760*/  STL [R1+0x324c], R17 ;  /* 0x00324c1101007387 */ /* 0x000fe80000100800 */
[----:B------:R0:W-:Y:S01]  /*6770*/  STL [R1+0x3248], R16 ;  /* 0x0032481001007387 */ /* 0x0001e20000100800 */
[----:B------:R-:W-:-:S03]  /*6780*/  IMAD.HI.U32 R7, R2, R15, RZ ;  /* 0x0000000f02077227 */ /* 0x000fc600078e00ff */
[----:B0-----:R-:W3:Y:S01]  /*6790*/  LDL.LU R16, [R1+0x23c] ;  /* 0x00023c0001107983 */ /* 0x001ee20000300800 */
[----:B------:R-:W-:-:S04]  /*67a0*/  IMAD.MOV R7, RZ, RZ, -R7 ;  /* 0x000000ffff077224 */ /* 0x000fc800078e0a07 */
[----:B------:R-:W-:Y:S02]  /*67b0*/  IMAD R15, R0, R7, R15 ;  /* 0x00000007000f7224 */ /* 0x000fe400078e020f */
[----:B------:R-:W-:Y:S01]  /*67c0*/  IMAD.HI.U32 R7, R2, R14, RZ ;  /* 0x0000000e02077227 */ /* 0x000fe200078e00ff */
[----:B-----5:R-:W-:Y:S02]  /*67d0*/  IABS R12, R12 ;  /* 0x0000000c000c7213 */ /* 0x020fe40000000000 */
[----:B------:R-:W-:Y:S01]  /*67e0*/  IABS R10, R10 ;  /* 0x0000000a000a7213 */ /* 0x000fe20000000000 */
[----:B------:R-:W-:Y:S02]  /*67f0*/  IMAD.MOV R7, RZ, RZ, -R7 ;  /* 0x000000ffff077224 */ /* 0x000fe400078e0a07 */
[----:B------:R-:W-:Y:S02]  /*6800*/  IMAD.MOV.U32 R17, RZ, RZ, R9 ;  /* 0x000000ffff117224 */ /* 0x000fe400078e0009 */
[----:B------:R-:W-:-:S02]  /*6810*/  IMAD R14, R0, R7, R14 ;  /* 0x00000007000e7224 */ /* 0x000fc400078e020e */
[----:B------:R-:W-:-:S04]  /*6820*/  IMAD.HI.U32 R7, R2, R12, RZ ;  /* 0x0000000c02077227 */ /* 0x000fc800078e00ff */
[----:B------:R-:W-:-:S04]  /*6830*/  IMAD.HI.U32 R9, R2, R10, RZ ;  /* 0x0000000a02097227 */ /* 0x000fc800078e00ff */
[----:B------:R-:W-:Y:S02]  /*6840*/  IMAD.MOV R7, RZ, RZ, -R7 ;  /* 0x000000ffff077224 */ /* 0x000fe400078e0a07 */
[----:B------:R-:W-:Y:S02]  /*6850*/  IMAD.MOV R9, RZ, RZ, -R9 ;  /* 0x000000ffff097224 */ /* 0x000fe400078e0a09 */
[C---:B------:R-:W-:Y:S02]  /*6860*/  IMAD R7, R0.reuse, R7, R12 ;  /* 0x0000000700077224 */ /* 0x040fe400078e020c */
[----:B------:R-:W4:Y:S01]  /*6870*/  LDL.LU R12, [R1+0x5c] ;  /* 0x00005c00010c7983 */ /* 0x000f220000300800 */
[----:B------:R-:W-:-:S03]  /*6880*/  IMAD R9, R0, R9, R10 ;  /* 0x0000000900097224 */ /* 0x000fc600078e020a */
[----:B------:R-:W5:Y:S01]  /*6890*/  LDL R10, [R1+0x60] ;  /* 0x00006000010a7983 */ /* 0x000f620000100800 */
[----:B------:R-:W-:Y:S01]  /*68a0*/  IABS R11, R11 ;  /* 0x0000000b000b7213 */ /* 0x000fe20000000000 */
[----:B------:R-:W-:Y:S01]  /*68b0*/  @!P4 IMAD.MOV R13, RZ, RZ, -R13 ;  /* 0x000000ffff0dc224 */ /* 0x000fe200078e0a0d */
[C---:B------:R-:W-:Y:S02]  /*68c0*/  ISETP.GT.U32.AND P3, PT, R0.reuse, R15, PT ;  /* 0x0000000f0000720c */ /* 0x040fe40003f64070 */
[----:B------:R-:W-:-:S11]  /*68d0*/  ISETP.GT.U32.AND P4, PT, R0, R18, PT ;  /* 0x000000120000720c */ /* 0x000fd60003f84070 */
[----:B------:R-:W-:Y:S01]  /*68e0*/  @!P3 IMAD.IADD R15, R15, 0x1, -R0 ;  /* 0x000000010f0fb824 */ /* 0x000fe200078e0a00 */
[----:B------:R-:W-:Y:S01]  /*68f0*/  ISETP.GE.AND P3, PT, R25, RZ, PT ;  /* 0x000000ff1900720c */ /* 0x000fe20003f66270 */
[----:B------:R-:W-:Y:S02]  /*6900*/  IMAD.MOV.U32 R25, RZ, RZ, R23 ;  /* 0x000000ffff197224 */ /* 0x000fe400078e0017 */
[----:B------:R-:W-:Y:S02]  /*6910*/  IMAD.MOV.U32 R23, RZ, RZ, R21 ;  /* 0x000000ffff177224 */ /* 0x000fe400078e0015 */
[----:B------:R-:W-:Y:S02]  /*6920*/  IMAD.MOV.U32 R21, RZ, RZ, R20 ;  /* 0x000000ffff157224 */ /* 0x000fe400078e0014 */
[----:B------:R-:W-:Y:S01]  /*6930*/  @!P4 IMAD.IADD R18, R18, 0x1, -R0 ;  /* 0x000000011212c824 */ /* 0x000fe200078e0a00 */
[----:B--2---:R-:W-:Y:S01]  /*6940*/  IABS R8, R26 ;  /* 0x0000001a00087213 */ /* 0x004fe20000000000 */
[----:B------:R-:W-:-:S02]  /*6950*/  IMAD.MOV.U32 R26, RZ, RZ, R19 ;  /* 0x000000ffff1a7224 */ /* 0x000fc400078e0013 */
[----:B------:R-:W-:-:S04]  /*6960*/  IMAD.HI.U32 R19, R2, R11, RZ ;  /* 0x0000000b02137227 */ /* 0x000fc800078e00ff */
[----:B------:R-:W-:-:S04]  /*6970*/  IMAD.MOV R19, RZ, RZ, -R19 ;  /* 0x000000ffff137224 */ /* 0x000fc800078e0a13 */
[----:B------:R-:W-:Y:S02]  /*6980*/  IMAD R11, R0, R19, R11 ;  /* 0x00000013000b7224 */ /* 0x000fe400078e020b */
[----:B------:R-:W-:Y:S02]  /*6990*/  IMAD.MOV.U32 R19, RZ, RZ, R17 ;  /* 0x000000ffff137224 */ /* 0x000fe400078e0011 */
[----:B------:R-:W-:Y:S02]  /*69a0*/  IMAD.MOV.U32 R17, RZ, RZ, R4 ;  /* 0x000000ffff117224 */ /* 0x000fe400078e0004 */
[----:B------:R-:W2:Y:S04]  /*69b0*/  LDL.LU R4, [R1+0x200] ;  /* 0x0002000001047983 */ /* 0x000ea80000300800 */
[----:B------:R3:W-:Y:S01]  /*69c0*/  STL [R1+0x3e0], R13 ;  /* 0x0003e00d01007387 */ /* 0x0007e20000100800 */
[----:B------:R-:W-:-:S02]  /*69d0*/  @!P2 IMAD.MOV R17, RZ, RZ, -R17 ;  /* 0x000000ffff11a224 */ /* 0x000fc400078e0a11 */
[----:B---3--:R-:W-:Y:S02]  /*69e0*/  IMAD.MOV.U32 R13, RZ, RZ, R16 ;  /* 0x000000ffff0d7224 */ /* 0x008fe400078e0010 */
[----:B------:R-:W-:Y:S02]  /*69f0*/  IMAD.MOV.U32 R16, RZ, RZ, R3 ;  /* 0x000000ffff107224 */ /* 0x000fe400078e0003 */
[----:B------:R-:W-:Y:S02]  /*6a00*/  IMAD.MOV.U32 R3, RZ, RZ, R6 ;  /* 0x000000ffff037224 */ /* 0x000fe400078e0006 */
[----:B------:R-:W-:Y:S01]  /*6a10*/  @!P0 IMAD.MOV R16, RZ, RZ, -R16 ;  /* 0x000000ffff108224 */ /* 0x000fe200078e0a10 */
[----:B------:R-:W3:Y:S04]  /*6a20*/  LDL.LU R6, [R1+0x68] ;  /* 0x0000680001067983 */ /* 0x000ee80000300800 */
[----:B------:R0:W-:Y:S04]  /*6a30*/  STL [R1+0x3dc], R17 ;  /* 0x0003dc1101007387 */ /* 0x0001e80000100800 */
[----:B0-----:R-:W3:Y:S04]  /*6a40*/  LDL.LU R17, [R1+0x324c] ;  /* 0x00324c0001117983 */ /* 0x001ee80000300800 */
[----:B------:R0:W-:Y:S04]  /*6a50*/  STL [R1+0x3d8], R16 ;  /* 0x0003d81001007387 */ /* 0x0001e80000100800 */
[----:B0-----:R-:W3:Y:S01]  /*6a60*/  LDL.LU R16, [R1+0x3248] ;  /* 0x0032480001107983 */ /* 0x001ee20000300800 */
[----:B------:R-:W-:-:S05]  /*6a70*/  @!P1 IMAD.MOV R3, RZ, RZ, -R3 ;  /* 0x000000ffff039224 */ /* 0x000fca00078e0a03 */
[----:B------:R5:W-:Y:S04]  /*6a80*/  STL [R1+0x3d4], R3 ;  /* 0x0003d40301007387 */ /* 0x000be80000100800 */
[----:B----4-:R-:W-:Y:S01]  /*6a90*/  STL [R1+0x3230], R12 ;  /* 0x0032300c01007387 */ /* 0x010fe20000100800 */
[----:B-----5:R-:W-:-:S03]  /*6aa0*/  IABS R3, R10 ;  /* 0x0000000a00037213 */ /* 0x020fc60000000000 */
[----:B------:R-:W4:Y:S04]  /*6ab0*/  LDL.LU R10, [R1+0x3c] ;  /* 0x00003c00010a7983 */ /* 0x000f280000300800 */
[----:B------:R-:W-:Y:S04]  /*6ac0*/  STL [R1+0x3240], R21 ;  /* 0x0032401501007387 */ /* 0x000fe80000100800 */
[----:B------:R0:W-:Y:S04]  /*6ad0*/  STL [R1+0x3244], R23 ;  /* 0x0032441701007387 */ /* 0x0001e80000100800 */
[----:B0-----:R-:W5:Y:S04]  /*6ae0*/  LDL.LU R23, [R1+0x44] ;  /* 0x0000440001177983 */ /* 0x001f680000300800 */
[----:B------:R-:W5:Y:S04]  /*6af0*/  LDL.LU R21, [R1+0x48] ;  /* 0x0000480001157983 */ /* 0x000f680000300800 */
[----:B------:R0:W-:Y:S04]  /*6b00*/  STL [R1+0x323c], R18 ;  /* 0x00323c1201007387 */ /* 0x0001e80000100800 */
[----:B0-----:R-:W5:Y:S01]  /*6b10*/  LDL.LU R18, [R1+0x4c] ;  /* 0x00004c0001127983 */ /* 0x001f620000300800 */
[----:B------:R-:W-:Y:S01]  /*6b20*/  ISETP.GT.U32.AND P1, PT, R0, R15, PT ;  /* 0x0000000f0000720c */ /* 0x000fe20003f24070 */
[----:B------:R-:W-:Y:S01]  /*6b30*/  IMAD.HI.U32 R20, R2, R8, RZ ;  /* 0x0000000802147227 */ /* 0x000fe200078e00ff */
[----:B------:R-:W-:-:S03]  /*6b40*/  ISETP.GT.U32.AND P4, PT, R0, R7, PT ;  /* 0x000000070000720c */ /* 0x000fc60003f84070 */
[----:B------:R-:W-:-:S04]  /*6b50*/  IMAD.MOV R20, RZ, RZ, -R20 ;  /* 0x000000ffff147224 */ /* 0x000fc800078e0a14 */
[----:B------:R-:W-:-:S04]  /*6b60*/  IMAD R8, R0, R20, R8 ;  /* 0x0000001400087224 */ /* 0x000fc800078e0208 */
[--C-:B------:R-:W-:Y:S02]  /*6b70*/  @!P1 IMAD.IADD R15, R15, 0x1, -R0.reuse ;  /* 0x000000010f0f9824 */ /* 0x100fe400078e0a00 */
[----:B------:R-:W-:-:S03]  /*6b80*/  @!P4 IMAD.IADD R7, R7, 0x1, -R0 ;  /* 0x000000010707c824 */ /* 0x000fc600078e0a00 */
[----:B------:R0:W-:Y:S04]  /*6b90*/  STL [R1+0x3238], R15 ;  /* 0x0032380f01007387 */ /* 0x0001e80000100800 */
[----:B0-----:R-:W5:Y:S04]  /*6ba0*/  LDL.LU R15, [R1+0x64] ;  /* 0x00006400010f7983 */ /* 0x001f680000300800 */
[----:B------:R0:W-:Y:S01]  /*6bb0*/  STL [R1+0x3234], R2 ;  /* 0x0032340201007387 */ /* 0x0001e20000100800 */
[----:B--2---:R-:W-:Y:S01]  /*6bc0*/  IMAD.MOV.U32 R20, RZ, RZ, R4 ;  /* 0x000000ffff147224 */ /* 0x004fe200078e0004 */
[----:B------:R-:W-:-:S02]  /*6bd0*/  IABS R4, R12 ;  /* 0x0000000c00047213 */ /* 0x000fc40000000000 */
[C---:B---3--:R-:W-:Y:S02]  /*6be0*/  ISETP.GT.U32.AND P2, PT, R0.reuse, R17, PT ;  /* 0x000000110000720c */ /* 0x048fe40003f44070 */
[----:B------:R-:W-:-:S11]  /*6bf0*/  ISETP.GT.U32.AND P0, PT, R0, R16, PT ;  /* 0x000000100000720c */ /* 0x000fd60003f04070 */
[--C-:B------:R-:W-:Y:S01]  /*6c00*/  @!P2 IMAD.IADD R17, R17, 0x1, -R0.reuse ;  /* 0x000000011111a824 */ /* 0x100fe200078e0a00 */
[----:B------:R-:W-:Y:S01]  /*6c10*/  ISETP.GT.U32.AND P2, PT, R0, R11, PT ;  /* 0x0000000b0000720c */ /* 0x000fe20003f44070 */
[----:B------:R-:W-:Y:S01]  /*6c20*/  @!P0 IMAD.IADD R16, R16, 0x1, -R0 ;  /* 0x0000000110108824 */ /* 0x000fe200078e0a00 */
[----:B------:R-:W-:Y:S01]  /*6c30*/  ISETP.GT.U32.AND P0, PT, R0, R9, PT ;  /* 0x000000090000720c */ /* 0x000fe20003f04070 */
[----:B------:R-:W-:Y:S02]  /*6c40*/  IMAD.MOV.U32 R12, RZ, RZ, R6 ;  /* 0x000000ffff0c7224 */ /* 0x000fe400078e0006 */
[----:B------:R-:W-:Y:S01]  /*6c50*/  IMAD.HI.U32 R6, R2, R4, RZ ;  /* 0x0000000402067227 */ /* 0x000fe200078e00ff */
[----:B----4-:R-:W-:-:S03]  /*6c60*/  ISETP.GE.AND P1, PT, R10, RZ, PT ;  /* 0x000000ff0a00720c */ /* 0x010fc60003f26270 */
[----:B------:R-:W-:Y:S02]  /*6c70*/  IMAD.HI.U32 R10, R2, R3, RZ ;  /* 0x00000003020a7227 */ /* 0x000fe400078e00ff */
[----:B0-----:R-:W2:Y:S02]  /*6c80*/  LDL.LU R2, [R1+0x1e8] ;  /* 0x0001e80001027983 */ /* 0x001ea40000300800 */
[--C-:B------:R-:W-:Y:S02]  /*6c90*/  @!P2 IMAD.IADD R11, R11, 0x1, -R0.reuse ;  /* 0x000000010b0ba824 */ /* 0x100fe400078e0a00 */
[----:B------:R-:W-:Y:S01]  /*6ca0*/  @!P0 IMAD.IADD R9, R9, 0x1, -R0 ;  /* 0x0000000109098824 */ /* 0x000fe200078e0a00 */
[----:B-----5:R-:W-:Y:S02]  /*6cb0*/  ISETP.GE.AND P4, PT, R23, RZ, PT ;  /* 0x000000ff1700720c */ /* 0x020fe40003f86270 */
[----:B------:R-:W3:Y:S01]  /*6cc0*/  LDL.LU R23, [R1+0x3244] ;  /* 0x0032440001177983 */ /* 0x000ee20000300800 */
[----:B------:R-:W-:-:S03]  /*6cd0*/  ISETP.GE.AND P2, PT, R21, RZ, PT ;  /* 0x000000ff1500720c */ /* 0x000fc60003f46270 */
[----:B------:R-:W4:Y:S01]  /*6ce0*/  LDL.LU R21, [R1+0x3240] ;  /* 0x0032400001157983 */ /* 0x000f220000300800 */
[----:B------:R-:W-:-:S03]  /*6cf0*/  ISETP.GE.AND P0, PT, R18, RZ, PT ;  /* 0x000000ff1200720c */ /* 0x000fc60003f06270 */
[----:B------:R-:W5:Y:S01]  /*6d00*/  LDL.LU R18, [R1+0x323c] ;  /* 0x00323c0001127983 */ /* 0x000f620000300800 */
[----:B------:R-:W-:Y:S02]  /*6d10*/  IMAD.MOV R10, RZ, RZ, -R10 ;  /* 0x000000ffff0a7224 */ /* 0x000fe400078e0a0a */
[----:B------:R-:W-:Y:S02]  /*6d20*/  IMAD.MOV R6, RZ, RZ, -R6 ;  /* 0x000000ffff067224 */ /* 0x000fe400078e0a06 */
[C---:B------:R-:W-:Y:S02]  /*6d30*/  IMAD R3, R0.reuse, R10, R3 ;  /* 0x0000000a00037224 */ /* 0x040fe400078e0203 */
[----:B------:R-:W-:Y:S02]  /*6d40*/  IMAD R4, R0, R6, R4 ;  /* 0x0000000600047224 */ /* 0x000fe400078e0204 */
[----:B------:R-:W-:Y:S01]  /*6d50*/  @!P1 IMAD.MOV R16, RZ, RZ, -R16 ;  /* 0x000000ffff109224 */ /* 0x000fe200078e0a10 */
[----:B------:R-:W-:-:S02]  /*6d60*/  IABS R6, R15 ;  /* 0x0000000f00067213 */ /* 0x000fc40000000000 */
[----:B------:R-:W-:Y:S01]  /*6d70*/  ISETP.GT.U32.AND P6, PT, R0, R14, PT ;  /* 0x0000000e0000720c */ /* 0x000fe20003fc4070 */
[----:B-----5:R-:W-:Y:S02]  /*6d80*/  IMAD.MOV.U32 R10, RZ, RZ, R18 ;  /* 0x000000ffff0a7224 */ /* 0x020fe400078e0012 */
[----:B------:R-:W-:Y:S02]  /*6d90*/  IMAD.MOV.U32 R18, RZ, RZ, R17 ;  /* 0x000000ffff127224 */ /* 0x000fe400078e0011 */
[----:B------:R-:W-:Y:S02]  /*6da0*/  IMAD.MOV.U32 R17, RZ, RZ, R15 ;  /* 0x000000ffff117224 */ /* 0x000fe400078e000f */
[----:B------:R-:W5:Y:S01]  /*6db0*/  LDL.LU R15, [R1+0x3238] ;  /* 0x00323800010f7983 */ /* 0x000f620000300800 */
[----:B------:R-:W-:Y:S02]  /*6dc0*/  @!P5 IMAD.MOV R10, RZ, RZ, -R10 ;  /* 0x000000ffff0ad224 */ /* 0x000fe400078e0a0a */
[----:B------:R-:W-:-:S03]  /*6dd0*/  @!P3 IMAD.MOV R18, RZ, RZ, -R18 ;  /* 0x000000ffff12b224 */ /* 0x000fc600078e0a12 */
[----:B------:R0:W-:Y:S04]  /*6de0*/  STL [R1+0x3c8], R10 ;  /* 0x0003c80a01007387 */ /* 0x0001e80000100800 */
[----:B0-----:R-:W3:Y:S04]  /*6df0*/  LDL.LU R10, [R1+0x50] ;  /* 0x00005000010a7983 */ /* 0x001ee80000300800 */
[----:B------:R0:W-:Y:S04]  /*6e00*/  STL [R1+0x3c0], R16 ;  /* 0x0003c01001007387 */ /* 0x0001e80000100800 */
[----:B------:R2:W-:Y:S01]  /*6e10*/  STL [R1+0x3c4], R18 ;  /* 0x0003c41201007387 */ /* 0x0005e20000100800 */
[----:B0-----:R-:W-:-:S03]  /*6e20*/  IMAD.MOV.U32 R16, RZ, RZ, R12 ;  /* 0x000000ffff107224 */ /* 0x001fc600078e000c */
[----:B------:R-:W3:Y:S01]  /*6e30*/  LDL.LU R12, [R1+0x54] ;  /* 0x00005400010c7983 */ /* 0x000ee20000300800 */
[----:B------:R-:W-:-:S05]  /*6e40*/  @!P6 IMAD.IADD R14, R14, 0x1, -R0 ;  /* 0x000000010e0ee824 */ /* 0x000fca00078e0a00 */
[----:B------:R-:W-:Y:S01]  /*6e50*/  ISETP.GT.U32.AND P6, PT, R0, R14, PT ;  /* 0x0000000e0000720c */ /* 0x000fe20003fc4070 */
[----:B--2---:R-:W-:-:S12]  /*6e60*/  IMAD.MOV.U32 R18, RZ, RZ, R2 ;  /* 0x000000ffff127224 */ /* 0x004fd800078e0002 */
[----:B------:R-:W-:-:S04]  /*6e70*/  @!P6 IMAD.IADD R14, R14, 0x1, -R0 ;  /* 0x000000010e0ee824 */ /* 0x000fc800078e0a00 */
[----:B------:R-:W-:Y:S02]  /*6e80*/  IMAD.MOV.U32 R2, RZ, RZ, R14 ;  /* 0x000000ffff027224 */ /* 0x000fe400078e000e */
[----:B------:R-:W2:Y:S02]  /*6e90*/  LDL.LU R14, [R1+0x58] ;  /* 0x00005800010e7983 */ /* 0x000ea40000300800 */
[----:B------:R-:W-:Y:S01]  /*6ea0*/  @!P2 IMAD.MOV R2, RZ, RZ, -R2 ;  /* 0x000000ffff02a224 */ /* 0x000fe200078e0a02 */
[----:B------:R-:W-:-:S13]  /*6eb0*/  ISETP.GT.U32.AND P3, PT, R0, R11, PT ;  /* 0x0000000b0000720c */ /* 0x000fda0003f64070 */
[----:B------:R-:W-:Y:S02]  /*6ec0*/  @!P3 IMAD.IADD R11, R11, 0x1, -R0 ;  /* 0x000000010b0bb824 */ /* 0x000fe400078e0a00 */
[----:B-----5:R-:W-:-:S05]  /*6ed0*/  @!P4 IMAD.MOV R15, RZ, RZ, -R15 ;  /* 0x000000ffff0fc224 */ /* 0x020fca00078e0a0f */
[----:B------:R0:W-:Y:S04]  /*6ee0*/  STL [R1+0x3bc], R15 ;  /* 0x0003bc0f01007387 */ /* 0x0001e80000100800 */
[----:B0-----:R-:W5:Y:S04]  /*6ef0*/  LDL.LU R15, [R1+0x60] ;  /* 0x00006000010f7983 */ /* 0x001f680000300800 */
[----:B------:R0:W-:Y:S04]  /*6f00*/  STL [R1+0x3b8], R2 ;  /* 0x0003b80201007387 */ /* 0x0001e80000100800 */
[----:B0-----:R-:W4:Y:S01]  /*6f10*/  LDL.LU R2, [R1+0x3234] ;  /* 0x0032340001027983 */ /* 0x001f220000300800 */
[----:B---3--:R-:W-:-:S03]  /*6f20*/  ISETP.GE.AND P3, PT, R12, RZ, PT ;  /* 0x000000ff0c00720c */ /* 0x008fc60003f66270 */
[----:B------:R-:W3:Y:S01]  /*6f30*/  LDL.LU R12, [R1+0x3230] ;  /* 0x00323000010c7983 */ /* 0x000ee20000300800 */
[C---:B------:R-:W-:Y:S02]  /*6f40*/  ISETP.GT.U32.AND P6, PT, R0.reuse, R8, PT ;  /* 0x000000080000720c */ /* 0x040fe40003fc4070 */
[----:B------:R-:W-:Y:S02]  /*6f50*/  ISETP.GT.U32.AND P1, PT, R0, R9, PT ;  /* 0x000000090000720c */ /* 0x000fe40003f24070 */
[----:B------:R-:W-:-:S09]  /*6f60*/  ISETP.GE.AND P2, PT, R10, RZ, PT ;  /* 0x000000ff0a00720c */ /* 0x000fd20003f46270 */
[----:B------:R-:W-:Y:S01]  /*6f70*/  @!P6 IMAD.IADD R8, R8, 0x1, -R0 ;  /* 0x000000010808e824 */ /* 0x000fe200078e0a00 */
[----:B------:R-:W-:-:S04]  /*6f80*/  ISETP.GT.U32.AND P6, PT, R0, R7, PT ;  /* 0x000000070000720c */ /* 0x000fc80003fc4070 */
[----:B------:R-:W-:Y:S01]  /*6f90*/  ISETP.GT.U32.AND P5, PT, R0, R8, PT ;  /* 0x000000080000720c */ /* 0x000fe20003fa4070 */
[----:B------:R-:W-:Y:S01]  /*6fa0*/  @!P1 IMAD.IADD R9, R9, 0x1, -R0 ;  /* 0x0000000109099824 */ /* 0x000fe200078e0a00 */
[----:B--2---:R-:W-:Y:S01]  /*6fb0*/  ISETP.GE.AND P1, PT, R14, RZ, PT ;  /* 0x000000ff0e00720c */ /* 0x004fe20003f26270 */
[----:B------:R-:W-:-:S06]  /*6fc0*/  IMAD.MOV.U32 R14, RZ, RZ, R11 ;  /* 0x000000ffff0e7224 */ /* 0x000fcc00078e000b */
[----:B------:R-:W-:Y:S02]  /*6fd0*/  @!P6 IMAD.IADD R7, R7, 0x1, -R0 ;  /* 0x000000010707e824 */ /* 0x000fe400078e0a00 */
[----:B------:R-:W-:Y:S02]  /*6fe0*/  @!P2 IMAD.MOV R14, RZ, RZ, -R14 ;  /* 0x000000ffff0ea224 */ /* 0x000fe400078e0a0e */
[----:B------:R-:W-:Y:S02]  /*6ff0*/  @!P0 IMAD.MOV R7, RZ, RZ, -R7 ;  /* 0x000000ffff078224 */ /* 0x000fe400078e0a07 */
[----:B------:R-:W-:Y:S02]  /*7000*/  @!P5 IMAD.IADD R8, R8, 0x1, -R0 ;  /* 0x000000010808d824 */ /* 0x000fe400078e0a00 */
[----:B------:R-:W-:Y:S02]  /*7010*/  IMAD.MOV.U32 R11, RZ, RZ, R16 ;  /* 0x000000ffff0b7224 */ /* 0x000fe400078e0010 */
[----:B----4-:R-:W-:-:S04]  /*7020*/  IMAD.HI.U32 R10, R2, R6, RZ ;  /* 0x00000006020a7227 */ /* 0x010fc800078e00ff */
[----:B------:R-:W-:-:S04]  /*7030*/  IMAD.MOV R10, RZ, RZ, -R10 ;  /* 0x000000ffff0a7224 */ /* 0x000fc800078e0a0a */
[----:B------:R-:W-:Y:S02]  /*7040*/  IMAD R6, R0, R10, R6 ;  /* 0x0000000a00067224 */ /* 0x000fe400078e0206 */
[----:B------:R-:W2:Y:S01]  /*7050*/  LDL.LU R10, [R1+0x9c] ;  /* 0x00009c00010a7983 */ /* 0x000ea20000300800 */
[----:B---3--:R-:W-:Y:S02]  /*7060*/  ISETP.GE.AND P5, PT, R12, RZ, PT ;  /* 0x000000ff0c00720c */ /* 0x008fe40003fa6270 */
[----:B------:R-:W-:Y:S01]  /*7070*/  IABS R12, R16 ;  /* 0x00000010000c7213 */ /* 0x000fe20000000000 */
[----:B------:R-:W-:Y:S04]  /*7080*/  STL [R1+0x3b0], R7 ;  /* 0x0003b00701007387 */ /* 0x000fe80000100800 */
[----:B------:R-:W3:Y:S04]  /*7090*/  LDL.LU R16, [R1+0x6c] ;  /* 0x00006c0001107983 */ /* 0x000ee80000300800 */
[----:B------:R0:W-:Y:S04]  /*70a0*/  STL [R1+0x3ac], R14 ;  /* 0x0003ac0e01007387 */ /* 0x0001e80000100800 */
[----:B0-----:R-:W4:Y:S01]  /*70b0*/  LDL.LU R14, [R1+0xa0] ;  /* 0x0000a000010e7983 */ /* 0x001f220000300800 */
[----:B------:R-:W-:-:S02]  /*70c0*/  ISETP.GT.U32.AND P4, PT, R0, R4, PT ;  /* 0x000000040000720c */ /* 0x000fc40003f84070 */
[----:B------:R-:W-:-:S11]  /*70d0*/  ISETP.GT.U32.AND P6, PT, R0, R3, PT ;  /* 0x000000030000720c */ /* 0x000fd60003fc4070 */
[----:B------:R-:W-:-:S05]  /*70e0*/  @!P4 IMAD.IADD R4, R4, 0x1, -R0 ;  /* 0x000000010404c824 */ /* 0x000fca00078e0a00 */
[C---:B------:R-:W-:Y:S01]  /*70f0*/  ISETP.GT.U32.AND P0, PT, R0.reuse, R4, PT ;  /* 0x000000040000720c */ /* 0x040fe20003f04070 */
[----:B------:R-:W-:Y:S02]  /*7100*/  @!P6 IMAD.IADD R3, R3, 0x1, -R0 ;  /* 0x000000010303e824 */ /* 0x000fe400078e0a00 */
[----:B------:R-:W-:Y:S01]  /*7110*/  @!P3 IMAD.MOV R9, RZ, RZ, -R9 ;  /* 0x000000ffff09b224 */ /* 0x000fe200078e0a09 */
[----:B------:R-:W-:Y:S01]  /*7120*/  ISETP.GE.AND P3, PT, R17, RZ, PT ;  /* 0x000000ff1100720c */ /* 0x000fe20003f66270 */
[----:B------:R-:W-:Y:S01]  /*7130*/  @!P1 IMAD.MOV R8, RZ, RZ, -R8 ;  /* 0x000000ffff089224 */ /* 0x000fe200078e0a08 */
[----:B-----5:R-:W-:Y:S01]  /*7140*/  ISETP.GE.AND P4, PT, R15, RZ, PT ;  /* 0x000000ff0f00720c */ /* 0x020fe20003f86270 */
[----:B------:R-:W5:Y:S01]  /*7150*/  LDL.LU R17, [R1+0xa4] ;  /* 0x0000a40001117983 */ /* 0x000f620000300800 */
[----:B------:R-:W-:-:S03]  /*7160*/  ISETP.GT.U32.AND P2, PT, R0, R3, PT ;  /* 0x000000030000720c */ /* 0x000fc60003f44070 */
[----:B------:R-:W3:Y:S02]  /*7170*/  LDL.LU R15, [R1+0x70] ;  /* 0x00007000010f7983 */ /* 0x000ee40000300800 */
[--C-:B------:R-:W-:Y:S02]  /*7180*/  @!P0 IMAD.IADD R4, R4, 0x1, -R0.reuse ;  /* 0x0000000104048824 */ /* 0x100fe400078e0a00 */
[----:B------:R-:W-:Y:S04]  /*7190*/  STL [R1+0x3a8], R9 ;  /* 0x0003a80901007387 */ /* 0x000fe80000100800 */
[----:B------:R2:W-:Y:S02]  /*71a0*/  STL [R1+0x3a4], R8 ;  /* 0x0003a40801007387 */ /* 0x0005e40000100800 */
[----:B------:R-:W-:Y:S01]  /*71b0*/  @!P2 IMAD.IADD R3, R3, 0x1, -R0 ;  /* 0x000000010303a824 */ /* 0x000fe200078e0a00 */
[----:B--2---:R-:W-:-:S02]  /*71c0*/  IABS R8, R10 ;  /* 0x0000000a00087213 */ /* 0x004fc40000000000 */
[----:B------:R-:W-:Y:S01]  /*71d0*/  ISETP.GE.AND P0, PT, R10, RZ, PT ;  /* 0x000000ff0a00720c */ /* 0x000fe20003f06270 */
[----:B------:R-:W-:-:S04]  /*71e0*/  IMAD.MOV.U32 R10, RZ, RZ, R4 ;  /* 0x000000ffff0a7224 */ /* 0x000fc800078e0004 */
[----:B------:R-:W-:-:S05]  /*71f0*/  @!P5 IMAD.MOV R10, RZ, RZ, -R10 ;  /* 0x000000ffff0ad224 */ /* 0x000fca00078e0a0a */
[----:B------:R0:W-:Y:S01]  /*7200*/  STL [R1+0x39c], R10 ;  /* 0x00039c0a01007387 */ /* 0x0001e20000100800 */
[----:B----4-:R-:W-:Y:S02]  /*7210*/  ISETP.GE.AND P2, PT, R14, RZ, PT ;  /* 0x000000ff0e00720c */ /* 0x010fe40003f46270 */
[----:B------:R-:W-:Y:S02]  /*7220*/  IABS R4, R14 ;  /* 0x0000000e00047213 */ /* 0x000fe40000000000 */
[----:B------:R-:W2:Y:S01]  /*7230*/  LDL R14, [R1+0x74] ;  /* 0x00007400010e7983 */ /* 0x000ea20000100800 */
[----:B------:R-:W-:Y:S01]  /*7240*/  ISETP.GT.U32.AND P6, PT, R0, R6, PT ;  /* 0x000000060000720c */ /* 0x000fe20003fc4070 */
[----:B------:R-:W-:-:S04]  /*7250*/  IMAD.HI.U32 R7, R2, R12, RZ ;  /* 0x0000000c02077227 */ /* 0x000fc800078e00ff */
[----:B------:R-:W-:Y:S02]  /*7260*/  IMAD.MOV R7, RZ, RZ, -R7 ;  /* 0x000000ffff077224 */ /* 0x000fe400078e0a07 */
[----:B------:R-:W-:-:S06]  /*7270*/  IMAD.HI.U32 R9, R2, R8, RZ ;  /* 0x0000000802097227 */ /* 0x000fcc00078e00ff */
[----:B------:R-:W-:Y:S02]  /*7280*/  @!P6 IMAD.IADD R6, R6, 0x1, -R0 ;  /* 0x000000010606e824 */ /* 0x000fe400078e0a00 */
[----:B------:R-:W-:-:S03]  /*7290*/  IMAD R12, R0, R7, R12 ;  /* 0x00000007000c7224 */ /* 0x000fc600078e020c */
[C---:B------:R-:W-:Y:S01]  /*72a0*/  ISETP.GT.U32.AND P6, PT, R0.reuse, R6, PT ;  /* 0x000000060000720c */ /* 0x040fe20003fc4070 */
[----:B0-----:R-:W-:Y:S01]  /*72b0*/  IMAD.MOV.U32 R10, RZ, RZ, R3 ;  /* 0x000000ffff0a7224 */ /* 0x001fe200078e0003 */
[----:B------:R-:W-:Y:S01]  /*72c0*/  ISETP.GT.U32.AND P5, PT, R0, R12, PT ;  /* 0x0000000c0000720c */ /* 0x000fe20003fa4070 */
[----:B------:R-:W-:-:S04]  /*72d0*/  IMAD.MOV R3, RZ, RZ, -R9 ;  /* 0x000000ffff037224 */ /* 0x000fc800078e0a09 */
[----:B------:R-:W-:-:S06]  /*72e0*/  IMAD R3, R0, R3, R8 ;  /* 0x0000000300037224 */ /* 0x000fcc00078e0208 */
[--C-:B------:R-:W-:Y:S01]  /*72f0*/  @!P6 IMAD.IADD R6, R6, 0x1, -R0.reuse ;  /* 0x000000010606e824 */ /* 0x100fe200078e0a00 */
[----:B------:R-:W-:Y:S01]  /*7300*/  ISETP.GT.U32.AND P6, PT, R0, R3, PT ;  /* 0x000000030000720c */ /* 0x000fe20003fc4070 */
[----:B------:R-:W-:Y:S01]  /*7310*/  @!P5 IMAD.IADD R12, R12, 0x1, -R0 ;  /* 0x000000010c0cd824 */ /* 0x000fe200078e0a00 */
[----:B-----5:R-:W-:Y:S01]  /*7320*/  IABS R7, R17 ;  /* 0x0000001100077213 */ /* 0x020fe20000000000 */
[----:B------:R-:W-:Y:S01]  /*7330*/  @!P4 IMAD.MOV R10, RZ, RZ, -R10 ;  /* 0x000000ffff0ac224 */ /* 0x000fe200078e0a0a */
[----:B------:R-:W-:Y:S01]  /*7340*/  ISETP.GE.AND P4, PT, R17, RZ, PT ;  /* 0x000000ff1100720c */ /* 0x000fe20003f86270 */
[----:B------:R-:W-:Y:S01]  /*7350*/  IMAD.MOV.U32 R17, RZ, RZ, R13 ;  /* 0x000000ffff117224 */ /* 0x000fe200078e000d */
[----:B---3--:R-:W-:Y:S01]  /*7360*/  IABS R9, R16 ;  /* 0x0000001000097213 */ /* 0x008fe20000000000 */
[----:B------:R-:W-:Y:S01]  /*7370*/  IMAD.HI.U32 R13, R2, R4, RZ ;  /* 0x00000004020d7227 */ /* 0x000fe200078e00ff */
[----:B------:R-:W-:Y:S01]  /*7380*/  ISETP.GT.U32.AND P5, PT, R0, R12, PT ;  /* 0x0000000c0000720c */ /* 0x000fe20003fa4070 */
[----:B------:R0:W-:Y:S01]  /*7390*/  STL [R1+0x398], R10 ;  /* 0x0003980a01007387 */ /* 0x0001e20000100800 */
[----:B------:R-:W-:Y:S01]  /*73a0*/  ISETP.GE.AND P1, PT, R11, RZ, PT ;  /* 0x000000ff0b00720c */ /* 0x000fe20003f26270 */
[----:B------:R-:W-:Y:S01]  /*73b0*/  IMAD.MOV.U32 R8, RZ, RZ, R9 ;  /* 0x000000ffff087224 */ /* 0x000fe200078e0009 */
[----:B------:R-:W-:Y:S01]  /*73c0*/  IABS R9, R15 ;  /* 0x0000000f00097213 */ /* 0x000fe20000000000 */
[----:B------:R-:W-:-:S02]  /*73d0*/  IMAD.MOV R13, RZ, RZ, -R13 ;  /* 0x000000ffff0d7224 */ /* 0x000fc400078e0a0d */
[----:B------:R-:W-:Y:S02]  /*73e0*/  @!P6 IMAD.IADD R3, R3, 0x1, -R0 ;  /* 0x000000010303e824 */ /* 0x000fe400078e0a00 */
[----:B0-----:R-:W-:-:S03]  /*73f0*/  IMAD.HI.U32 R10, R2, R7, RZ ;  /* 0x00000007020a7227 */ /* 0x001fc600078e00ff */
[C---:B------:R-:W-:Y:S01]  /*7400*/  ISETP.GT.U32.AND P6, PT, R0.reuse, R3, PT ;  /* 0x000000030000720c */ /* 0x040fe20003fc4070 */
[----:B------:R-:W-:Y:S02]  /*7410*/  IMAD.MOV R10, RZ, RZ, -R10 ;  /* 0x000000ffff0a7224 */ /* 0x000fe400078e0a0a */
[----:B------:R-:W-:Y:S02]  /*7420*/  IMAD R4, R0, R13, R4 ;  /* 0x0000000d00047224 */ /* 0x000fe400078e0204 */
[----:B------:R-:W-:-:S04]  /*7430*/  IMAD.HI.U32 R11, R2, R8, RZ ;  /* 0x00000008020b7227 */ /* 0x000fc800078e00ff */
[----:B------:R-:W-:Y:S02]  /*7440*/  IMAD R7, R0, R10, R7 ;  /* 0x0000000a00077224 */ /* 0x000fe400078e0207 */
[----:B------:R-:W-:Y:S02]  /*7450*/  IMAD.MOV.U32 R10, RZ, RZ, R6 ;  /* 0x000000ffff0a7224 */ /* 0x000fe400078e0006 */
[----:B------:R-:W-:Y:S02]  /*7460*/  IMAD.MOV R11, RZ, RZ, -R11 ;  /* 0x000000ffff0b7224 */ /* 0x000fe400078e0a0b */
[----:B------:R-:W-:Y:S02]  /*7470*/  @!P5 IMAD.IADD R12, R12, 0x1, -R0 ;  /* 0x000000010c0cd824 */ /* 0x000fe400078e0a00 */
[----:B------:R-:W-:Y:S02]  /*7480*/  @!P3 IMAD.MOV R10, RZ, RZ, -R10 ;  /* 0x000000ffff0ab224 */ /* 0x000fe400078e0a0a */
[----:B------:R-:W-:-:S02]  /*7490*/  @!P1 IMAD.MOV R12, RZ, RZ, -R12 ;  /* 0x000000ffff0c9224 */ /* 0x000fc400078e0a0c */
[----:B------:R-:W-:Y:S02]  /*74a0*/  IMAD R8, R0, R11, R8 ;  /* 0x0000000b00087224 */ /* 0x000fe400078e0208 */
[----:B------:R-:W3:Y:S01]  /*74b0*/  LDL R11, [R1+0x80] ;  /* 0x00008000010b7983 */ /* 0x000ee20000100800 */
[----:B------:R-:W-:Y:S01]  /*74c0*/  @!P6 IMAD.IADD R3, R3, 0x1, -R0 ;  /* 0x000000010303e824 */ /* 0x000fe200078e0a00 */
[----:B------:R-:W-:Y:S02]  /*74d0*/  ISETP.GE.AND P6, PT, R16, RZ, PT ;  /* 0x000000ff1000720c */ /* 0x000fe40003fc6270 */
[----:B--2---:R-:W-:Y:S01]  /*74e0*/  IABS R13, R14 ;  /* 0x0000000e000d7213 */ /* 0x004fe20000000000 */
[----:B------:R-:W-:-:S04]  /*74f0*/  IMAD.HI.U32 R14, R2, R9, RZ ;  /* 0x00000009020e7227 */ /* 0x000fc800078e00ff */
[----:B------:R-:W-:-:S04]  /*7500*/  IMAD.MOV R14, RZ, RZ, -R14 ;  /* 0x000000ffff0e7224 */ /* 0x000fc800078e0a0e */
[----:B------:R-:W-:Y:S02]  /*7510*/  IMAD R9, R0, R14, R9 ;  /* 0x0000000e00097224 */ /* 0x000fe400078e0209 */
[----:B------:R-:W2:Y:S04]  /*7520*/  LDL R14, [R1+0x7c] ;  /* 0x00007c00010e7983 */ /* 0x000ea80000100800 */
[----:B------:R0:W-:Y:S04]  /*7530*/  STL [R1+0x348], R10 ;  /* 0x0003480a01007387 */ /* 0x0001e80000100800 */
[----:B0-----:R-:W4:Y:S04]  /*7540*/  LDL R10, [R1+0x84] ;  /* 0x00008400010a7983 */ /* 0x001f280000100800 */
[----:B------:R-:W-:Y:S04]  /*7550*/  STL [R1+0x34c], R12 ;  /* 0x00034c0c01007387 */ /* 0x000fe80000100800 */
[----:B------:R-:W5:Y:S01]  /*7560*/  LDL.LU R16, [R1+0x88] ;  /* 0x0000880001107983 */ /* 0x000f620000300800 */
[----:B------:R-:W-:-:S03]  /*7570*/  IMAD.HI.U32 R6, R2, R13, RZ ;  /* 0x0000000d02067227 */ /* 0x000fc600078e00ff */
[----:B-----5:R0:W-:Y:S04]  /*7580*/  STL [R1+0x3228], R16 ;  /* 0x0032281001007387 */ /* 0x0201e80000100800 */
[----:B0-----:R-:W5:Y:S01]  /*7590*/  LDL.LU R16, [R1+0x78] ;  /* 0x0000780001107983 */ /* 0x001f620000300800 */
[----:B------:R-:W-:-:S04]  /*75a0*/  IMAD.MOV R6, RZ, RZ, -R6 ;  /* 0x000000ffff067224 */ /* 0x000fc800078e0a06 */
[C---:B------:R-:W-:Y:S01]  /*75b0*/  IMAD R13, R0.reuse, R6, R13 ;  /* 0x00000006000d7224 */ /* 0x040fe200078e020d */
[----:B------:R-:W-:-:S13]  /*75c0*/  ISETP.GT.U32.AND P5, PT, R0, R4, PT ;  /* 0x000000040000720c */ /* 0x000fda0003fa4070 */
[----:B------:R-:W-:Y:S01]  /*75d0*/  @!P5 IMAD.IADD R4, R4, 0x1, -R0 ;  /* 0x000000010404d824 */ /* 0x000fe200078e0a00 */
[----:B------:R-:W-:Y:S02]  /*75e0*/  ISETP.GT.U32.AND P5, PT, R0, R9, PT ;  /* 0x000000090000720c */ /* 0x000fe40003fa4070 */
[----:B-----5:R-:W-:Y:S01]  /*75f0*/  IABS R6, R16 ;  /* 0x0000001000067213 */ /* 0x020fe20000000000 */
[----:B------:R0:W-:Y:S04]  /*7600*/  STL [R1+0x322c], R16 ;  /* 0x00322c1001007387 */ /* 0x0001e80000100800 */
[----:B0-----:R-:W5:Y:S01]  /*7610*/  LDL.LU R16, [R1+0x74] ;  /* 0x0000740001107983 */ /* 0x001f620000300800 */
[----:B--2---:R-:W-:Y:S01]  /*7620*/  IABS R12, R14 ;  /* 0x0000000e000c7213 */ /* 0x004fe20000000000 */
[----:B------:R-:W-:-:S04]  /*7630*/  IMAD.MOV.U32 R14, RZ, RZ, R3 ;  /* 0x000000ffff0e7224 */ /* 0x000fc800078e0003 */
[----:B------:R-:W-:Y:S02]  /*7640*/  @!P5 IMAD.IADD R9, R9, 0x1, -R0 ;  /* 0x000000010909d824 */ /* 0x000fe400078e0a00 */
[----:B------:R-:W-:-:S03]  /*7650*/  @!P0 IMAD.MOV R14, RZ, RZ, -R14 ;  /* 0x000000ffff0e8224 */ /* 0x000fc600078e0a0e */
[C---:B------:R-:W-:Y:S02]  /*7660*/  ISETP.GT.U32.AND P0, PT, R0.reuse, R9, PT ;  /* 0x000000090000720c */ /* 0x040fe40003f04070 */
[----:B------:R0:W-:Y:S11]  /*7670*/  STL [R1+0x350], R14 ;  /* 0x0003500e01007387 */ /* 0x0001f60000100800 */
[----:B------:R-:W-:Y:S01]  /*7680*/  @!P0 IMAD.IADD R9, R9, 0x1, -R0 ;  /* 0x0000000109098824 */ /* 0x000fe200078e0a00 */
[----:B------:R-:W-:-:S02]  /*7690*/  ISETP.GT.U32.AND P3, PT, R0, R7, PT ;  /* 0x000000070000720c */ /* 0x000fc40003f64070 */
[----:B-----5:R-:W-:Y:S02]  /*76a0*/  ISETP.GE.AND P0, PT, R16, RZ, PT ;  /* 0x000000ff1000720c */ /* 0x020fe40003f06270 */
[----:B------:R-:W2:Y:S09]  /*76b0*/  LDL.LU R16, [R1+0x322c] ;  /* 0x00322c0001107983 */ /* 0x000eb20000300800 */
[----:B------:R-:W-:Y:S01]  /*76c0*/  @!P3 IMAD.IADD R7, R7, 0x1, -R0 ;  /* 0x000000010707b824 */ /* 0x000fe200078e0a00 */
[----:B------:R-:W-:Y:S01]  /*76d0*/  ISETP.GT.U32.AND P3, PT, R0, R4, PT ;  /* 0x000000040000720c */ /* 0x000fe20003f64070 */
[----:B------:R-:W-:-:S02]  /*76e0*/  IMAD.MOV.U32 R3, RZ, RZ, R12 ;  /* 0x000000ffff037224 */ /* 0x000fc400078e000c */
[----:B------:R-:W-:-:S04]  /*76f0*/  IMAD.HI.U32 R12, R2, R6, RZ ;  /* 0x00000006020c7227 */ /* 0x000fc800078e00ff */
[----:B------:R-:W-:-:S06]  /*7700*/  IMAD.MOV R12, RZ, RZ, -R12 ;  /* 0x000000ffff0c7224 */ /* 0x000fcc00078e0a0c */
[----:B------:R-:W-:Y:S01]  /*7710*/  @!P3 IMAD.IADD R4, R4, 0x1, -R0 ;  /* 0x000000010404b824 */ /* 0x000fe200078e0a00 */
[C---:B------:R-:W-:Y:S01]  /*7720*/  ISETP.GT.U32.AND P3, PT, R0.reuse, R13, PT ;  /* 0x0000000d0000720c */ /* 0x040fe20003f64070 */
[----:B------:R-:W-:Y:S02]  /*7730*/  IMAD R6, R0, R12, R6 ;  /* 0x0000000c00067224 */ /* 0x000fe400078e0206 */
[----:B------:R-:W-:-:S04]  /*7740*/  IMAD.HI.U32 R12, R2, R3, RZ ;  /* 0x00000003020c7227 */ /* 0x000fc800078e00ff */
[----:B------:R-:W-:-:S04]  /*7750*/  IMAD.MOV R12, RZ, RZ, -R12 ;  /* 0x000000ffff0c7224 */ /* 0x000fc800078e0a0c */
[----:B------:R-:W-:Y:S02]  /*7760*/  IMAD R3, R0, R12, R3 ;  /* 0x0000000c00037224 */ /* 0x000fe400078e0203 */
[----:B------:R-:W-:Y:S01]  /*7770*/  @!P3 IMAD.IADD R13, R13, 0x1, -R0 ;  /* 0x000000010d0db824 */ /* 0x000fe200078e0a00 */
[----:B--2---:R-:W-:Y:S02]  /*7780*/  ISETP.GE.AND P3, PT, R16, RZ, PT ;  /* 0x000000ff1000720c */ /* 0x004fe40003f66270 */
[----:B------:R-:W2:Y:S04]  /*7790*/  LDL.LU R16, [R1+0x3228] ;  /* 0x0032280001107983 */ /* 0x000ea80000300800 */
[----:B------:R-:W5:Y:S01]  /*77a0*/  LDL R12, [R1+0x8c] ;  /* 0x00008c00010c7983 */ /* 0x000f620000100800 */
[----:B---3--:R-:W-:-:S05]  /*77b0*/  IABS R11, R11 ;  /* 0x0000000b000b7213 */ /* 0x008fca0000000000 */
[----:B0-----:R-:W-:-:S04]  /*77c0*/  IMAD.HI.U32 R14, R2, R11, RZ ;  /* 0x0000000b020e7227 */ /* 0x001fc800078e00ff */
[----:B------:R-:W-:-:S04]  /*77d0*/  IMAD.MOV R14, RZ, RZ, -R14 ;  /* 0x000000ffff0e7224 */ /* 0x000fc800078e0a0e */
[C---:B------:R-:W-:Y:S02]  /*77e0*/  IMAD R11, R0.reuse, R14, R11 ;  /* 0x0000000e000b7224 */ /* 0x040fe400078e020b */
[----:B------:R-:W-:Y:S01]  /*77f0*/  IMAD.MOV.U32 R14, RZ, RZ, R4 ;  /* 0x000000ffff0e7224 */ /* 0x000fe200078e0004 */
[----:B------:R-:W-:-:S13]  /*7800*/  ISETP.GT.U32.AND P1, PT, R0, R8, PT ;  /* 0x000000080000720c */ /* 0x000fda0003f24070 */
[----:B------:R-:W-:-:S05]  /*7810*/  @!P1 IMAD.IADD R8, R8, 0x1, -R0 ;  /* 0x0000000108089824 */ /* 0x000fca00078e0a00 */
[----:B------:R-:W-:Y:S02]  /*7820*/  ISETP.GT.U32.AND P5, PT, R0, R8, PT ;  /* 0x000000080000720c */ /* 0x000fe40003fa4070 */
[----:B-----5:R-:W-:Y:S02]  /*7830*/  IABS R4, R12 ;  /* 0x0000000c00047213 */ /* 0x020fe40000000000 */
[----:B------:R-:W3:Y:S09]  /*7840*/  LDL.LU R12, [R1+0x7c] ;  /* 0x00007c00010c7983 */ /* 0x000ef20000300800 */
[----:B------:R-:W-:Y:S01]  /*7850*/  @!P5 IMAD.IADD R8, R8, 0x1, -R0 ;  /* 0x000000010808d824 */ /* 0x000fe200078e0a00 */
[----:B------:R-:W-:-:S02]  /*7860*/  ISETP.GT.U32.AND P5, PT, R0, R6, PT ;  /* 0x000000060000720c */ /* 0x000fc40003fa4070 */
[----:B------:R-:W-:-:S11]  /*7870*/  ISETP.GT.U32.AND P1, PT, R0, R7, PT ;  /* 0x000000070000720c */ /* 0x000fd60003f24070 */
[--C-:B------:R-:W-:Y:S02]  /*7880*/  @!P5 IMAD.IADD R6, R6, 0x1, -R0.reuse ;  /* 0x000000010606d824 */ /* 0x100fe400078e0a00 */
[----:B------:R-:W-:Y:S01]  /*7890*/  @!P1 IMAD.IADD R7, R7, 0x1, -R0 ;  /* 0x0000000107079824 */ /* 0x000fe200078e0a00 */
[----:B------:R-:W-:Y:S02]  /*78a0*/  ISETP.GE.AND P1, PT, R15, RZ, PT ;  /* 0x000000ff0f00720c */ /* 0x000fe40003f26270 */
[----:B------:R-:W-:Y:S01]  /*78b0*/  ISETP.GT.U32.AND P5, PT, R0, R6, PT ;  /* 0x000000060000720c */ /* 0x000fe20003fa4070 */
[----:B------:R-:W-:Y:S02]  /*78c0*/  @!P2 IMAD.MOV R14, RZ, RZ, -R14 ;  /* 0x000000ffff0ea224 */ /* 0x000fe400078e0a0e */
[----:B------:R-:W-:Y:S02]  /*78d0*/  @!P4 IMAD.MOV R7, RZ, RZ, -R7 ;  /* 0x000000ffff07c224 */ /* 0x000fe400078e0a07 */
[----:B------:R-:W-:Y:S01]  /*78e0*/  @!P6 IMAD.MOV R8, RZ, RZ, -R8 ;  /* 0x000000ffff08e224 */ /* 0x000fe200078e0a08 */
[----:B------:R0:W-:Y:S05]  /*78f0*/  STL [R1+0x358], R14 ;  /* 0x0003580e01007387 */ /* 0x0001ea0000100800 */
[----:B------:R-:W-:-:S02]  /*7900*/  @!P1 IMAD.MOV R9, RZ, RZ, -R9 ;  /* 0x000000ffff099224 */ /* 0x000fc400078e0a09 */
[----:B------:R-:W-:Y:S01]  /*7910*/  @!P5 IMAD.IADD R6, R6, 0x1, -R0 ;  /* 0x000000010606d824 */ /* 0x000fe200078e0a00 */
[----:B0-----:R-:W5:Y:S04]  /*7920*/  LDL.LU R14, [R1+0x80] ;  /* 0x00008000010e7983 */ /* 0x001f680000300800 */
[----:B------:R-:W-:Y:S04]  /*7930*/  STL [R1+0x35c], R7 ;  /* 0x00035c0701007387 */ /* 0x000fe80000100800 */
[----:B------:R-:W-:Y:S04]  /*7940*/  STL [R1+0x360], R8 ;  /* 0x0003600801007387 */ /* 0x000fe80000100800 */
[----:B------:R-:W-:Y:S01]  /*7950*/  STL [R1+0x368], R9 ;  /* 0x0003680901007387 */ /* 0x000fe20000100800 */
[----:B---3--:R-:W-:-:S03]  /*7960*/  ISETP.GE.AND P1, PT, R12, RZ, PT ;  /* 0x000000ff0c00720c */ /* 0x008fc60003f26270 */
[----:B------:R-:W3:Y:S04]  /*7970*/  LDL R12, [R1+0x94] ;  /* 0x00009400010c7983 */ /* 0x000ee80000100800 */
[----:B------:R0:W-:Y:S04]  /*7980*/  STL [R1+0x3224], R6 ;  /* 0x0032240601007387 */ /* 0x0001e80000100800 */
[----:B0-----:R-:W3:Y:S01]  /*7990*/  LDL.LU R6, [R1+0x84] ;  /* 0x0000840001067983 */ /* 0x001ee20000300800 */
[----:B----4-:R-:W-:Y:S02]  /*79a0*/  IABS R10, R10 ;  /* 0x0000000a000a7213 */ /* 0x010fe40000000000 */
[C---:B------:R-:W-:Y:S01]  /*79b0*/  ISETP.GT.U32.AND P2, PT, R0.reuse, R13, PT ;  /* 0x0000000d0000720c */ /* 0x040fe20003f44070 */
[----:B------:R-:W4:Y:S01]  /*79c0*/  LDL R9, [R1+0x98] ;  /* 0x0000980001097983 */ /* 0x000f220000100800 */
[----:B------:R-:W-:Y:S01]  /*79d0*/  ISETP.GT.U32.AND P4, PT, R0, R3, PT ;  /* 0x000000030000720c */ /* 0x000fe20003f84070 */
[----:B------:R-:W-:-:S04]  /*79e0*/  IMAD.HI.U32 R15, R2, R10, RZ ;  /* 0x0000000a020f7227 */ /* 0x000fc800078e00ff */
[----:B------:R-:W-:-:S04]  /*79f0*/  IMAD.MOV R15, RZ, RZ, -R15 ;  /* 0x000000ffff0f7224 */ /* 0x000fc800078e0a0f */
[----:B------:R-:W-:Y:S01]  /*7a00*/  IMAD R15, R0, R15, R10 ;  /* 0x0000000f000f7224 */ /* 0x000fe200078e020a */
[----:B--2---:R-:W-:Y:S01]  /*7a10*/  IABS R10, R16 ;  /* 0x00000010000a7213 */ /* 0x004fe20000000000 */
[--C-:B------:R-:W-:Y:S02]  /*7a20*/  @!P2 IMAD.IADD R13, R13, 0x1, -R0.reuse ;  /* 0x000000010d0da824 */ /* 0x100fe400078e0a00 */
[----:B------:R-:W-:Y:S02]  /*7a30*/  @!P4 IMAD.IADD R3, R3, 0x1, -R0 ;  /* 0x000000010303c824 */ /* 0x000fe400078e0a00 */
[----:B------:R-:W-:-:S04]  /*7a40*/  IMAD.HI.U32 R7, R2, R10, RZ ;  /* 0x0000000a02077227 */ /* 0x000fc800078e00ff */
[----:B------:R-:W-:Y:S01]  /*7a50*/  IMAD.MOV R7, RZ, RZ, -R7 ;  /* 0x000000ffff077224 */ /* 0x000fe200078e0a07 */
[----:B-----5:R-:W-:Y:S02]  /*7a60*/  ISETP.GE.AND P5, PT, R14, RZ, PT ;  /* 0x000000ff0e00720c */ /* 0x020fe40003fa6270 */
[----:B------:R-:W2:Y:S01]  /*7a70*/  LDL R14, [R1+0xa8] ;  /* 0x0000a800010e7983 */ /* 0x000ea20000100800 */
[----:B------:R-:W-:-:S03]  /*7a80*/  IMAD R10, R0, R7, R10 ;  /* 0x00000007000a7224 */ /* 0x000fc600078e020a */
[----:B------:R-:W5:Y:S01]  /*7a90*/  LDL R7, [R1+0x90] ;  /* 0x0000900001077983 */ /* 0x000f620000100800 */
[----:B------:R-:W-:Y:S02]  /*7aa0*/  ISETP.GT.U32.AND P6, PT, R0, R11, PT ;  /* 0x0000000b0000720c */ /* 0x000fe40003fc4070 */
[----:B---3--:R-:W-:Y:S01]  /*7ab0*/  ISETP.GE.AND P4, PT, R6, RZ, PT ;  /* 0x000000ff0600720c */ /* 0x008fe20003f86270 */
[----:B------:R-:W-:-:S04]  /*7ac0*/  IMAD.MOV.U32 R6, RZ, RZ, R13 ;  /* 0x000000ffff067224 */ /* 0x000fc800078e000d */
[----:B------:R-:W-:-:S05]  /*7ad0*/  @!P0 IMAD.MOV R6, RZ, RZ, -R6 ;  /* 0x000000ffff068224 */ /* 0x000fca00078e0a06 */
[----:B------:R0:W-:Y:S04]  /*7ae0*/  STL [R1+0x36c], R6 ;  /* 0x00036c0601007387 */ /* 0x0001e80000100800 */
[----:B0-----:R-:W3:Y:S01]  /*7af0*/  LDL.LU R6, [R1+0x8c] ;  /* 0x00008c0001067983 */ /* 0x001ee20000300800 */
[----:B------:R-:W-:Y:S01]  /*7b00*/  ISETP.GT.U32.AND P2, PT, R0, R15, PT ;  /* 0x0000000f0000720c */ /* 0x000fe20003f44070 */
[----:B------:R-:W-:Y:S02]  /*7b10*/  @!P6 IMAD.IADD R11, R11, 0x1, -R0 ;  /* 0x000000010b0be824 */ /* 0x000fe400078e0a00 */
[----:B------:R-:W-:-:S04]  /*7b20*/  IMAD.HI.U32 R8, R2, R4, RZ ;  /* 0x0000000402087227 */ /* 0x000fc800078e00ff */
[----:B------:R-:W-:-:S06]  /*7b30*/  IMAD.MOV R8, RZ, RZ, -R8 ;  /* 0x000000ffff087224 */ /* 0x000fcc00078e0a08 */
[----:B------:R-:W-:Y:S01]  /*7b40*/  @!P2 IMAD.IADD R15, R15, 0x1, -R0 ;  /* 0x000000010f0fa824 */ /* 0x000fe200078e0a00 */
[----:B------:R-:W-:-:S04]  /*7b50*/  ISETP.GT.U32.AND P2, PT, R0, R11, PT ;  /* 0x0000000b0000720c */ /* 0x000fc80003f44070 */
[C---:B------:R-:W-:Y:S01]  /*7b60*/  ISETP.GT.U32.AND P0, PT, R0.reuse, R15, PT ;  /* 0x0000000f0000720c */ /* 0x040fe20003f04070 */
[----:B------:R-:W-:Y:S01]  /*7b70*/  IMAD R4, R0, R8, R4 ;  /* 0x0000000800047224 */ /* 0x000fe200078e0204 */
[----:B----4-:R-:W-:Y:S02]  /*7b80*/  IABS R8, R9 ;  /* 0x0000000900087213 */ /* 0x010fe40000000000 */
[----:B------:R-:W-:-:S05]  /*7b90*/  IABS R12, R12 ;  /* 0x0000000c000c7213 */ /* 0x000fca0000000000 */
[----:B------:R-:W-:Y:S01]  /*7ba0*/  @!P2 IMAD.IADD R11, R11, 0x1, -R0 ;  /* 0x000000010b0ba824 */ /* 0x000fe200078e0a00 */
[----:B------:R-:W-:-:S03]  /*7bb0*/  ISETP.GT.U32.AND P2, PT, R0, R4, PT ;  /* 0x000000040000720c */ /* 0x000fc60003f44070 */
[----:B------:R-:W-:Y:S01]  /*7bc0*/  @!P0 IMAD.IADD R15, R15, 0x1, -R0 ;  /* 0x000000010f0f8824 */ /* 0x000fe200078e0a00 */
[----:B------:R-:W-:Y:S01]  /*7bd0*/  ISETP.GE.AND P0, PT, R16, RZ, PT ;  /* 0x000000ff1000720c */ /* 0x000fe20003f06270 */
[----:B------:R-:W-:-:S04]  /*7be0*/  IMAD.HI.U32 R16, R2, R8, RZ ;  /* 0x0000000802107227 */ /* 0x000fc800078e00ff */
[----:B------:R-:W-:-:S04]  /*7bf0*/  IMAD.HI.U32 R9, R2, R12, RZ ;  /* 0x0000000c02097227 */ /* 0x000fc800078e00ff */
[----:B------:R-:W-:Y:S02]  /*7c00*/  IMAD.MOV R16, RZ, RZ, -R16 ;  /* 0x000000ffff107224 */ /* 0x000fe400078e0a10 */
[----:B------:R-:W-:Y:S02]  /*7c10*/  IMAD.MOV R9, RZ, RZ, -R9 ;  /* 0x000000ffff097224 */ /* 0x000fe400078e0a09 */
[----:B------:R-:W-:Y:S02]  /*7c20*/  @!P2 IMAD.IADD R4, R4, 0x1, -R0 ;  /* 0x000000010404a824 */ /* 0x000fe400078e0a00 */
[C---:B------:R-:W-:Y:S02]  /*7c30*/  IMAD R8, R0.reuse, R16, R8 ;  /* 0x0000001000087224 */ /* 0x040fe400078e0208 */
[----:B------:R-:W-:Y:S01]  /*7c40*/  IMAD R9, R0, R9, R12 ;  /* 0x0000000900097224 */ /* 0x000fe200078e020c */
[----:B---3--:R-:W-:Y:S02]  /*7c50*/  ISETP.GE.AND P2, PT, R6, RZ, PT ;  /* 0x000000ff0600720c */ /* 0x008fe40003f46270 */
[----:B------:R-:W3:Y:S04]  /*7c60*/  LDL.LU R6, [R1+0x3224] ;  /* 0x0032240001067983 */ /* 0x000ee80000300800 */
[----:B------:R-:W4:Y:S04]  /*7c70*/  LDL R12, [R1+0xac] ;  /* 0x0000ac00010c7983 */ /* 0x000f280000100800 */
[----:B------:R-:W3:Y:S04]  /*7c80*/  LDL.LU R16, [R1+0x1c8] ;  /* 0x0001c80001107983 */ /* 0x000ee80000300800 */
[----:B------:R0:W-:Y:S04]  /*7c90*/  STL [R1+0x3220], R8 ;  /* 0x0032200801007387 */ /* 0x0001e80000100800 */
[----:B0-----:R-:W3:Y:S01]  /*7ca0*/  LDL R8, [R1+0xb0] ;  /* 0x0000b00001087983 */ /* 0x001ee20000100800 */
[----:B------:R-:W-:-:S02]  /*7cb0*/  ISETP.GT.U32.AND P6, PT, R0, R3, PT ;  /* 0x000000030000720c */ /* 0x000fc40003fc4070 */
[----:B-----5:R-:W-:Y:S02]  /*7cc0*/  IABS R13, R7 ;  /* 0x00000007000d7213 */ /* 0x020fe40000000000 */
[----:B--2---:R-:W-:-:S03]  /*7cd0*/  IABS R7, R14 ;  /* 0x0000000e00077213 */ /* 0x004fc60000000000 */
[----:B------:R-:W-:-:S06]  /*7ce0*/  IMAD.HI.U32 R14, R2, R13, RZ ;  /* 0x0000000d020e7227 */ /* 0x000fcc00078e00ff */
[----:B------:R-:W-:Y:S01]  /*7cf0*/  @!P6 IMAD.IADD R3, R3, 0x1, -R0 ;  /* 0x000000010303e824 */ /* 0x000fe200078e0a00 */
[----:B------:R-:W-:Y:S01]  /*7d00*/  ISETP.GT.U32.AND P6, PT, R0, R10, PT ;  /* 0x0000000a0000720c */ /* 0x000fe20003fc4070 */
[----:B------:R-:W-:-:S04]  /*7d10*/  IMAD.MOV R14, RZ, RZ, -R14 ;  /* 0x000000ffff0e7224 */ /* 0x000fc800078e0a0e */
[----:B------:R-:W-:Y:S02]  /*7d20*/  IMAD R13, R0, R14, R13 ;  /* 0x0000000e000d7224 */ /* 0x000fe400078e020d */
[----:B------:R-:W-:-:S04]  /*7d30*/  IMAD.HI.U32 R14, R2, R7, RZ ;  /* 0x00000007020e7227 */ /* 0x000fc800078e00ff */
[----:B------:R-:W-:Y:S02]  /*7d40*/  IMAD.MOV R14, RZ, RZ, -R14 ;  /* 0x000000ffff0e7224 */ /* 0x000fe400078e0a0e */
[----:B------:R-:W-:Y:S01]  /*7d50*/  @!P6 IMAD.IADD R10, R10, 0x1, -R0 ;  /* 0x000000010a0ae824 */ /* 0x000fe200078e0a00 */
[C---:B------:R-:W-:Y:S01]  /*7d60*/  ISETP.GT.U32.AND P6, PT, R0.reuse, R13, PT ;  /* 0x0000000d0000720c */ /* 0x040fe20003fc4070 */
[----:B------:R-:W-:Y:S02]  /*7d70*/  IMAD R7, R0, R14, R7 ;  /* 0x0000000e00077224 */ /* 0x000fe400078e0207 */
[----:B------:R-:W-:-:S10]  /*7d80*/  @!P1 IMAD.MOV R3, RZ, RZ, -R3 ;  /* 0x000000ffff039224 */ /* 0x000fd400078e0a03 */
[----:B------:R-:W-:-:S05]  /*7d90*/  @!P6 IMAD.IADD R13, R13, 0x1, -R0 ;  /* 0x000000010d0de824 */ /* 0x000fca00078e0a00 */
[----:B------:R-:W-:Y:S02]  /*7da0*/  ISETP.GT.U32.AND P1, PT, R0, R13, PT ;  /* 0x0000000d0000720c */ /* 0x000fe40003f24070 */
[----:B---3--:R-:W-:Y:S01]  /*7db0*/  IABS R14, R8 ;  /* 0x00000008000e7213 */ /* 0x008fe20000000000 */
[----:B------:R-:W-:Y:S02]  /*7dc0*/  IMAD.MOV.U32 R8, RZ, RZ, R6 ;  /* 0x000000ffff087224 */ /* 0x000fe400078e0006 */
[----:B------:R-:W2:Y:S02]  /*7dd0*/  LDL.LU R6, [R1+0xc4] ;  /* 0x0000c40001067983 */ /* 0x000ea40000300800 */
[----:B------:R-:W-:-:S05]  /*7de0*/  @!P3 IMAD.MOV R8, RZ, RZ, -R8 ;  /* 0x000000ffff08b224 */ /* 0x000fca00078e0a08 */
[----:B------:R-:W-:Y:S04]  /*7df0*/  STL [R1+0x374], R8 ;  /* 0x0003740801007387 */ /* 0x000fe80000100800 */
[----:B------:R-:W-:Y:S04]  /*7e00*/  STL [R1+0x378], R3 ;  /* 0x0003780301007387 */ /* 0x000fe80000100800 */
[----:B------:R0:W-:Y:S04]  /*7e10*/  STL [R1+0x321c], R13 ;  /* 0x00321c0d01007387 */ /* 0x0001e80000100800 */
[----:B0-----:R-:W3:Y:S01]  /*7e20*/  LDL.LU R13, [R1+0x90] ;  /* 0x00009000010d7983 */ /* 0x001ee20000300800 */
[----:B------:R-:W-:Y:S01]  /*7e30*/  ISETP.GT.U32.AND P6, PT, R0, R4, PT ;  /* 0x000000040000720c */ /* 0x000fe20003fc4070 */
[----:B------:R-:W-:-:S02]  /*7e40*/  IMAD.MOV.U32 R3, RZ, RZ, R11 ;  /* 0x000000ffff037224 */ /* 0x000fc400078e000b */
[----:B------:R-:W-:Y:S01]  /*7e50*/  IMAD.MOV.U32 R8, RZ, RZ, R15 ;  /* 0x000000ffff087224 */ /* 0x000fe200078e000f */
[----:B----4-:R-:W-:Y:S01]  /*7e60*/  IABS R12, R12 ;  /* 0x0000000c000c7213 */ /* 0x010fe20000000000 */
[----:B------:R-:W-:Y:S01]  /*7e70*/  @!P5 IMAD.MOV R3, RZ, RZ, -R3 ;  /* 0x000000ffff03d224 */ /* 0x000fe200078e0a03 */
[----:B------:R-:W4:Y:S01]  /*7e80*/  LDL.LU R15, [R1+0x98] ;  /* 0x00009800010f7983 */ /* 0x000f220000300800 */
[----:B------:R-:W-:-:S03]  /*7e90*/  @!P4 IMAD.MOV R8, RZ, RZ, -R8 ;  /* 0x000000ffff08c224 */ /* 0x000fc600078e0a08 */
[----:B------:R0:W-:Y:S04]  /*7ea0*/  STL [R1+0x37c], R3 ;  /* 0x00037c0301007387 */ /* 0x0001e80000100800 */
[----:B------:R1:W-:Y:S01]  /*7eb0*/  STL [R1+0x3214], R2 ;  /* 0x0032140201007387 */ /* 0x0003e20000100800 */
[----:B------:R-:W-:Y:S02]  /*7ec0*/  @!P6 IMAD.IADD R4, R4, 0x1, -R0 ;  /* 0x000000010404e824 */ /* 0x000fe400078e0a00 */
[----:B0-----:R-:W-:-:S04]  /*7ed0*/  IMAD.HI.U32 R3, R2, R12, RZ ;  /* 0x0000000c02037227 */ /* 0x001fc800078e00ff */
[----:B--2---:R-:W-:Y:S02]  /*7ee0*/  IMAD.MOV.U32 R11, RZ, RZ, R6 ;  /* 0x000000ffff0b7224 */ /* 0x004fe400078e0006 */
[----:B------:R-:W-:Y:S02]  /*7ef0*/  IMAD.HI.U32 R6, R2, R14, RZ ;  /* 0x0000000e02067227 */ /* 0x000fe400078e00ff */
[----:B-1----:R-:W2:Y:S04]  /*7f00*/  LDL.LU R2, [R1+0x94] ;  /* 0x0000940001027983 */ /* 0x002ea80000300800 */
[----:B------:R0:W-:Y:S04]  /*7f10*/  STL [R1+0x388], R8 ;  /* 0x0003880801007387 */ /* 0x0001e80000100800 */
[----:B0-----:R-:W5:Y:S01]  /*7f20*/  LDL.LU R8, [R1+0x3220] ;  /* 0x0032200001087983 */ /* 0x001f620000300800 */
[----:B---3--:R-:W-:-:S03]  /*7f30*/  ISETP.GE.AND P6, PT, R13, RZ, PT ;  /* 0x000000ff0d00720c */ /* 0x008fc60003fc6270 */
[----:B------:R-:W3:Y:S01]  /*7f40*/  LDL.LU R13, [R1+0x321c] ;  /* 0x00321c00010d7983 */ /* 0x000ee20000300800 */
[C---:B------:R-:W-:Y:S01]  /*7f50*/  ISETP.GT.U32.AND P3, PT, R0.reuse, R10, PT ;  /* 0x0000000a0000720c */ /* 0x040fe20003f64070 */
[----:B------:R-:W-:Y:S02]  /*7f60*/  IMAD.MOV R6, RZ, RZ, -R6 ;  /* 0x000000ffff067224 */ /* 0x000fe400078e0a06 */
[----:B------:R-:W-:Y:S01]  /*7f70*/  IMAD.MOV R3, RZ, RZ, -R3 ;  /* 0x000000ffff037224 */ /* 0x000fe200078e0a03 */
[----:B------:R0:W-:Y:S01]  /*7f80*/  STL [R1+0x3218], R28 ;  /* 0x0032181c01007387 */ /* 0x0001e20000100800 */
[C---:B------:R-:W-:Y:S02]  /*7f90*/  IMAD R6, R0.reuse, R6, R14 ;  /* 0x0000000600067224 */ /* 0x040fe400078e020e */
[----:B------:R-:W-:Y:S01]  /*7fa0*/  IMAD R3, R0, R3, R12 ;  /* 0x0000000300037224 */ /* 0x000fe200078e020c */
[----:B------:R-:W4:Y:S05]  /*7fb0*/  LDL.LU R14, [R1+0xb4] ;  /* 0x0000b400010e7983 */ /* 0x000f2a0000300800 */
[----:B------:R-:W-:Y:S01]  /*7fc0*/  @!P3 IMAD.IADD R10, R10, 0x1, -R0 ;  /* 0x000000010a0ab824 */ /* 0x000fe200078e0a00 */
[----:B------:R-:W-:Y:S01]  /*7fd0*/  ISETP.GT.U32.AND P5, PT, R0, R9, PT ;  /* 0x000000090000720c */ /* 0x000fe20003fa4070 */
[----:B0-----:R-:W-:-:S02]  /*7fe0*/  IMAD.MOV.U32 R28, RZ, RZ, R4 ;  /* 0x000000ffff1c7224 */ /* 0x001fc400078e0004 */
[----:B---3--:R-:W-:Y:S01]  /*7ff0*/  @!P1 IMAD.IADD R13, R13, 0x1, -R0 ;  /* 0x000000010d0d9824 */ /* 0x008fe200078e0a00 */
[----:B--2---:R-:W-:Y:S01]  /*8000*/  ISETP.GE.AND P1, PT, R2, RZ, PT ;  /* 0x000000ff0200720c */ /* 0x004fe20003f26270 */
[----:B------:R-:W-:Y:S02]  /*8010*/  IMAD.MOV.U32 R2, RZ, RZ, R10 ;  /* 0x000000ffff027224 */ /* 0x000fe400078e000a */
[----:B------:R-:W2:Y:S04]  /*8020*/  LDL.LU R10, [R1+0xa8] ;  /* 0x0000a800010a7983 */ /* 0x000ea80000300800 */
[----:B------:R-:W3:Y:S01]  /*8030*/  LDL.LU R12, [R1+0xac] ;  /* 0x0000ac00010c7983 */ /* 0x000ee20000300800 */
[----:B-----5:R-:W-:Y:S01]  /*8040*/  ISETP.GT.U32.AND P4, PT, R0, R8, PT ;  /* 0x000000080000720c */ /* 0x020fe20003f84070 */
[----:B------:R-:W-:-:S02]  /*8050*/  @!P0 IMAD.MOV R2, RZ, RZ, -R2 ;  /* 0x000000ffff028224 */ /* 0x000fc400078e0a02 */
[----:B------:R-:W-:Y:S01]  /*8060*/  @!P5 IMAD.IADD R9, R9, 0x1, -R0 ;  /* 0x000000010909d824 */ /* 0x000fe200078e0a00 */
[----:B----4-:R-:W-:Y:S01]  /*8070*/  ISETP.GE.AND P5, PT, R15, RZ, PT ;  /* 0x000000ff0f00720c */ /* 0x010fe20003fa6270 */
[----:B------:R-:W-:Y:S02]  /*8080*/  IMAD.MOV.U32 R15, RZ, RZ, R11 ;  /* 0x000000ffff0f7224 */ /* 0x000fe400078e000b */
[----:B------:R-:W4:Y:S01]  /*8090*/  LDL.LU R11, [R1+0xb0] ;  /* 0x0000b000010b7983 */ /* 0x000f220000300800 */
[----:B------:R-:W-:-:S03]  /*80a0*/  @!P2 IMAD.MOV R28, RZ, RZ, -R28 ;  /* 0x000000ffff1ca224 */ /* 0x000fc600078e0a1c */
[----:B------:R0:W-:Y:S02]  /*80b0*/  STL [R1+0x390], R2 ;  /* 0x0003900201007387 */ /* 0x0001e40000100800 */
[----:B------:R-:W-:Y:S02]  /*80c0*/  @!P4 IMAD.IADD R8, R8, 0x1, -R0 ;  /* 0x000000010808c824 */ /* 0x000fe400078e0a00 */
[----:B0-----:R-:W-:-:S03]  /*80d0*/  IMAD.MOV.U32 R2, RZ, RZ, R13 ;  /* 0x000000ffff027224 */ /* 0x001fc600078e000d */
[----:B------:R-:W-:Y:S01]  /*80e0*/  ISETP.GT.U32.AND P0, PT, R0, R8, PT ;  /* 0x000000080000720c */ /* 0x000fe20003f04070 */
[----:B------:R-:W5:Y:S01]  /*80f0*/  LDL.LU R13, [R1+0xb8] ;  /* 0x0000b800010d7983 */ /* 0x000f620000300800 */
[----:B------:R-:W-:-:S03]  /*8100*/  @!P6 IMAD.MOV R2, RZ, RZ, -R2 ;  /* 0x000000ffff02e224 */ /* 0x000fc600078e0a02 */
[----:B------:R0:W-:Y:S04]  /*8110*/  STL [R1+0x38c], R28 ;  /* 0x00038c1c01007387 */ /* 0x0001e80000100800 */
[----:B0-----:R-:W4:Y:S04]  /*8120*/  LDL.LU R28, [R1+0x3218] ;  /* 0x00321800011c7983 */ /* 0x001f280000300800 */
[----:B------:R0:W-:Y:S01]  /*8130*/  STL [R1+0x384], R2 ;  /* 0x0003840201007387 */ /* 0x0001e20000100800 */
[----:B------:R-:W-:-:S03]  /*8140*/  @!P0 IMAD.IADD R8, R8, 0x1, -R0 ;  /* 0x0000000108088824 */ /* 0x000fc600078e0a00 */
[----:B0-----:R-:W4:Y:S01]  /*8150*/  LDL.LU R2, [R1+0x3214] ;  /* 0x0032140001027983 */ /* 0x001f220000300800 */
[----:B---3--:R-:W-:-:S03]  /*8160*/  ISETP.GE.AND P0, PT, R12, RZ, PT ;  /* 0x000000ff0c00720c */ /* 0x008fc60003f06270 */
[----:B------:R-:W3:Y:S01]  /*8170*/  LDL.LU R12, [R1+0xc0] ;  /* 0x0000c000010c7983 */ /* 0x000ee20000300800 */
[----:B------:R-:W-:Y:S02]  /*8180*/  IABS R4, R14 ;  /* 0x0000000e00047213 */ /* 0x000fe40000000000 */
[----:B------:R-:W-:Y:S02]  /*8190*/  ISETP.GT.U32.AND P2, PT, R0, R3, PT ;  /* 0x000000030000720c */ /* 0x000fe40003f44070 */
[----:B--2---:R-:W-:-:S11]  /*81a0*/  ISETP.GE.AND P6, PT, R10, RZ, PT ;  /* 0x000000ff0a00720c */ /* 0x004fd60003fc6270 */
[----:B------:R-:W-:Y:S01]  /*81b0*/  @!P2 IMAD.IADD R3, R3, 0x1, -R0 ;  /* 0x000000010303a824 */ /* 0x000fe200078e0a00 */
[----:B------:R-:W-:Y:S01]  /*81c0*/  ISETP.GE.AND P2, PT, R14, RZ, PT ;  /* 0x000000ff0e00720c */ /* 0x000fe20003f46270 */
[----:B------:R-:W-:Y:S02]  /*81d0*/  IMAD.MOV.U32 R14, RZ, RZ, R15 ;  /* 0x000000ffff0e7224 */ /* 0x000fe400078e000f */
[----:B----4-:R-:W-:-:S04]  /*81e0*/  IMAD.HI.U32 R10, R2, R4, RZ ;  /* 0x00000004020a7227 */ /* 0x010fc800078e00ff */
[----:B------:R-:W-:-:S04]  /*81f0*/  IMAD.MOV R10, RZ, RZ, -R10 ;  /* 0x000000ffff0a7224 */ /* 0x000fc800078e0a0a */
[C---:B------:R-:W-:Y:S01]  /*8200*/  IMAD R4, R0.reuse, R10, R4 ;  /* 0x0000000a00047224 */ /* 0x040fe200078e0204 */
[----:B---3--:R0:W-:Y:S04]  /*8210*/  STL [R1+0x3210], R12 ;  /* 0x0032100c01007387 */ /* 0x0081e80000100800 */
[----:B------:R-:W2:Y:S04]  /*8220*/  LDL.LU R10, [R1+0xbc] ;  /* 0x0000bc00010a7983 */ /* 0x000ea80000300800 */
[----:B------:R-:W3:Y:S01]  /*8230*/  LDL.LU R15, [R1+0x100] ;  /* 0x00010000010f7983 */ /* 0x000ee20000300800 */
[----:B------:R-:W-:-:S02]  /*8240*/  ISETP.GT.U32.AND P3, PT, R0, R7, PT ;  /* 0x000000070000720c */ /* 0x000fc40003f64070 */
[----:B------:R-:W-:-:S11]  /*8250*/  ISETP.GT.U32.AND P4, PT, R0, R9, PT ;  /* 0x000000090000720c */ /* 0x000fd60003f84070 */
[----:B------:R-:W-:-:S05]  /*8260*/  @!P3 IMAD.IADD R7, R7, 0x1, -R0 ;  /* 0x000000010707b824 */ /* 0x000fca00078e0a00 */
[----:B------:R-:W-:Y:S01]  /*8270*/  ISETP.GT.U32.AND P3, PT, R0, R7, PT ;  /* 0x000000070000720c */ /* 0x000fe20003f64070 */
[----:B------:R-:W-:-:S04]  /*8280*/  @!P4 IMAD.IADD R9, R9, 0x1, -R0 ;  /* 0x000000010909c824 */ /* 0x000fc800078e0a00 */
[----:B------:R-:W-:Y:S01]  /*8290*/  @!P1 IMAD.MOV R9, RZ, RZ, -R9 ;  /* 0x000000ffff099224 */ /* 0x000fe200078e0a09 */
[----:B------:R-:W-:Y:S01]  /*82a0*/  ISETP.GT.U32.AND P1, PT, R0, R3, PT ;  /* 0x000000030000720c */ /* 0x000fe20003f24070 */
[----:B0-----:R-:W-:-:S06]  /*82b0*/  IMAD.MOV.U32 R12, RZ, RZ, R8 ;  /* 0x000000ffff0c7224 */ /* 0x001fcc00078e0008 */
[----:B------:R-:W-:Y:S01]  /*82c0*/  @!P3 IMAD.IADD R7, R7, 0x1, -R0 ;  /* 0x000000010707b824 */ /* 0x000fe200078e0a00 */
[----:B------:R-:W-:Y:S02]  /*82d0*/  ISETP.GE.AND P3, PT, R11, RZ, PT ;  /* 0x000000ff0b00720c */ /* 0x000fe40003f66270 */
[----:B-----5:R-:W-:Y:S01]  /*82e0*/  IABS R11, R13 ;  /* 0x0000000d000b7213 */ /* 0x020fe20000000000 */
[----:B------:R0:W-:Y:S01]  /*82f0*/  STL [R1+0x380], R9 ;  /* 0x0003800901007387 */ /* 0x0001e20000100800 */
[----:B------:R-:W-:Y:S01]  /*8300*/  @!P5 IMAD.MOV R12, RZ, RZ, -R12 ;  /* 0x000000ffff0cd224 */ /* 0x000fe200078e0a0c */
[----:B------:R-:W-:Y:S01]  /*8310*/  ISETP.GT.U32.AND P5, PT, R0, R4, PT ;  /* 0x000000040000720c */ /* 0x000fe20003fa4070 */
[----:B------:R-:W-:Y:S02]  /*8320*/  @!P1 IMAD.IADD R3, R3, 0x1, -R0 ;  /* 0x0000000103039824 */ /* 0x000fe400078e0a00 */
[----:B0-----:R-:W-:-:S04]  /*8330*/  IMAD.HI.U32 R9, R2, R11, RZ ;  /* 0x0000000b02097227 */ /* 0x001fc800078e00ff */
[----:B------:R-:W-:-:S04]  /*8340*/  IMAD.MOV R9, RZ, RZ, -R9 ;  /* 0x000000ffff097224 */ /* 0x000fc800078e0a09 */
[----:B------:R-:W-:Y:S02]  /*8350*/  IMAD R9, R0, R9, R11 ;  /* 0x0000000900097224 */ /* 0x000fe400078e020b */
[----:B------:R-:W-:Y:S02]  /*8360*/  IMAD.MOV.U32 R11, RZ, RZ, R3 ;  /* 0x000000ffff0b7224 */ /* 0x000fe400078e0003 */
[----:B------:R-:W-:Y:S01]  /*8370*/  @!P6 IMAD.MOV R7, RZ, RZ, -R7 ;  /* 0x000000ffff07e224 */ /* 0x000fe200078e0a07 */
[----:B------:R0:W-:Y:S01]  /*8380*/  STL [R1+0x370], R12 ;  /* 0x0003700c01007387 */ /* 0x0001e20000100800 */
[----:B------:R-:W-:Y:S01]  /*8390*/  @!P0 IMAD.MOV R11, RZ, RZ, -R11 ;  /* 0x000000ffff0b8224 */ /* 0x000fe200078e0a0b */
[----:B------:R-:W-:Y:S01]  /*83a0*/  ISETP.GE.AND P6, PT, R13, RZ, PT ;  /* 0x000000ff0d00720c */ /* 0x000fe20003fc6270 */
[----:B------:R-:W-:Y:S01]  /*83b0*/  @!P5 IMAD.IADD R4, R4, 0x1, -R0 ;  /* 0x000000010404d824 */ /* 0x000fe200078e0a00 */
[----:B0-----:R-:W4:Y:S04]  /*83c0*/  LDL.LU R12, [R1+0x3210] ;  /* 0x00321000010c7983 */ /* 0x001f280000300800 */
[----:B------:R3:W-:Y:S04]  /*83d0*/  STL [R1+0x364], R7 ;  /* 0x0003640701007387 */ /* 0x0007e80000100800 */
[----:B------:R-:W5:Y:S04]  /*83e0*/  LDL.LU R13, [R1+0xc8] ;  /* 0x0000c800010d7983 */ /* 0x000f680000300800 */
[----:B------:R0:W-:Y:S01]  /*83f0*/  STL [R1+0x354], R11 ;  /* 0x0003540b01007387 */ /* 0x0001e20000100800 */
[----:B---3--:R-:W-:-:S02]  /*8400*/  IABS R7, R15 ;  /* 0x0000000f00077213 */ /* 0x008fc40000000000 */
[----:B------:R-:W-:Y:S02]  /*8410*/  ISETP.GE.AND P5, PT, R15, RZ, PT ;  /* 0x000000ff0f00720c */ /* 0x000fe40003fa6270 */
[----:B------:R-:W3:Y:S01]  /*8420*/  LDL.LU R15, [R1+0xcc] ;  /* 0x0000cc00010f7983 */ /* 0x000ee20000300800 */
[----:B------:R-:W-:Y:S02]  /*8430*/  ISETP.GT.U32.AND P4, PT, R0, R6, PT ;  /* 0x000000060000720c */ /* 0x000fe40003f84070 */
[----:B--2---:R-:W-:-:S11]  /*8440*/  IABS R8, R10 ;  /* 0x0000000a00087213 */ /* 0x004fd60000000000 */
[----:B------:R-:W-:-:S05]  /*8450*/  @!P4 IMAD.IADD R6, R6, 0x1, -R0 ;  /* 0x000000010606c824 */ /* 0x000fca00078e0a00 */
[----:B------:R-:W-:Y:S02]  /*8460*/  ISETP.GT.U32.AND P4, PT, R0, R6, PT ;  /* 0x000000060000720c */ /* 0x000fe40003f84070 */
[----:B------:R-:W-:Y:S01]  /*8470*/  ISETP.GE.AND P1, PT, R10, RZ, PT ;  /* 0x000000ff0a00720c */ /* 0x000fe20003f26270 */
[----:B------:R-:W-:Y:S01]  /*8480*/  IMAD.HI.U32 R10, R2, R8, RZ ;  /* 0x00000008020a7227 */ /* 0x000fe200078e00ff */
[----:B------:R-:W-:-:S03]  /*8490*/  ISETP.GT.U32.AND P0, PT, R0, R4, PT ;  /* 0x000000040000720c */ /* 0x000fc60003f04070 */
[----:B------:R-:W-:-:S06]  /*84a0*/  IMAD.MOV R10, RZ, RZ, -R10 ;  /* 0x000000ffff0a7224 */ /* 0x000fcc00078e0a0a */
[----:B------:R-:W-:Y:S02]  /*84b0*/  @!P4 IMAD.IADD R6, R6, 0x1, -R0 ;  /* 0x000000010606c824 */ /* 0x000fe400078e0a00 */
[----:B------:R-:W-:Y:S02]  /*84c0*/  IMAD R8, R0, R10, R8 ;  /* 0x0000000a00087224 */ /* 0x000fe400078e0208 */
[----:B0-----:R-:W-:Y:S02]  /*84d0*/  IMAD.MOV.U32 R11, RZ, RZ, R6 ;  /* 0x000000ffff0b7224 */ /* 0x001fe400078e0006 */
[----:B------:R-:W-:-:S04]  /*84e0*/  IMAD.HI.U32 R10, R2, R7, RZ ;  /* 0x00000007020a7227 */ /* 0x000fc800078e00ff */
[----:B------:R-:W-:Y:S02]  /*84f0*/  @!P3 IMAD.MOV R11, RZ, RZ, -R11 ;  /* 0x000000ffff0bb224 */ /* 0x000fe400078e0a0b */
[----:B------:R-:W-:Y:S02]  /*8500*/  IMAD.MOV R10, RZ, RZ, -R10 ;  /* 0x000000ffff0a7224 */ /* 0x000fe400078e0a0a */
[----:B------:R-:W-:Y:S02]  /*8510*/  @!P0 IMAD.IADD R4, R4, 0x1, -R0 ;  /* 0x0000000104048824 */ /* 0x000fe400078e0a00 */
[C---:B------:R-:W-:Y:S01]  /*8520*/  IMAD R7, R0.reuse, R10, R7 ;  /* 0x0000000a00077224 */ /* 0x040fe200078e0207 */
[----:B------:R-:W-:Y:S01]  /*8530*/  ISETP.GT.U32.AND P4, PT, R0, R9, PT ;  /* 0x000000090000720c */ /* 0x000fe20003f84070 */
[----:B---3--:R0:W-:Y:S04]  /*8540*/  STL [R1+0x320c], R15 ;  /* 0x00320c0f01007387 */ /* 0x0081e80000100800 */
[----:B------:R1:W-:Y:S01]  /*8550*/  STL [R1+0x344], R11 ;  /* 0x0003440b01007387 */ /* 0x0003e20000100800 */
[----:B0-----:R-:W-:-:S03]  /*8560*/  IMAD.MOV.U32 R15, RZ, RZ, R14 ;  /* 0x000000ffff0f7224 */ /* 0x001fc600078e000e */
[----:B------:R-:W2:Y:S01]  /*8570*/  LDL.LU R14, [R1+0xd0] ;  /* 0x0000d000010e7983 */ /* 0x000ea20000300800 */
[----:B------:R-:W-:Y:S01]  /*8580*/  IMAD.MOV.U32 R10, RZ, RZ, R15 ;  /* 0x000000ffff0a7224 */ /* 0x000fe200078e000f */
[----:B-1----:R-:W-:Y:S01]  /*8590*/  IABS R11, R15 ;  /* 0x0000000f000b7213 */ /* 0x002fe20000000000 */
[----:B------:R-:W-:-:S04]  /*85a0*/  IMAD.MOV.U32 R15, RZ, RZ, R4 ;  /* 0x000000ffff0f7224 */ /* 0x000fc800078e0004 */
[----:B------:R-:W-:-:S05]  /*85b0*/  @!P2 IMAD.MOV R15, RZ, RZ, -R15 ;  /* 0x000000ffff0fa224 */ /* 0x000fca00078e0a0f */
[----:B------:R0:W-:Y:S04]  /*85c0*/  STL [R1+0x338], R15 ;  /* 0x0003380f01007387 */ /* 0x0001e80000100800 */
[----:B0-----:R-:W3:Y:S01]  /*85d0*/  LDL.LU R15, [R1+0x320c] ;  /* 0x00320c00010f7983 */ /* 0x001ee20000300800 */
[----:B------:R-:W-:-:S05]  /*85e0*/  @!P4 IMAD.IADD R9, R9, 0x1, -R0 ;  /* 0x000000010909c824 */ /* 0x000fca00078e0a00 */
[C---:B------:R-:W-:Y:S02]  /*85f0*/  ISETP.GT.U32.AND P4, PT, R0.reuse, R9, PT ;  /* 0x000000090000720c */ /* 0x040fe40003f84070 */
[----:B------:R-:W-:-:S11]  /*8600*/  ISETP.GT.U32.AND P3, PT, R0, R8, PT ;  /* 0x000000080000720c */ /* 0x000fd60003f64070 */
[--C-:B------:R-:W-:Y:S01]  /*8610*/  @!P4 IMAD.IADD R9, R9, 0x1, -R0.reuse ;  /* 0x000000010909c824 */ /* 0x100fe200078e0a00 */
[----:B------:R-:W-:Y:S01]  /*8620*/  ISETP.GT.U32.AND P4, PT, R0, R7, PT ;  /* 0x000000070000720c */ /* 0x000fe20003f84070 */
[----:B------:R-:W-:-:S05]  /*8630*/  @!P3 IMAD.IADD R8, R8, 0x1, -R0 ;  /* 0x000000010808b824 */ /* 0x000fca00078e0a00 */
[----:B------:R-:W-:-:S07]  /*8640*/  ISETP.GT.U32.AND P3, PT, R0, R8, PT ;  /* 0x000000080000720c */ /* 0x000fce0003f64070 */
[----:B------:R-:W-:-:S05]  /*8650*/  @!P4 IMAD.IADD R7, R7, 0x1, -R0 ;  /* 0x000000010707c824 */ /* 0x000fca00078e0a00 */
[----:B------:R-:W-:Y:S02]  /*8660*/  ISETP.GT.U32.AND P4, PT, R0, R7, PT ;  /* 0x000000070000720c */ /* 0x000fe40003f84070 */
[----:B----4-:R-:W-:Y:S02]  /*8670*/  IABS R3, R12 ;  /* 0x0000000c00037213 */ /* 0x010fe40000000000 */
[----:B------:R-:W-:Y:S01]  /*8680*/  ISETP.GE.AND P0, PT, R12, RZ, PT ;  /* 0x000000ff0c00720c */ /* 0x000fe20003f06270 */
[----:B------:R-:W-:Y:S01]  /*8690*/  @!P6 IMAD.MOV R9, RZ, RZ, -R9 ;  /* 0x000000ffff09e224 */ /* 0x000fe200078e0a09 */
[----:B-----5:R-:W-:Y:S01]  /*86a0*/  IABS R12, R13 ;  /* 0x0000000d000c7213 */ /* 0x020fe20000000000 */
[----:B------:R-:W-:Y:S01]  /*86b0*/  @!P3 IMAD.IADD R8, R8, 0x1, -R0 ;  /* 0x000000010808b824 */ /* 0x000fe200078e0a00 */
[----:B------:R-:W-:Y:S02]  /*86c0*/  ISETP.GE.AND P6, PT, R10, RZ, PT ;  /* 0x000000ff0a00720c */ /* 0x000fe40003fc6270 */
[----:B------:R3:W-:Y:S01]  /*86d0*/  STL [R1+0x330], R9 ;  /* 0x0003300901007387 */ /* 0x0007e20000100800 */
[----:B------:R-:W-:-:S04]  /*86e0*/  IMAD.HI.U32 R4, R2, R12, RZ ;  /* 0x0000000c02047227 */ /* 0x000fc800078e00ff */
[----:B------:R-:W-:Y:S02]  /*86f0*/  @!P4 IMAD.IADD R7, R7, 0x1, -R0 ;  /* 0x000000010707c824 */ /* 0x000fe400078e0a00 */
[----:B------:R-:W-:Y:S02]  /*8700*/  IMAD.MOV.U32 R10, RZ, RZ, R8 ;  /* 0x000000ffff0a7224 */ /* 0x000fe400078e0008 */
[----:B------:R-:W-:Y:S02]  /*8710*/  IMAD.MOV R4, RZ, RZ, -R4 ;  /* 0x000000ffff047224 */ /* 0x000fe400078e0a04 */
[----:B------:R-:W-:Y:S02]  /*8720*/  @!P1 IMAD.MOV R10, RZ, RZ, -R10 ;  /* 0x000000ffff0a9224 */ /* 0x000fe400078e0a0a */
[----:B------:R-:W-:Y:S01]  /*8730*/  IMAD R4, R0, R4, R12 ;  /* 0x0000000400047224 */ /* 0x000fe200078e020c */
[----:B------:R-:W-:Y:S02]  /*8740*/  ISETP.GE.AND P4, PT, R13, RZ, PT ;  /* 0x000000ff0d00720c */ /* 0x000fe40003f86270 */
[----:B---3--:R-:W-:Y:S01]  /*8750*/  IABS R9, R15 ;  /* 0x0000000f00097213 */ /* 0x008fe20000000000 */
[----:B------:R0:W-:Y:S04]  /*8760*/  STL [R1+0x3208], R15 ;  /* 0x0032080f01007387 */ /* 0x0001e80000100800 */
[----:B------:R-:W3:Y:S01]  /*8770*/  LDL.LU R12, [R1+0xd4] ;  /* 0x0000d400010c7983 */ /* 0x000ee20000300800 */
[----:B0-----:R-:W-:-:S03]  /*8780*/  IMAD.MOV.U32 R15, RZ, RZ, R7 ;  /* 0x000000ffff0f7224 */ /* 0x001fc600078e0007 */
[----:B------:R-:W-:Y:S01]  /*8790*/  STL [R1+0x328], R10 ;  /* 0x0003280a01007387 */ /* 0x000fe20000100800 */
[----:B------:R-:W-:-:S03]  /*87a0*/  @!P5 IMAD.MOV R15, RZ, RZ, -R15 ;  /* 0x000000ffff0fd224 */ /* 0x000fc600078e0a0f */
[----:B------:R-:W4:Y:S04]  /*87b0*/  LDL.LU R13, [R1+0xdc] ;  /* 0x0000dc00010d7983 */ /* 0x000f280000300800 */
[----:B------:R0:W-:Y:S04]  /*87c0*/  STL [R1+0x320], R15 ;  /* 0x0003200f01007387 */ /* 0x0001e80000100800 */
[----:B0-----:R-:W5:Y:S01]  /*87d0*/  LDL.LU R15, [R1+0x3208] ;  /* 0x00320800010f7983 */ /* 0x001f620000300800 */
[----:B------:R-:W-:-:S04]  /*87e0*/  IMAD.HI.U32 R6, R2, R3, RZ ;  /* 0x0000000302067227 */ /* 0x000fc800078e00ff */
[----:B------:R-:W-:-:S04]  /*87f0*/  IMAD.MOV R6, RZ, RZ, -R6 ;  /* 0x000000ffff067224 */ /* 0x000fc800078e0a06 */
[----:B------:R-:W-:-:S05]  /*8800*/  IMAD R3, R0, R6, R3 ;  /* 0x0000000600037224 */ /* 0x000fca00078e0203 */
[----:B------:R-:W-:-:S13]  /*8810*/  ISETP.GT.U32.AND P2, PT, R0, R3, PT ;  /* 0x000000030000720c */ /* 0x000fda0003f44070 */
[----:B------:R-:W-:-:S05]  /*8820*/  @!P2 IMAD.IADD R3, R3, 0x1, -R0 ;  /* 0x000000010303a824 */ /* 0x000fca00078e0a00 */
[----:B------:R-:W-:Y:S02]  /*8830*/  ISETP.GT.U32.AND P2, PT, R0, R3, PT ;  /* 0x000000030000720c */ /* 0x000fe40003f44070 */
[----:B--2---:R-:W-:-:S11]  /*8840*/  IABS R8, R14 ;  /* 0x0000000e00087213 */ /* 0x004fd60000000000 */
[----:B------:R-:W-:-:S04]  /*8850*/  @!P2 IMAD.IADD R3, R3, 0x1, -R0 ;  /* 0x000000010303a824 */ /* 0x000fc800078e0a00 */
[----:B------:R-:W-:Y:S01]  /*8860*/  @!P0 IMAD.MOV R3, RZ, RZ, -R3 ;  /* 0x000000ffff038224 */ /* 0x000fe200078e0a03 */
[----:B------:R-:W-:Y:S01]  /*8870*/  ISETP.GE.AND P0, PT, R14, RZ, PT ;  /* 0x000000ff0e00720c */ /* 0x000fe20003f06270 */
[----:B------:R-:W-:Y:S01]  /*8880*/  IMAD.HI.U32 R6, R2, R11, RZ ;  /* 0x0000000b02067227 */ /* 0x000fe200078e00ff */
[----:B-----5:R-:W-:Y:S02]  /*8890*/  ISETP.GE.AND P5, PT, R15, RZ, PT ;  /* 0x000000ff0f00720c */ /* 0x020fe40003fa6270 */
[----:B------:R-:W2:Y:S04]  /*88a0*/  LDL.LU R15, [R1+0xe0] ;  /* 0x0000e000010f7983 */ /* 0x000ea80000300800 */
[----:B------:R-:W5:Y:S01]  /*88b0*/  LDL.LU R14, [R1+0x118] ;  /* 0x00011800010e7983 */ /* 0x000f620000300800 */
[----:B------:R-:W-:-:S04]  /*88c0*/  IMAD.MOV R6, RZ, RZ, -R6 ;  /* 0x000000ffff067224 */ /* 0x000fc800078e0a06 */
[----:B------:R-:W-:Y:S02]  /*88d0*/  IMAD R6, R0, R6, R11 ;  /* 0x0000000600067224 */ /* 0x000fe400078e020b */
[----:B------:R-:W-:Y:S01]  /*88e0*/  IMAD.HI.U32 R11, R2, R9, RZ ;  /* 0x00000009020b7227 */ /* 0x000fe200078e00ff */
[C---:B------:R-:W-:Y:S02]  /*88f0*/  ISETP.GT.U32.AND P1, PT, R0.reuse, R4, PT ;  /* 0x000000040000720c */ /* 0x040fe40003f24070 */
[----:B------:R-:W-:Y:S01]  /*8900*/  ISETP.GT.U32.AND P3, PT, R0, R6, PT ;  /* 0x000000060000720c */ /* 0x000fe20003f64070 */
[----:B------:R-:W-:-:S04]  /*8910*/  IMAD.MOV R11, RZ, RZ, -R11 ;  /* 0x000000ffff0b7224 */ /* 0x000fc800078e0a0b */
[----:B------:R-:W-:-:S05]  /*8920*/  IMAD R9, R0, R11, R9 ;  /* 0x0000000b00097224 */ /* 0x000fca00078e0209 */
[----:B------:R-:W-:Y:S01]  /*8930*/  ISETP.GT.U32.AND P2, PT, R0, R9, PT ;  /* 0x000000090000720c */ /* 0x000fe20003f44070 */
[--C-:B------:R-:W-:Y:S02]  /*8940*/  @!P1 IMAD.IADD R4, R4, 0x1, -R0.reuse ;  /* 0x0000000104049824 */ /* 0x100fe400078e0a00 */
[----:B------:R-:W-:-:S03]  /*8950*/  @!P3 IMAD.IADD R6, R6, 0x1, -R0 ;  /* 0x000000010606b824 */ /* 0x000fc600078e0a00 */
[C---:B------:R-:W-:Y:S02]  /*8960*/  ISETP.GT.U32.AND P1, PT, R0.reuse, R4, PT ;  /* 0x000000040000720c */ /* 0x040fe40003f24070 */
[----:B------:R-:W-:-:S05]  /*8970*/  ISETP.GT.U32.AND P3, PT, R0, R6, PT ;  /* 0x000000060000720c */ /* 0x000fca0003f64070 */
[----:B------:R-:W-:Y:S02]  /*8980*/  @!P2 IMAD.IADD R9, R9, 0x1, -R0 ;  /* 0x000000010909a824 */ /* 0x000fe400078e0a00 */
[----:B------:R-:W-:-:S03]  /*8990*/  IMAD.HI.U32 R11, R2, R8, RZ ;  /* 0x00000008020b7227 */ /* 0x000fc600078e00ff */
[----:B------:R-:W-:Y:S01]  /*89a0*/  ISETP.GT.U32.AND P2, PT, R0, R9, PT ;  /* 0x000000090000720c */ /* 0x000fe20003f44070 */
[----:B------:R-:W-:Y:S02]  /*89b0*/  IMAD.MOV R11, RZ, RZ, -R11 ;  /* 0x000000ffff0b7224 */ /* 0x000fe400078e0a0b */
[--C-:B------:R-:W-:Y:S02]  /*89c0*/  @!P3 IMAD.IADD R6, R6, 0x1, -R0.reuse ;  /* 0x000000010606b824 */ /* 0x100fe400078e0a00 */
[----:B------:R-:W-:Y:S01]  /*89d0*/  @!P1 IMAD.IADD R4, R4, 0x1, -R0 ;  /* 0x0000000104049824 */ /* 0x000fe200078e0a00 */
[----:B---3--:R-:W-:Y:S01]  /*89e0*/  IABS R10, R12 ;  /* 0x0000000c000a7213 */ /* 0x008fe20000000000 */
[----:B------:R-:W-:Y:S01]  /*89f0*/  @!P6 IMAD.MOV R6, RZ, RZ, -R6 ;  /* 0x000000ffff06e224 */ /* 0x000fe200078e0a06 */
[----:B------:R-:W-:Y:S01]  /*8a00*/  ISETP.GE.AND P3, PT, R12, RZ, PT ;  /* 0x000000ff0c00720c */ /* 0x000fe20003f66270 */
[----:B------:R-:W-:Y:S01]  /*8a10*/  IMAD.MOV.U32 R12, RZ, RZ, R4 ;  /* 0x000000ffff0c7224 */ /* 0x000fe200078e0004 */
[----:B------:R-:W-:Y:S01]  /*8a20*/  STL [R1+0x318], R3 ;  /* 0x0003180301007387 */ /* 0x000fe20000100800 */
[----:B------:R-:W-:-:S03]  /*8a30*/  IMAD R8, R0, R11, R8 ;  /* 0x0000000b00087224 */ /* 0x000fc600078e0208 */
[----:B------:R-:W3:Y:S01]  /*8a40*/  LDL.LU R11, [R1+0xd8] ;  /* 0x0000d800010b7983 */ /* 0x000ee20000300800 */
[----:B------:R-:W-:Y:S02]  /*8a50*/  @!P4 IMAD.MOV R12, RZ, RZ, -R12 ;  /* 0x000000ffff0cc224 */ /* 0x000fe400078e0a0c */
[----:B------:R-:W-:Y:S01]  /*8a60*/  @!P2 IMAD.IADD R9, R9, 0x1, -R0 ;  /* 0x000000010909a824 */ /* 0x000fe200078e0a00 */
[----:B------:R5:W-:Y:S04]  /*8a70*/  STL [R1+0x310], R6 ;  /* 0x0003100601007387 */ /* 0x000be80000100800 */
[----:B------:R0:W-:Y:S01]  /*8a80*/  STL [R1+0x30c], R12 ;  /* 0x00030c0c01007387 */ /* 0x0001e20000100800 */
[----:B-----5:R-:W-:Y:S02]  /*8a90*/  IABS R6, R14 ;  /* 0x0000000e00067213 */ /* 0x020fe40000000000 */
[----:B------:R-:W-:Y:S01]  /*8aa0*/  ISETP.GE.AND P2, PT, R14, RZ, PT ;  /* 0x000000ff0e00720c */ /* 0x000fe20003f46270 */
[----:B------:R-:W-:-:S02]  /*8ab0*/  IMAD.MOV.U32 R14, RZ, RZ, R9 ;  /* 0x000000ffff0e7224 */ /* 0x000fc400078e0009 */
[----:B0-----:R-:W-:Y:S01]  /*8ac0*/  IMAD.HI.U32 R12, R2, R6, RZ ;  /* 0x00000006020c7227 */ /* 0x001fe200078e00ff */
[----:B------:R-:W5:Y:S03]  /*8ad0*/  LDL R9, [R1+0xe4] ;  /* 0x0000e40001097983 */ /* 0x000f660000100800 */
[----:B------:R-:W-:Y:S02]  /*8ae0*/  @!P5 IMAD.MOV R14, RZ, RZ, -R14 ;  /* 0x000000ffff0ed224 */ /* 0x000fe400078e0a0e */
[----:B------:R-:W-:-:S03]  /*8af0*/  IMAD.MOV R12, RZ, RZ, -R12 ;  /* 0x000000ffff0c7224 */ /* 0x000fc600078e0a0c */
[----:B------:R0:W-:Y:S01]  /*8b00*/  STL [R1+0x308], R14 ;  /* 0x0003080e01007387 */ /* 0x0001e20000100800 */
[----:B------:R-:W-:-:S03]  /*8b10*/  IMAD R6, R0, R12, R6 ;  /* 0x0000000c00067224 */ /* 0x000fc600078e0206 */
[----:B0-----:R-:W5:Y:S04]  /*8b20*/  LDL.LU R14, [R1+0xec] ;  /* 0x0000ec00010e7983 */ /* 0x001f680000300800 */
[----:B------:R-:W5:Y:S01]  /*8b30*/  LDL R12, [R1+0xe8] ;  /* 0x0000e800010c7983 */ /* 0x000f620000100800 */
[----:B------:R-:W-:-:S04]  /*8b40*/  IMAD.HI.U32 R7, R2, R10, RZ ;  /* 0x0000000a02077227 */ /* 0x000fc800078e00ff */
[----:B------:R-:W-:Y:S01]  /*8b50*/  IMAD.MOV R7, RZ, RZ, -R7 ;  /* 0x000000ffff077224 */ /* 0x000fe200078e0a07 */
[----:B------:R-:W-:-:S03]  /*8b60*/  ISETP.GT.U32.AND P1, PT, R0, R8, PT ;  /* 0x000000080000720c */ /* 0x000fc60003f24070 */
[----:B------:R-:W-:-:S05]  /*8b70*/  IMAD R7, R0, R7, R10 ;  /* 0x0000000700077224 */ /* 0x000fca00078e020a */
[----:B------:R-:W-:-:S05]  /*8b80*/  ISETP.GT.U32.AND P4, PT, R0, R7, PT ;  /* 0x000000070000720c */ /* 0x000fca0003f84070 */
[----:B------:R-:W-:Y:S01]  /*8b90*/  @!P1 IMAD.IADD R8, R8, 0x1, -R0 ;  /* 0x0000000108089824 */ /* 0x000fe200078e0a00 */
[----:B----4-:R-:W-:Y:S02]  /*8ba0*/  IABS R4, R13 ;  /* 0x0000000d00047213 */ /* 0x010fe40000000000 */
[----:B---3--:R-:W-:Y:S02]  /*8bb0*/  IABS R3, R11 ;  /* 0x0000000b00037213 */ /* 0x008fe40000000000 */
[----:B------:R-:W-:-:S03]  /*8bc0*/  ISETP.GT.U32.AND P1, PT, R0, R8, PT ;  /* 0x000000080000720c */ /* 0x000fc60003f24070 */
[----:B------:R-:W-:Y:S02]  /*8bd0*/  @!P4 IMAD.IADD R7, R7, 0x1, -R0 ;  /* 0x000000010707c824 */ /* 0x000fe400078e0a00 */
[----:B------:R-:W-:Y:S01]  /*8be0*/  IMAD.HI.U32 R10, R2, R3, RZ ;  /* 0x00000003020a7227 */ /* 0x000fe200078e00ff */
[----:B------:R-:W-:Y:S02]  /*8bf0*/  ISETP.GE.AND P6, PT, R11, RZ, PT ;  /* 0x000000ff0b00720c */ /* 0x000fe40003fc6270 */
[----:B------:R-:W-:Y:S01]  /*8c00*/  ISETP.GT.U32.AND P4, PT, R0, R7, PT ;  /* 0x000000070000720c */ /* 0x000fe20003f84070 */
[----:B------:R-:W-:Y:S02]  /*8c10*/  IMAD.MOV R10, RZ, RZ, -R10 ;  /* 0x000000ffff0a7224 */ /* 0x000fe400078e0a0a */
[----:B------:R-:W-:-:S04]  /*8c20*/  IMAD.HI.U32 R11, R2, R4, RZ ;  /* 0x00000004020b7227 */ /* 0x000fc800078e00ff */
[----:B------:R-:W-:Y:S01]  /*8c30*/  IMAD R3, R0, R10, R3 ;  /* 0x0000000a00037224 */ /* 0x000fe200078e0203 */
[----:B--2---:R-:W-:Y:S01]  /*8c40*/  IABS R10, R15 ;  /* 0x0000000f000a7213 */ /* 0x004fe20000000000 */
[----:B------:R-:W-:Y:S02]  /*8c50*/  IMAD.MOV R11, RZ, RZ, -R11 ;  /* 0x000000ffff0b7224 */ /* 0x000fe400078e0a0b */
[----:B------:R-:W-:Y:S01]  /*8c60*/  @!P1 IMAD.IADD R8, R8, 0x1, -R0 ;  /* 0x0000000108089824 */ /* 0x000fe200078e0a00 */
[C---:B------:R-:W-:Y:S01]  /*8c70*/  ISETP.GT.U32.AND P1, PT, R0.reuse, R6, PT ;  /* 0x000000060000720c */ /* 0x040fe20003f24070 */
[----:B------:R-:W-:Y:S02]  /*8c80*/  IMAD R4, R0, R11, R4 ;  /* 0x0000000b00047224 */ /* 0x000fe400078e0204 */
[----:B------:R-:W-:Y:S02]  /*8c90*/  @!P4 IMAD.IADD R7, R7, 0x1, -R0 ;  /* 0x000000010707c824 */ /* 0x000fe400078e0a00 */
[----:B------:R-:W-:-:S02]  /*8ca0*/  @!P0 IMAD.MOV R8, RZ, RZ, -R8 ;  /* 0x000000ffff088224 */ /* 0x000fc400078e0a08 */
[----:B------:R-:W-:-:S03]  /*8cb0*/  @!P3 IMAD.MOV R7, RZ, RZ, -R7 ;  /* 0x000000ffff07b224 */ /* 0x000fc600078e0a07 */
[----:B------:R0:W-:Y:S03]  /*8cc0*/  STL [R1+0x304], R8 ;  /* 0x0003040801007387 */ /* 0x0001e60000100800 */
[----:B------:R-:W-:Y:S01]  /*8cd0*/  @!P1 IMAD.IADD R6, R6, 0x1, -R0 ;  /* 0x0000000106069824 */ /* 0x000fe200078e0a00 */
[----:B------:R-:W-:Y:S01]  /*8ce0*/  STL [R1+0x300], R7 ;  /* 0x0003000701007387 */ /* 0x000fe20000100800 */
[----:B------:R-:W-:Y:S02]  /*8cf0*/  ISETP.GE.AND P1, PT, R15, RZ, PT ;  /* 0x000000ff0f00720c */ /* 0x000fe40003f26270 */
[----:B-----5:R-:W-:Y:S01]  /*8d00*/  IABS R11, R12 ;  /* 0x0000000c000b7213 */ /* 0x020fe20000000000 */
[----:B------:R-:W-:-:S04]  /*8d10*/  IMAD.HI.U32 R12, R2, R10, RZ ;  /* 0x0000000a020c7227 */ /* 0x000fc800078e00ff */
[----:B------:R-:W-:-:S04]  /*8d20*/  IMAD.MOV R12, RZ, RZ, -R12 ;  /* 0x000000ffff0c7224 */ /* 0x000fc800078e0a0c */
[C---:B------:R-:W-:Y:S02]  /*8d30*/  IMAD R10, R0.reuse, R12, R10 ;  /* 0x0000000c000a7224 */ /* 0x040fe400078e020a */
[----:B------:R-:W2:Y:S04]  /*8d40*/  LDL.LU R12, [R1+0xe4] ;  /* 0x0000e400010c7983 */ /* 0x000ea80000300800 */
[----:B------:R-:W3:Y:S01]  /*8d50*/  LDL.LU R15, [R1+0xf8] ;  /* 0x0000f800010f7983 */ /* 0x000ee20000300800 */
[----:B------:R-:W-:Y:S02]  /*8d60*/  ISETP.GT.U32.AND P5, PT, R0, R3, PT ;  /* 0x000000030000720c */ /* 0x000fe40003fa4070 */
[----:B------:R-:W-:-:S11]  /*8d70*/  IABS R9, R9 ;  /* 0x0000000900097213 */ /* 0x000fd60000000000 */
[----:B------:R-:W-:-:S05]  /*8d80*/  @!P5 IMAD.IADD R3, R3, 0x1, -R0 ;  /* 0x000000010303d824 */ /* 0x000fca00078e0a00 */
[----:B------:R-:W-:Y:S01]  /*8d90*/  ISETP.GT.U32.AND P5, PT, R0, R3, PT ;  /* 0x000000030000720c */ /* 0x000fe20003fa4070 */
[----:B0-----:R-:W-:Y:S01]  /*8da0*/  IMAD.HI.U32 R8, R2, R9, RZ ;  /* 0x0000000902087227 */ /* 0x001fe200078e00ff */
[----:B------:R-:W-:-:S03]  /*8db0*/  ISETP.GE.AND P0, PT, R13, RZ, PT ;  /* 0x000000ff0d00720c */ /* 0x000fc60003f06270 */
[----:B------:R-:W-:-:S04]  /*8dc0*/  IMAD.HI.U32 R13, R2, R11, RZ ;  /* 0x0000000b020d7227 */ /* 0x000fc800078e00ff */
[----:B------:R-:W-:Y:S02]  /*8dd0*/  IMAD.MOV R8, RZ, RZ, -R8 ;  /* 0x000000ffff087224 */ /* 0x000fe400078e0a08 */
[----:B------:R-:W-:Y:S02]  /*8de0*/  IMAD.MOV R13, RZ, RZ, -R13 ;  /* 0x000000ffff0d7224 */ /* 0x000fe400078e0a0d */
[----:B------:R-:W-:Y:S02]  /*8df0*/  @!P5 IMAD.IADD R3, R3, 0x1, -R0 ;  /* 0x000000010303d824 */ /* 0x000fe400078e0a00 */
[C---:B------:R-:W-:Y:S02]  /*8e00*/  IMAD R8, R0.reuse, R8, R9 ;  /* 0x0000000800087224 */ /* 0x040fe400078e0209 */
[----:B------:R-:W-:Y:S02]  /*8e10*/  IMAD.MOV.U32 R9, RZ, RZ, R3 ;  /* 0x000000ffff097224 */ /* 0x000fe400078e0003 */
[C---:B------:R-:W-:Y:S01]  /*8e20*/  IMAD R11, R0.reuse, R13, R11 ;  /* 0x0000000d000b7224 */ /* 0x040fe200078e020b */
[----:B---3--:R0:W-:Y:S04]  /*8e30*/  STL [R1+0x3204], R15 ;  /* 0x0032040f01007387 */ /* 0x0081e80000100800 */
[----:B------:R-:W3:Y:S04]  /*8e40*/  LDL R3, [R1+0xf0] ;  /* 0x0000f00001037983 */ /* 0x000ee80000100800 */
[----:B0-----:R-:W4:Y:S04]  /*8e50*/  LDL R15, [R1+0xf4] ;  /* 0x0000f400010f7983 */ /* 0x001f280000100800 */
[----:B------:R-:W5:Y:S01]  /*8e60*/  LDL.LU R13, [R1+0xe8] ;  /* 0x0000e800010d7983 */ /* 0x000f620000300800 */
[----:B------:R-:W-:-:S02]  /*8e70*/  ISETP.GT.U32.AND P4, PT, R0, R4, PT ;  /* 0x000000040000720c */ /* 0x000fc40003f84070 */
[C---:B------:R-:W-:Y:S02]  /*8e80*/  ISETP.GT.U32.AND P3, PT, R0.reuse, R6, PT ;  /* 0x000000060000720c */ /* 0x040fe40003f64070 */
[----:B------:R-:W-:-:S09]  /*8e90*/  ISETP.GT.U32.AND P5, PT, R0, R10, PT ;  /* 0x0000000a0000720c */ /* 0x000fd20003fa4070 */
[----:B------:R-:W-:-:S05]  /*8ea0*/  @!P4 IMAD.IADD R4, R4, 0x1, -R0 ;  /* 0x000000010404c824 */ /* 0x000fca00078e0a00 */
[----:B------:R-:W-:Y:S01]  /*8eb0*/  ISETP.GT.U32.AND P4, PT, R0, R4, PT ;  /* 0x000000040000720c */ /* 0x000fe20003f84070 */
[--C-:B------:R-:W-:Y:S02]  /*8ec0*/  @!P3 IMAD.IADD R6, R6, 0x1, -R0.reuse ;  /* 0x000000010606b824 */ /* 0x100fe400078e0a00 */
[----:B------:R-:W-:Y:S02]  /*8ed0*/  @!P5 IMAD.IADD R10, R10, 0x1, -R0 ;  /* 0x000000010a0ad824 */ /* 0x000fe400078e0a00 */
[----:B------:R-:W-:-:S08]  /*8ee0*/  @!P6 IMAD.MOV R9, RZ, RZ, -R9 ;  /* 0x000000ffff09e224 */ /* 0x000fd000078e0a09 */
[----:B------:R-:W-:Y:S01]  /*8ef0*/  @!P4 IMAD.IADD R4, R4, 0x1, -R0 ;  /* 0x000000010404c824 */ /* 0x000fe200078e0a00 */
[----:B------:R-:W-:Y:S01]  /*8f00*/  STL [R1+0x2fc], R9 ;  /* 0x0002fc0901007387 */ /* 0x000fe20000100800 */
[----:B-----5:R-:W-:Y:S02]  /*8f10*/  ISETP.GE.AND P5, PT, R13, RZ, PT ;  /* 0x000000ff0d00720c */ /* 0x020fe40003fa6270 */
[----:B----4-:R-:W-:Y:S01]  /*8f20*/  IABS R13, R15 ;  /* 0x0000000f000d7213 */ /* 0x010fe20000000000 */
[----:B------:R-:W-:-:S04]  /*8f30*/  IMAD.MOV.U32 R15, RZ, RZ, R6 ;  /* 0x000000ffff0f7224 */ /* 0x000fc800078e0006 */
[----:B------:R-:W-:Y:S02]  /*8f40*/  @!P2 IMAD.MOV R15, RZ, RZ, -R15 ;  /* 0x000000ffff0fa224 */ /* 0x000fe400078e0a0f */
[----:B------:R-:W-:Y:S02]  /*8f50*/  IMAD.MOV.U32 R6, RZ, RZ, R4 ;  /* 0x000000ffff067224 */ /* 0x000fe400078e0004 */
[----:B------:R-:W4:Y:S04]  /*8f60*/  LDL R4, [R1+0xfc] ;  /* 0x0000fc0001047983 */ /* 0x000f280000100800 */
[----:B------:R0:W-:Y:S04]  /*8f70*/  STL [R1+0x2f8], R15 ;  /* 0x0002f80f01007387 */ /* 0x0001e80000100800 */
[----:B0-----:R-:W5:Y:S01]  /*8f80*/  LDL.LU R15, [R1+0x3204] ;  /* 0x00320400010f7983 */ /* 0x001f620000300800 */
[----:B------:R-:W-:-:S02]  /*8f90*/  ISETP.GT.U32.AND P3, PT, R0, R11, PT ;  /* 0x0000000b0000720c */ /* 0x000fc40003f64070 */
[----:B------:R-:W-:Y:S02]  /*8fa0*/  IABS R7, R14 ;  /* 0x0000000e00077213 */ /* 0x000fe40000000000 */
[----:B--2---:R-:W-:-:S03]  /*8fb0*/  ISETP.GE.AND P4, PT, R12, RZ, PT ;  /* 0x000000ff0c00720c */ /* 0x004fc60003f86270 */
[----:B------:R-:W-:-:S04]  /*8fc0*/  IMAD.HI.U32 R12, R2, R7, RZ ;  /* 0x00000007020c7227 */ /* 0x000fc800078e00ff */
[----:B------:R-:W-:Y:S02]  /*8fd0*/  @!P0 IMAD.MOV R6, RZ, RZ, -R6 ;  /* 0x000000ffff068224 */ /* 0x000fe400078e0a06 */
[----:B------:R-:W-:Y:S02]  /*8fe0*/  IMAD.MOV R12, RZ, RZ, -R12 ;  /* 0x000000ffff0c7224 */ /* 0x000fe400078e0a0c */
[----:B------:R-:W-:Y:S01]  /*8ff0*/  @!P3 IMAD.IADD R11, R11, 0x1, -R0 ;  /* 0x000000010b0bb824 */ /* 0x000fe200078e0a00 */
[----:B------:R-:W-:Y:S01]  /*9000*/  ISETP.GE.AND P3, PT, R14, RZ, PT ;  /* 0x000000ff0e00720c */ /* 0x000fe20003f66270 */
[----:B------:R5:W-:Y:S01]  /*9010*/  STL [R1+0x2f4], R6 ;  /* 0x0002f40601007387 */ /* 0x000be20000100800 */
[----:B------:R-:W-:-:S03]  /*9020*/  IMAD R7, R0, R12, R7 ;  /* 0x0000000c00077224 */ /* 0x000fc600078e0207 */
[----:B------:R-:W2:Y:S04]  /*9030*/  LDL R14, [R1+0x104] ;  /* 0x00010400010e7983 */ /* 0x000ea80000100800 */
[----:B------:R-:W2:Y:S01]  /*9040*/  LDL.LU R12, [R1+0xf0] ;  /* 0x0000f000010c7983 */ /* 0x000ea20000300800 */
[----:B------:R-:W-:Y:S02]  /*9050*/  ISETP.GT.U32.AND P6, PT, R0, R8, PT ;  /* 0x000000080000720c */ /* 0x000fe40003fc4070 */
[----:B-----5:R-:W-:Y:S01]  /*9060*/  IABS R6, R15 ;  /* 0x0000000f00067213 */ /* 0x020fe20000000000 */
[----:B------:R0:W-:Y:S04]  /*9070*/  STL [R1+0x31fc], R15 ;  /* 0x0031fc0f01007387 */ /* 0x0001e80000100800 */
[----:B0-----:R-:W5:Y:S06]  /*9080*/  LDL.LU R15, [R1+0xf4] ;  /* 0x0000f400010f7983 */ /* 0x001f6c0000300800 */
[----:B------:R-:W-:Y:S01]  /*9090*/  @!P6 IMAD.IADD R8, R8, 0x1, -R0 ;  /* 0x000000010808e824 */ /* 0x000fe200078e0a00 */
[----:B------:R-:W-:-:S13]  /*90a0*/  ISETP.GT.U32.AND P6, PT, R0, R10, PT ;  /* 0x0000000a0000720c */ /* 0x000fda0003fc4070 */
[----:B------:R-:W-:Y:S01]  /*90b0*/  @!P6 IMAD.IADD R10, R10, 0x1, -R0 ;  /* 0x000000010a0ae824 */ /* 0x000fe200078e0a00 */
[----:B---3--:R-:W-:Y:S01]  /*90c0*/  IABS R3, R3 ;  /* 0x0000000300037213 */ /* 0x008fe20000000000 */
[----:B-----5:R0:W-:Y:S02]  /*90d0*/  STL [R1+0x3200], R15 ;  /* 0x0032000f01007387 */ /* 0x0201e40000100800 */
[----:B0-----:R-:W-:Y:S02]  /*90e0*/  IMAD.MOV.U32 R15, RZ, RZ, R10 ;  /* 0x000000ffff0f7224 */ /* 0x001fe400078e000a */
[----:B------:R-:W3:Y:S02]  /*90f0*/  LDL R10, [R1+0x108] ;  /* 0x00010800010a7983 */ /* 0x000ee40000100800 */
[----:B------:R-:W-:-:S05]  /*9100*/  @!P1 IMAD.MOV R15, RZ, RZ, -R15 ;  /* 0x000000ffff0f9224 */ /* 0x000fca00078e0a0f */
[----:B------:R0:W-:Y:S04]  /*9110*/  STL [R1+0x2f0], R15 ;  /* 0x0002f00f01007387 */ /* 0x0001e80000100800 */
[----:B0-----:R-:W5:Y:S01]  /*9120*/  LDL.LU R15, [R1+0x3200] ;  /* 0x00320000010f7983 */ /* 0x001f620000300800 */
[----:B------:R-:W-:-:S04]  /*9130*/  IMAD.HI.U32 R9, R2, R3, RZ ;  /* 0x0000000302097227 */ /* 0x000fc800078e00ff */
[----:B------:R-:W-:-:S04]  /*9140*/  IMAD.MOV R9, RZ, RZ, -R9 ;  /* 0x000000ffff097224 */ /* 0x000fc800078e0a09 */
[----:B------:R-:W-:Y:S02]  /*9150*/  IMAD R3, R0, R9, R3 ;  /* 0x0000000900037224 */ /* 0x000fe400078e0203 */
[----:B------:R-:W-:Y:S01]  /*9160*/  IMAD.HI.U32 R9, R2, R13, RZ ;  /* 0x0000000d02097227 */ /* 0x000fe200078e00ff */
[----:B----4-:R-:W-:-:S03]  /*9170*/  IABS R4, R4 ;  /* 0x0000000400047213 */ /* 0x010fc60000000000 */
[----:B------:R-:W-:-:S04]  /*9180*/  IMAD.MOV R9, RZ, RZ, -R9 ;  /* 0x000000ffff097224 */ /* 0x000fc800078e0a09 */
[----:B------:R-:W-:Y:S01]  /*9190*/  IMAD R13, R0, R9, R13 ;  /* 0x00000009000d7224 */ /* 0x000fe200078e020d */
[----:B--2---:R-:W-:Y:S01]  /*91a0*/  IABS R9, R14 ;  /* 0x0000000e00097213 */ /* 0x004fe20000000000 */
[----:B------:R-:W-:-:S04]  /*91b0*/  IMAD.HI.U32 R14, R2, R4, RZ ;  /* 0x00000004020e7227 */ /* 0x000fc800078e00ff */
[----:B------:R-:W-:-:S04]  /*91c0*/  IMAD.MOV R14, RZ, RZ, -R14 ;  /* 0x000000ffff0e7224 */ /* 0x000fc800078e0a0e */
[C---:B------:R-:W-:Y:S01]  /*91d0*/  IMAD R4, R0.reuse, R14, R4 ;  /* 0x0000000e00047224 */ /* 0x040fe200078e0204 */
[C---:B------:R-:W-:Y:S02]  /*91e0*/  ISETP.GT.U32.AND P0, PT, R0.reuse, R11, PT ;  /* 0x0000000b0000720c */ /* 0x040fe40003f04070 */
[----:B-----5:R-:W-:Y:S02]  /*91f0*/  ISETP.GE.AND P1, PT, R15, RZ, PT ;  /* 0x000000ff0f00720c */ /* 0x020fe40003f26270 */
[----:B------:R-:W2:Y:S04]  /*9200*/  LDL.LU R15, [R1+0x31fc] ;  /* 0x0031fc00010f7983 */ /* 0x000ea80000300800 */
[----:B------:R-:W-:Y:S04]  /*9210*/  STL [R1+0x31f8], R4 ;  /* 0x0031f80401007387 */ /* 0x000fe80000100800 */
[----:B------:R-:W4:Y:S01]  /*9220*/  LDL.LU R14, [R1+0x10c] ;  /* 0x00010c00010e7983 */ /* 0x000f220000300800 */
[----:B------:R-:W-:Y:S01]  /*9230*/  ISETP.GT.U32.AND P2, PT, R0, R8, PT ;  /* 0x000000080000720c */ /* 0x000fe20003f44070 */
[----:B------:R-:W-:Y:S01]  /*9240*/  @!P0 IMAD.IADD R11, R11, 0x1, -R0 ;  /* 0x000000010b0b8824 */ /* 0x000fe200078e0a00 */
[----:B------:R-:W-:Y:S01]  /*9250*/  ISETP.GE.AND P0, PT, R12, RZ, PT ;  /* 0x000000ff0c00720c */ /* 0x000fe20003f06270 */
[----:B------:R-:W-:-:S04]  /*9260*/  IMAD.HI.U32 R12, R2, R6, RZ ;  /* 0x00000006020c7227 */ /* 0x000fc800078e00ff */
[----:B------:R-:W-:-:S04]  /*9270*/  IMAD.MOV R12, RZ, RZ, -R12 ;  /* 0x000000ffff0c7224 */ /* 0x000fc800078e0a0c */
[----:B------:R-:W-:Y:S02]  /*9280*/  IMAD R12, R0, R12, R6 ;  /* 0x0000000c000c7224 */ /* 0x000fe400078e0206 */
[----:B------:R-:W-:Y:S01]  /*9290*/  @!P2 IMAD.IADD R8, R8, 0x1, -R0 ;  /* 0x000000010808a824 */ /* 0x000fe200078e0a00 */
[----:B---3--:R-:W-:-:S03]  /*92a0*/  IABS R6, R10 ;  /* 0x0000000a00067213 */ /* 0x008fc60000000000 */
[----:B------:R-:W-:-:S04]  /*92b0*/  IMAD.MOV.U32 R10, RZ, RZ, R8 ;  /* 0x000000ffff0a7224 */ /* 0x000fc800078e0008 */
[----:B------:R-:W-:Y:S02]  /*92c0*/  @!P4 IMAD.MOV R10, RZ, RZ, -R10 ;  /* 0x000000ffff0ac224 */ /* 0x000fe400078e0a0a */
[----:B------:R-:W-:-:S04]  /*92d0*/  IMAD.HI.U32 R8, R2, R9, RZ ;  /* 0x0000000902087227 */ /* 0x000fc800078e00ff */
[----:B------:R-:W-:-:S04]  /*92e0*/  IMAD.MOV R8, RZ, RZ, -R8 ;  /* 0x000000ffff087224 */ /* 0x000fc800078e0a08 */
[C---:B------:R-:W-:Y:S01]  /*92f0*/  IMAD R8, R0.reuse, R8, R9 ;  /* 0x0000000800087224 */ /* 0x040fe200078e0209 */
[----:B------:R-:W-:Y:S01]  /*9300*/  ISETP.GT.U32.AND P6, PT, R0, R7, PT ;  /* 0x000000070000720c */ /* 0x000fe20003fc4070 */
[----:B----4-:R0:W-:Y:S04]  /*9310*/  STL [R1+0x31f4], R14 ;  /* 0x0031f40e01007387 */ /* 0x0101e80000100800 */
[----:B------:R1:W-:Y:S04]  /*9320*/  STL [R1+0x2ec], R10 ;  /* 0x0002ec0a01007387 */ /* 0x0003e80000100800 */
[----:B0-----:R-:W3:Y:S01]  /*9330*/  LDL.LU R14, [R1+0xfc] ;  /* 0x0000fc00010e7983 */ /* 0x001ee20000300800 */
[----:B-1----:R-:W-:-:S03]  /*9340*/  IMAD.MOV.U32 R10, RZ, RZ, R11 ;  /* 0x000000ffff0a7224 */ /* 0x002fc600078e000b */
[----:B------:R-:W4:Y:S01]  /*9350*/  LDL.LU R11, [R1+0x104] ;  /* 0x00010400010b7983 */ /* 0x000f220000300800 */
[----:B------:R-:W-:Y:S01]  /*9360*/  @!P5 IMAD.MOV R10, RZ, RZ, -R10 ;  /* 0x000000ffff0ad224 */ /* 0x000fe200078e0a0a */
[----:B--2---:R-:W-:-:S04]  /*9370*/  ISETP.GE.AND P5, PT, R15, RZ, PT ;  /* 0x000000ff0f00720c */ /* 0x004fc80003fa6270 */
[----:B------:R0:W-:Y:S04]  /*9380*/  STL [R1+0x2e8], R10 ;  /* 0x0002e80a01007387 */ /* 0x0001e80000100800 */
[----:B------:R-:W2:Y:S04]  /*9390*/  LDL R9, [R1+0x110] ;  /* 0x0001100001097983 */ /* 0x000ea80000100800 */
[----:B------:R-:W5:Y:S04]  /*93a0*/  LDL R15, [R1+0x11c] ;  /* 0x00011c00010f7983 */ /* 0x000f680000100800 */
[----:B0-----:R-:W4:Y:S01]  /*93b0*/  LDL R10, [R1+0x114] ;  /* 0x00011400010a7983 */ /* 0x001f220000100800 */
[----:B------:R-:W-:Y:S01]  /*93c0*/  ISETP.GT.U32.AND P2, PT, R0, R3, PT ;  /* 0x000000030000720c */ /* 0x000fe20003f44070 */
[----:B------:R-:W-:-:S12]  /*93d0*/  @!P6 IMAD.IADD R7, R7, 0x1, -R0 ;  /* 0x000000010707e824 */ /* 0x000fd800078e0a00 */
[----:B------:R-:W-:Y:S01]  /*93e0*/  @!P2 IMAD.IADD R3, R3, 0x1, -R0 ;  /* 0x000000010303a824 */ /* 0x000fe200078e0a00 */
[----:B------:R-:W-:-:S04]  /*93f0*/  ISETP.GT.U32.AND P2, PT, R0, R7, PT ;  /* 0x000000070000720c */ /* 0x000fc80003f44070 */
[----:B------:R-:W-:-:S09]  /*9400*/  ISETP.GT.U32.AND P4, PT, R0, R3, PT ;  /* 0x000000030000720c */ /* 0x000fd20003f84070 */
[----:B------:R-:W-:-:S04]  /*9410*/  @!P2 IMAD.IADD R7, R7, 0x1, -R0 ;  /* 0x000000010707a824 */ /* 0x000fc800078e0a00 */
[----:B------:R-:W-:Y:S02]  /*9420*/  IMAD.MOV.U32 R4, RZ, RZ, R7 ;  /* 0x000000ffff047224 */ /* 0x000fe400078e0007 */
[----:B------:R-:W-:-:S04]  /*9430*/  IMAD.HI.U32 R7, R2, R6, RZ ;  /* 0x0000000602077227 */ /* 0x000fc800078e00ff */
[----:B------:R-:W-:Y:S02]  /*9440*/  IMAD.MOV R7, RZ, RZ, -R7 ;  /* 0x000000ffff077224 */ /* 0x000fe400078e0a07 */
[----:B------:R-:W-:Y:S02]  /*9450*/  @!P4 IMAD.IADD R3, R3, 0x1, -R0 ;  /* 0x000000010303c824 */ /* 0x000fe400078e0a00 */
[----:B------:R-:W-:Y:S02]  /*9460*/  IMAD R6, R0, R7, R6 ;  /* 0x0000000700067224 */ /* 0x000fe400078e0206 */
[----:B------:R-:W-:-:S05]  /*9470*/  @!P3 IMAD.MOV R4, RZ, RZ, -R4 ;  /* 0x000000ffff04b224 */ /* 0x000fca00078e0a04 */
[----:B------:R0:W-:Y:S04]  /*9480*/  STL [R1+0x2e4], R4 ;  /* 0x0002e40401007387 */ /* 0x0001e80000100800 */
[----:B0-----:R-:W5:Y:S01]  /*9490*/  LDL.LU R4, [R1+0x31f8] ;  /* 0x0031f80001047983 */ /* 0x001f620000300800 */
[----:B---3--:R-:W-:-:S03]  /*94a0*/  ISETP.GE.AND P4, PT, R14, RZ, PT ;  /* 0x000000ff0e00720c */ /* 0x008fc60003f86270 */
[----:B------:R-:W3:Y:S01]  /*94b0*/  LDL.LU R14, [R1+0x31f4] ;  /* 0x0031f400010e7983 */ /* 0x000ee20000300800 */
[----:B--2---:R-:W-:Y:S02]  /*94c0*/  IABS R7, R9 ;  /* 0x0000000900077213 */ /* 0x004fe40000000000 */
[----:B----4-:R-:W-:Y:S02]  /*94d0*/  IABS R9, R10 ;  /* 0x0000000a00097213 */ /* 0x010fe40000000000 */
[----:B-----5:R-:W-:Y:S01]  /*94e0*/  IABS R10, R15 ;  /* 0x0000000f000a7213 */ /* 0x020fe20000000000 */
[----:B------:R-:W-:-:S04]  /*94f0*/  IMAD.MOV.U32 R15, RZ, RZ, R3 ;  /* 0x000000ffff0f7224 */ /* 0x000fc800078e0003 */
[----:B------:R-:W-:-:S05]  /*9500*/  @!P0 IMAD.MOV R15, RZ, RZ, -R15 ;  /* 0x000000ffff0f8224 */ /* 0x000fca00078e0a0f */
[----:B------:R0:W-:Y:S04]  /*9510*/  STL [R1+0x2e0], R15 ;  /* 0x0002e00f01007387 */ /* 0x0001e80000100800 */
[----:B0-----:R-:W2:Y:S01]  /*9520*/  LDL.LU R15, [R1+0x120] ;  /* 0x00012000010f7983 */ /* 0x001ea20000300800 */
[----:B------:R-:W-:-:S13]  /*9530*/  ISETP.GT.U32.AND P6, PT, R0, R13, PT ;  /* 0x0000000d0000720c */ /* 0x000fda0003fc4070 */
[----:B------:R-:W-:-:S05]  /*9540*/  @!P6 IMAD.IADD R13, R13, 0x1, -R0 ;  /* 0x000000010d0de824 */ /* 0x000fca00078e0a00 */
[----:B------:R-:W-:-:S13]  /*9550*/  ISETP.GT.U32.AND P6, PT, R0, R13, PT ;  /* 0x0000000d0000720c */ /* 0x000fda0003fc4070 */
[----:B------:R-:W-:Y:S01]  /*9560*/  @!P6 IMAD.IADD R13, R13, 0x1, -R0 ;  /* 0x000000010d0de824 */ /* 0x000fe200078e0a00 */
[----:B--2---:R0:W-:Y:S03]  /*9570*/  STL [R1+0x31f0], R15 ;  /* 0x0031f00f01007387 */ /* 0x0041e60000100800 */
[----:B0-----:R-:W-:Y:S02]  /*9580*/  IMAD.MOV.U32 R15, RZ, RZ, R13 ;  /* 0x000000ffff0f7224 */ /* 0x001fe400078e000d */
[----:B------:R-:W2:Y:S02]  /*9590*/  LDL.LU R13, [R1+0x108] ;  /* 0x00010800010d7983 */ /* 0x000ea40000300800 */
[----:B------:R-:W-:-:S05]  /*95a0*/  @!P1 IMAD.MOV R15, RZ, RZ, -R15 ;  /* 0x000000ffff0f9224 */ /* 0x000fca00078e0a0f */
[----:B------:R0:W-:Y:S04]  /*95b0*/  STL [R1+0x2dc], R15 ;  /* 0x0002dc0f01007387 */ /* 0x0001e80000100800 */
[----:B0-----:R-:W4:Y:S01]  /*95c0*/  LDL.LU R15, [R1+0x110] ;  /* 0x00011000010f7983 */ /* 0x001f220000300800 */
[----:B------:R-:W-:-:S13]  /*95d0*/  ISETP.GT.U32.AND P1, PT, R0, R6, PT ;  /* 0x000000060000720c */ /* 0x000fda0003f24070 */
[----:B------:R-:W-:Y:S01]  /*95e0*/  @!P1 IMAD.IADD R6, R6, 0x1, -R0 ;  /* 0x0000000106069824 */ /* 0x000fe200078e0a00 */
[C---:B------:R-:W-:Y:S02]  /*95f0*/  ISETP.GT.U32.AND P2, PT, R0.reuse, R12, PT ;  /* 0x0000000c0000720c */ /* 0x040fe40003f44070 */
[C---:B------:R-:W-:Y:S02]  /*9600*/  ISETP.GT.U32.AND P3, PT, R0.reuse, R4, PT ;  /* 0x000000040000720c */ /* 0x040fe40003f64070 */
[----:B------:R-:W-:-:S09]  /*9610*/  ISETP.GT.U32.AND P6, PT, R0, R8, PT ;  /* 0x000000080000720c */ /* 0x000fd20003fc4070 */
[--C-:B------:R-:W-:Y:S01]  /*9620*/  @!P2 IMAD.IADD R12, R12, 0x1, -R0.reuse ;  /* 0x000000010c0ca824 */ /* 0x100fe200078e0a00 */
[----:B------:R-:W-:Y:S01]  /*9630*/  ISETP.GE.AND P2, PT, R11, RZ, PT ;  /* 0x000000ff0b00720c */ /* 0x000fe20003f46270 */
[--C-:B------:R-:W-:Y:S01]  /*9640*/  @!P3 IMAD.IADD R4, R4, 0x1, -R0.reuse ;  /* 0x000000010404b824 */ /* 0x100fe200078e0a00 */
[----:B---3--:R-:W-:Y:S01]  /*9650*/  IABS R11, R14 ;  /* 0x0000000e000b7213 */ /* 0x008fe20000000000 */
[----:B------:R-:W-:-:S03]  /*9660*/  @!P6 IMAD.IADD R8, R8, 0x1, -R0 ;  /* 0x000000010808e824 */ /* 0x000fc600078e0a00 */
[----:B------:R-:W-:Y:S01]  /*9670*/  ISETP.GT.U32.AND P6, PT, R0, R4, PT ;  /* 0x000000040000720c */ /* 0x000fe20003fc4070 */
[----:B------:R-:W-:Y:S01]  /*9680*/  IMAD.HI.U32 R3, R2, R11, RZ ;  /* 0x0000000b02037227 */ /* 0x000fe200078e00ff */
[----:B------:R-:W-:-:S03]  /*9690*/  ISETP.GT.U32.AND P3, PT, R0, R12, PT ;  /* 0x0000000c0000720c */ /* 0x000fc60003f64070 */
[----:B------:R-:W-:Y:S01]  /*96a0*/  IMAD.MOV R3, RZ, RZ, -R3 ;  /* 0x000000ffff037224 */ /* 0x000fe200078e0a03 */
[----:B----4-:R-:W-:Y:S02]  /*96b0*/  ISETP.GE.AND P1, PT, R15, RZ, PT ;  /* 0x000000ff0f00720c */ /* 0x010fe40003f26270 */
[----:B------:R-:W3:Y:S01]  /*96c0*/  LDL.LU R15, [R1+0x31f0] ;  /* 0x0031f000010f7983 */ /* 0x000ee20000300800 */
[----:B------:R-:W-:-:S04]  /*96d0*/  IMAD R3, R0, R3, R11 ;  /* 0x0000000300037224 */ /* 0x000fc800078e020b */
[--C-:B------:R-:W-:Y:S01]  /*96e0*/  @!P6 IMAD.IADD R4, R4, 0x1, -R0.reuse ;  /* 0x000000010404e824 */ /* 0x100fe200078e0a00 */
[----:B------:R-:W-:Y:S01]  /*96f0*/  ISETP.GT.U32.AND P6, PT, R0, R3, PT ;  /* 0x000000030000720c */ /* 0x000fe20003fc4070 */
[----:B------:R-:W-:Y:S01]  /*9700*/  @!P3 IMAD.IADD R12, R12, 0x1, -R0 ;  /* 0x000000010c0cb824 */ /* 0x000fe200078e0a00 */
[----:B--2---:R-:W-:Y:S01]  /*9710*/  ISETP.GE.AND P3, PT, R13, RZ, PT ;  /* 0x000000ff0d00720c */ /* 0x004fe20003f66270 */
[----:B------:R-:W-:Y:S01]  /*9720*/  IMAD.HI.U32 R13, R2, R7, RZ ;  /* 0x00000007020d7227 */ /* 0x000fe200078e00ff */
[----:B------:R-:W-:-:S03]  /*9730*/  ISETP.GT.U32.AND P0, PT, R0, R8, PT ;  /* 0x000000080000720c */ /* 0x000fc60003f04070 */
[----:B------:R-:W-:Y:S02]  /*9740*/  IMAD.MOV R13, RZ, RZ, -R13 ;  /* 0x000000ffff0d7224 */ /* 0x000fe400078e0a0d */
[----:B------:R-:W-:-:S04]  /*9750*/  IMAD.HI.U32 R11, R2, R9, RZ ;  /* 0x00000009020b7227 */ /* 0x000fc800078e00ff */
[C---:B------:R-:W-:Y:S02]  /*9760*/  IMAD R7, R0.reuse, R13, R7 ;  /* 0x0000000d00077224 */ /* 0x040fe400078e0207 */
[----:B------:R-:W-:Y:S02]  /*9770*/  IMAD.MOV.U32 R13, RZ, RZ, R4 ;  /* 0x000000ffff0d7224 */ /* 0x000fe400078e0004 */
[----:B------:R-:W-:Y:S01]  /*9780*/  @!P6 IMAD.IADD R3, R3, 0x1, -R0 ;  /* 0x000000010303e824 */ /* 0x000fe200078e0a00 */
[----:B------:R-:W2:Y:S01]  /*9790*/  LDL R4, [R1+0x124] ;  /* 0x0001240001047983 */ /* 0x000ea20000100800 */
[----:B------:R-:W-:Y:S02]  /*97a0*/  @!P4 IMAD.MOV R13, RZ, RZ, -R13 ;  /* 0x000000ffff0dc224 */ /* 0x000fe400078e0a0d */
[----:B------:R-:W-:Y:S01]  /*97b0*/  IMAD.MOV R11, RZ, RZ, -R11 ;  /* 0x000000ffff0b7224 */ /* 0x000fe200078e0a0b */
[C---:B------:R-:W-:Y:S01]  /*97c0*/  ISETP.GT.U32.AND P4, PT, R0.reuse, R3, PT ;  /* 0x000000030000720c */ /* 0x040fe20003f84070 */
[----:B------:R-:W-:Y:S01]  /*97d0*/  @!P5 IMAD.MOV R12, RZ, RZ, -R12 ;  /* 0x000000ffff0cd224 */ /* 0x000fe200078e0a0c */
[----:B------:R-:W-:Y:S01]  /*97e0*/  ISETP.GT.U32.AND P5, PT, R0, R6, PT ;  /* 0x000000060000720c */ /* 0x000fe20003fa4070 */
[----:B------:R-:W-:-:S02]  /*97f0*/  @!P0 IMAD.IADD R8, R8, 0x1, -R0 ;  /* 0x0000000108088824 */ /* 0x000fc400078e0a00 */
[----:B------:R-:W-:Y:S02]  /*9800*/  IMAD R9, R0, R11, R9 ;  /* 0x0000000b00097224 */ /* 0x000fe400078e0209 */
[----:B------:R-:W4:Y:S01]  /*9810*/  LDL R11, [R1+0x128] ;  /* 0x00012800010b7983 */ /* 0x000f220000100800 */
[----:B------:R-:W-:Y:S01]  /*9820*/  ISETP.GE.AND P0, PT, R14, RZ, PT ;  /* 0x000000ff0e00720c */ /* 0x000fe20003f06270 */
[----:B------:R-:W-:Y:S02]  /*9830*/  IMAD.HI.U32 R14, R2, R10, RZ ;  /* 0x0000000a020e7227 */ /* 0x000fe400078e00ff */
[----:B------:R0:W-:Y:S02]  /*9840*/  STL [R1+0x2d8], R12 ;  /* 0x0002d80c01007387 */ /* 0x0001e40000100800 */
[----:B------:R-:W-:Y:S02]  /*9850*/  IMAD.MOV R14, RZ, RZ, -R14 ;  /* 0x000000ffff0e7224 */ /* 0x000fe400078e0a0e */
[----:B------:R-:W-:-:S02]  /*9860*/  @!P4 IMAD.IADD R3, R3, 0x1, -R0 ;  /* 0x000000010303c824 */ /* 0x000fc400078e0a00 */
[----:B0-----:R-:W-:Y:S01]  /*9870*/  IMAD.MOV.U32 R12, RZ, RZ, R8 ;  /* 0x000000ffff0c7224 */ /* 0x001fe200078e0008 */
[----:B------:R0:W-:Y:S01]  /*9880*/  STL [R1+0x2d4], R13 ;  /* 0x0002d40d01007387 */ /* 0x0001e20000100800 */
[----:B------:R-:W-:Y:S02]  /*9890*/  @!P5 IMAD.IADD R6, R6, 0x1, -R0 ;  /* 0x000000010606d824 */ /* 0x000fe400078e0a00 */
[----:B------:R-:W-:Y:S02]  /*98a0*/  @!P2 IMAD.MOV R12, RZ, RZ, -R12 ;  /* 0x000000ffff0ca224 */ /* 0x000fe400078e0a0c */
[----:B------:R-:W-:Y:S01]  /*98b0*/  IMAD R10, R0, R14, R10 ;  /* 0x0000000e000a7224 */ /* 0x000fe200078e020a */
[----:B0-----:R-:W5:Y:S04]  /*98c0*/  LDL.LU R13, [R1+0x114] ;  /* 0x00011400010d7983 */ /* 0x001f680000300800 */
[----:B---3--:R0:W-:Y:S01]  /*98d0*/  STL [R1+0x31ec], R15 ;  /* 0x0031ec0f01007387 */ /* 0x0081e20000100800 */
[----:B------:R-:W-:-:S03]  /*98e0*/  IABS R8, R15 ;  /* 0x0000000f00087213 */ /* 0x000fc60000000000 */
[----:B------:R-:W-:Y:S04]  /*98f0*/  STL [R1+0x2d0], R12 ;  /* 0x0002d00c01007387 */ /* 0x000fe80000100800 */
[----:B------:R1:W-:Y:S01]  /*9900*/  STL [R1+0x31e8], R3 ;  /* 0x0031e80301007387 */ /* 0x0003e20000100800 */
[----:B0-----:R-:W-:-:S03]  /*9910*/  IMAD.MOV.U32 R15, RZ, RZ, R6 ;  /* 0x000000ffff0f7224 */ /* 0x001fc600078e0006 */
[----:B------:R-:W3:Y:S04]  /*9920*/  LDL R14, [R1+0x130] ;  /* 0x00013000010e7983 */ /* 0x000ee80000100800 */
[----:B-1----:R-:W5:Y:S04]  /*9930*/  LDL R3, [R1+0x12c] ;  /* 0x00012c0001037983 */ /* 0x002f680000100800 */
[----:B------:R-:W5:Y:S01]  /*9940*/  LDL.LU R6, [R1+0x11c] ;  /* 0x00011c0001067983 */ /* 0x000f620000300800 */
[----:B------:R-:W-:Y:S01]  /*9950*/  @!P3 IMAD.MOV R15, RZ, RZ, -R15 ;  /* 0x000000ffff0fb224 */ /* 0x000fe200078e0a0f */
[----:B--2---:R-:W-:-:S02]  /*9960*/  IABS R4, R4 ;  /* 0x0000000400047213 */ /* 0x004fc40000000000 */
[----:B------:R-:W-:Y:S02]  /*9970*/  ISETP.GT.U32.AND P5, PT, R0, R10, PT ;  /* 0x0000000a0000720c */ /* 0x000fe40003fa4070 */
[----:B------:R0:W-:Y:S01]  /*9980*/  STL [R1+0x2cc], R15 ;  /* 0x0002cc0f01007387 */ /* 0x0001e20000100800 */
[----:B----4-:R-:W-:Y:S01]  /*9990*/  IABS R12, R11 ;  /* 0x0000000b000c7213 */ /* 0x010fe20000000000 */
[----:B------:R-:W-:Y:S02]  /*99a0*/  IMAD.HI.U32 R11, R2, R4, RZ ;  /* 0x00000004020b7227 */ /* 0x000fe400078e00ff */
[----:B0-----:R-:W2:Y:S02]  /*99b0*/  LDL.LU R15, [R1+0x31ec] ;  /* 0x0031ec00010f7983 */ /* 0x001ea40000300800 */
[----:B------:R-:W-:-:S05]  /*99c0*/  IMAD.MOV R11, RZ, RZ, -R11 ;  /* 0x000000ffff0b7224 */ /* 0x000fca00078e0a0b */
[----:B------:R-:W-:Y:S02]  /*99d0*/  @!P5 IMAD.IADD R10, R10, 0x1, -R0 ;  /* 0x000000010a0ad824 */ /* 0x000fe400078e0a00 */
[C---:B------:R-:W-:Y:S01]  /*99e0*/  IMAD R4, R0.reuse, R11, R4 ;  /* 0x0000000b00047224 */ /* 0x040fe200078e0204 */
[----:B------:R-:W-:Y:S02]  /*99f0*/  ISETP.GT.U32.AND P2, PT, R0, R9, PT ;  /* 0x000000090000720c */ /* 0x000fe40003f44070 */
[----:B---3--:R-:W-:Y:S02]  /*9a00*/  IABS R11, R14 ;  /* 0x0000000e000b7213 */ /* 0x008fe40000000000 */
[----:B------:R-:W3:Y:S01]  /*9a10*/  LDL R14, [R1+0x134] ;  /* 0x00013400010e7983 */ /* 0x000ee20000100800 */
[----:B-----5:R-:W-:Y:S02]  /*9a20*/  ISETP.GE.AND P5, PT, R6, RZ, PT ;  /* 0x000000ff0600720c */ /* 0x020fe40003fa6270 */
[----:B------:R-:W-:-:S02]  /*9a30*/  IABS R6, R3 ;  /* 0x0000000300067213 */ /* 0x000fc40000000000 */
[----:B------:R-:W4:Y:S04]  /*9a40*/  LDL.LU R3, [R1+0x124] ;  /* 0x0001240001037983 */ /* 0x000f280000300800 */
[----:B------:R-:W-:Y:S01]  /*9a50*/  @!P2 IMAD.IADD R9, R9, 0x1, -R0 ;  /* 0x000000010909a824 */ /* 0x000fe200078e0a00 */
[----:B------:R-:W-:-:S04]  /*9a60*/  ISETP.GT.U32.AND P3, PT, R0, R10, PT ;  /* 0x0000000a0000720c */ /* 0x000fc80003f64070 */
[----:B------:R-:W-:-:S09]  /*9a70*/  ISETP.GT.U32.AND P2, PT, R0, R9, PT ;  /* 0x000000090000720c */ /* 0x000fd20003f44070 */
[----:B------:R-:W-:-:S04]  /*9a80*/  @!P3 IMAD.IADD R10, R10, 0x1, -R0 ;  /* 0x000000010a0ab824 */ /* 0x000fc800078e0a00 */
[----:B------:R-:W-:Y:S01]  /*9a90*/  @!P2 IMAD.IADD R9, R9, 0x1, -R0 ;  /* 0x000000010909a824 */ /* 0x000fe200078e0a00 */
[----:B------:R-:W-:Y:S02]  /*9aa0*/  ISETP.GT.U32.AND P2, PT, R0, R4, PT ;  /* 0x000000040000720c */ /* 0x000fe40003f44070 */
[----:B--2---:R-:W-:Y:S01]  /*9ab0*/  ISETP.GE.AND P3, PT, R15, RZ, PT ;  /* 0x000000ff0f00720c */ /* 0x004fe20003f66270 */
[----:B------:R-:W-:-:S04]  /*9ac0*/  IMAD.HI.U32 R15, R2, R6, RZ ;  /* 0x00000006020f7227 */ /* 0x000fc800078e00ff */
[----:B------:R-:W-:Y:S01]  /*9ad0*/  IMAD.MOV R15, RZ, RZ, -R15 ;  /* 0x000000ffff0f7224 */ /* 0x000fe200078e0a0f */
[----:B------:R0:W-:Y:S03]  /*9ae0*/  STL [R1+0x31e4], R9 ;  /* 0x0031e40901007387 */ /* 0x0001e60000100800 */
[----:B------:R-:W-:Y:S02]  /*9af0*/  IMAD R6, R0, R15, R6 ;  /* 0x0000000f00067224 */ /* 0x000fe400078e0206 */
[----:B------:R-:W-:Y:S01]  /*9b00*/  @!P2 IMAD.IADD R4, R4, 0x1, -R0 ;  /* 0x000000010404a824 */ /* 0x000fe200078e0a00 */
[----:B0-----:R-:W2:Y:S01]  /*9b10*/  LDL R9, [R1+0x138] ;  /* 0x0001380001097983 */ /* 0x001ea20000100800 */
[----:B----4-:R-:W-:-:S03]  /*9b20*/  ISETP.GE.AND P2, PT, R3, RZ, PT ;  /* 0x000000ff0300720c */ /* 0x010fc60003f46270 */
[----:B------:R-:W4:Y:S04]  /*9b30*/  LDL.LU R3, [R1+0x31e8] ;  /* 0x0031e80001037983 */ /* 0x000f280000300800 */
[----:B------:R-:W5:Y:S04]  /*9b40*/  LDL.LU R15, [R1+0x188] ;  /* 0x00018800010f7983 */ /* 0x000f680000300800 */
[----:B------:R0:W-:Y:S04]  /*9b50*/  STL [R1+0x31e0], R6 ;  /* 0x0031e00601007387 */ /* 0x0001e80000100800 */
[----:B0-----:R-:W3:Y:S01]  /*9b60*/  LDL.LU R6, [R1+0x13c] ;  /* 0x00013c0001067983 */ /* 0x001ee20000300800 */
[----:B------:R-:W-:-:S02]  /*9b70*/  ISETP.GT.U32.AND P6, PT, R0, R7, PT ;  /* 0x000000070000720c */ /* 0x000fc40003fc4070 */
[----:B------:R-:W-:Y:S01]  /*9b80*/  ISETP.GE.AND P4, PT, R13, RZ, PT ;  /* 0x000000ff0d00720c */ /* 0x000fe20003f86270 */
[----:B------:R-:W-:-:S04]  /*9b90*/  IMAD.HI.U32 R13, R2, R8, RZ ;  /* 0x00000008020d7227 */ /* 0x000fc800078e00ff */
[----:B------:R-:W-:-:S04]  /*9ba0*/  IMAD.MOV R13, RZ, RZ, -R13 ;  /* 0x000000ffff0d7224 */ /* 0x000fc800078e0a0d */
[----:B------:R-:W-:Y:S02]  /*9bb0*/  IMAD R8, R0, R13, R8 ;  /* 0x0000000d00087224 */ /* 0x000fe400078e0208 */
[----:B------:R-:W-:-:S04]  /*9bc0*/  IMAD.HI.U32 R13, R2, R12, RZ ;  /* 0x0000000c020d7227 */ /* 0x000fc800078e00ff */
[----:B------:R-:W-:Y:S02]  /*9bd0*/  @!P6 IMAD.IADD R7, R7, 0x1, -R0 ;  /* 0x000000010707e824 */ /* 0x000fe400078e0a00 */
[----:B------:R-:W-:-:S03]  /*9be0*/  IMAD.MOV R13, RZ, RZ, -R13 ;  /* 0x000000ffff0d7224 */ /* 0x000fc600078e0a0d */
[C---:B------:R-:W-:Y:S01]  /*9bf0*/  ISETP.GT.U32.AND P6, PT, R0.reuse, R7, PT ;  /* 0x000000070000720c */ /* 0x040fe20003fc4070 */
[----:B------:R-:W-:Y:S02]  /*9c00*/  IMAD R12, R0, R13, R12 ;  /* 0x0000000d000c7224 */ /* 0x000fe400078e020c */
[----:B------:R-:W-:-:S04]  /*9c10*/  IMAD.HI.U32 R13, R2, R11, RZ ;  /* 0x0000000b020d7227 */ /* 0x000fc800078e00ff */
[----:B------:R-:W-:-:S04]  /*9c20*/  IMAD.MOV R13, RZ, RZ, -R13 ;  /* 0x000000ffff0d7224 */ /* 0x000fc800078e0a0d */
[----:B------:R-:W-:Y:S01]  /*9c30*/  IMAD R13, R0, R13, R11 ;  /* 0x0000000d000d7224 */ /* 0x000fe200078e020b */
[----:B--2---:R-:W-:Y:S01]  /*9c40*/  IABS R11, R9 ;  /* 0x00000009000b7213 */ /* 0x004fe20000000000 */
[----:B------:R-:W-:-:S03]  /*9c50*/  @!P6 IMAD.IADD R7, R7, 0x1, -R0 ;  /* 0x000000010707e824 */ /* 0x000fc600078e0a00 */
[----:B------:R3:W-:Y:S01]  /*9c60*/  STL [R1+0x31dc], R13 ;  /* 0x0031dc0d01007387 */ /* 0x0007e20000100800 */
[----:B----4-:R-:W-:-:S05]  /*9c70*/  IMAD.MOV.U32 R9, RZ, RZ, R3 ;  /* 0x000000ffff097224 */ /* 0x010fca00078e0003 */
[----:B------:R0:W-:Y:S01]  /*9c80*/  STL [R1+0x2c8], R9 ;  /* 0x0002c80901007387 */ /* 0x0001e20000100800 */
[----:B---3--:R-:W-:Y:S02]  /*9c90*/  IMAD.MOV.U32 R13, RZ, RZ, R6 ;  /* 0x000000ffff0d7224 */ /* 0x008fe400078e0006 */
[----:B------:R-:W-:Y:S02]  /*9ca0*/  IMAD.MOV.U32 R6, RZ, RZ, R7 ;  /* 0x000000ffff067224 */ /* 0x000fe400078e0007 */
[----:B------:R-:W-:Y:S02]  /*9cb0*/  IMAD.MOV.U32 R7, RZ, RZ, R9 ;  /* 0x000000ffff077224 */ /* 0x000fe400078e0009 */
[----:B0-----:R-:W2:Y:S02]  /*9cc0*/  LDL.LU R9, [R1+0x31e4] ;  /* 0x0031e40001097983 */ /* 0x001ea40000300800 */
[----:B------:R-:W-:Y:S02]  /*9cd0*/  @!P0 IMAD.MOV R7, RZ, RZ, -R7 ;  /* 0x000000ffff078224 */ /* 0x000fe400078e0a07 */
[----:B------:R-:W-:-:S03]  /*9ce0*/  @!P1 IMAD.MOV R6, RZ, RZ, -R6 ;  /* 0x000000ffff069224 */ /* 0x000fc600078e0a06 */
[----:B------:R0:W-:Y:S04]  /*9cf0*/  @!P0 STL [R1+0x2c8], R7 ;  /* 0x0002c80701008387 */ /* 0x0001e80000100800 */
[----:B0-----:R-:W3:Y:S04]  /*9d00*/  LDL.LU R7, [R1+0x12c] ;  /* 0x00012c0001077983 */ /* 0x001ee80000300800 */
[----:B------:R2:W-:Y:S02]  /*9d10*/  STL [R1+0x2c4], R6 ;  /* 0x0002c40601007387 */ /* 0x0005e40000100800 */
[----:B--2---:R-:W-:-:S02]  /*9d20*/  IMAD.MOV.U32 R6, RZ, RZ, R9 ;  /* 0x000000ffff067224 */ /* 0x004fc400078e0009 */
[----:B------:R-:W-:Y:S02]  /*9d30*/  IMAD.MOV.U32 R9, RZ, RZ, R13 ;  /* 0x000000ffff097224 */ /* 0x000fe400078e000d */
[----:B------:R-:W-:Y:S02]  /*9d40*/  IMAD.MOV.U32 R13, RZ, RZ, R10 ;  /* 0x000000ffff0d7224 */ /* 0x000fe400078e000a */
[----:B------:R-:W2:Y:S01]  /*9d50*/  LDL.LU R10, [R1+0x140] ;  /* 0x00014000010a7983 */ /* 0x000ea20000300800 */
[----:B------:R-:W-:-:S13]  /*9d60*/  ISETP.GT.U32.AND P6, PT, R0, R8, PT ;  /* 0x000000080000720c */ /* 0x000fda0003fc4070 */
[----:B------:R-:W-:Y:S01]  /*9d70*/  @!P6 IMAD.IADD R8, R8, 0x1, -R0 ;  /* 0x000000010808e824 */ /* 0x000fe200078e0a00 */
[----:B--2---:R0:W-:Y:S04]  /*9d80*/  STL [R1+0x31d8], R10 ;  /* 0x0031d80a01007387 */ /* 0x0041e80000100800 */
[----:B0-----:R-:W2:Y:S01]  /*9d90*/  LDL.LU R10, [R1+0x128] ;  /* 0x00012800010a7983 */ /* 0x001ea20000300800 */
[----:B------:R-:W-:Y:S02]  /*9da0*/  ISETP.GT.U32.AND P0, PT, R0, R8, PT ;  /* 0x000000080000720c */ /* 0x000fe40003f04070 */
[----:B------:R-:W-:Y:S01]  /*9db0*/  IABS R14, R14 ;  /* 0x0000000e000e7213 */ /* 0x000fe20000000000 */
[----:B------:R-:W-:Y:S02]  /*9dc0*/  @!P4 IMAD.MOV R6, RZ, RZ, -R6 ;  /* 0x000000ffff06c224 */ /* 0x000fe400078e0a06 */
[----:B------:R-:W-:-:S02]  /*9dd0*/  @!P5 IMAD.MOV R13, RZ, RZ, -R13 ;  /* 0x000000ffff0dd224 */ /* 0x000fc400078e0a0d */
[----:B------:R-:W-:-:S06]  /*9de0*/  IMAD.HI.U32 R3, R2, R14, RZ ;  /* 0x0000000e02037227 */ /* 0x000fcc00078e00ff */
[----:B------:R-:W-:Y:S02]  /*9df0*/  @!P0 IMAD.IADD R8, R8, 0x1, -R0 ;  /* 0x0000000108088824 */ /* 0x000fe400078e0a00 */
[----:B------:R-:W-:Y:S01]  /*9e00*/  IMAD.MOV R3, RZ, RZ, -R3 ;  /* 0x000000ffff037224 */ /* 0x000fe200078e0a03 */
[----:B------:R0:W-:Y:S03]  /*9e10*/  STL [R1+0x2c0], R6 ;  /* 0x0002c00601007387 */ /* 0x0001e60000100800 */
[----:B------:R-:W-:Y:S02]  /*9e20*/  IMAD R3, R0, R3, R14 ;  /* 0x0000000300037224 */ /* 0x000fe400078e020e */
[----:B------:R-:W-:Y:S01]  /*9e30*/  IMAD.MOV.U32 R14, RZ, RZ, R9 ;  /* 0x000000ffff0e7224 */ /* 0x000fe200078e0009 */
[----:B0-----:R-:W4:Y:S04]  /*9e40*/  LDL.LU R6, [R1+0x31e0] ;  /* 0x0031e00001067983 */ /* 0x001f280000300800 */
[----:B------:R0:W-:Y:S04]  /*9e50*/  STL [R1+0x2bc], R13 ;  /* 0x0002bc0d01007387 */ /* 0x0001e80000100800 */
[----:B0-----:R-:W4:Y:S04]  /*9e60*/  LDL.LU R13, [R1+0x31dc] ;  /* 0x0031dc00010d7983 */ /* 0x001f280000300800 */
[----:B------:R-:W4:Y:S01]  /*9e70*/  LDL.LU R9, [R1+0x134] ;  /* 0x0001340001097983 */ /* 0x000f220000300800 */
[----:B--2---:R-:W-:Y:S01]  /*9e80*/  ISETP.GE.AND P5, PT, R10, RZ, PT ;  /* 0x000000ff0a00720c */ /* 0x004fe20003fa6270 */
[----:B------:R-:W-:-:S02]  /*9e90*/  IMAD.MOV.U32 R10, RZ, RZ, R8 ;  /* 0x000000ffff0a7224 */ /* 0x000fc400078e0008 */
[----:B------:R-:W2:Y:S02]  /*9ea0*/  LDL.LU R8, [R1+0x130] ;  /* 0x0001300001087983 */ /* 0x000ea40000300800 */
[----:B------:R-:W-:-:S05]  /*9eb0*/  @!P3 IMAD.MOV R10, RZ, RZ, -R10 ;  /* 0x000000ffff0ab224 */ /* 0x000fca00078e0a0a */
[----:B------:R0:W-:Y:S04]  /*9ec0*/  STL [R1+0x2b8], R10 ;  /* 0x0002b80a01007387 */ /* 0x0001e80000100800 */
[----:B0-----:R-:W2:Y:S01]  /*9ed0*/  LDL.LU R10, [R1+0x31d8] ;  /* 0x0031d800010a7983 */ /* 0x001ea20000300800 */
[----:B------:R-:W-:-:S13]  /*9ee0*/  ISETP.GT.U32.AND P1, PT, R0, R4, PT ;  /* 0x000000040000720c */ /* 0x000fda0003f24070 */
[----:B------:R-:W-:Y:S01]  /*9ef0*/  @!P1 IMAD.IADD R4, R4, 0x1, -R0 ;  /* 0x0000000104049824 */ /* 0x000fe200078e0a00 */
[----:B---3--:R-:W-:Y:S01]  /*9f00*/  ISETP.GE.AND P1, PT, R7, RZ, PT ;  /* 0x000000ff0700720c */ /* 0x008fe20003f26270 */
[----:B------:R-:W-:-:S04]  /*9f10*/  IMAD.HI.U32 R7, R2, R11, RZ ;  /* 0x0000000b02077227 */ /* 0x000fc800078e00ff */
[----:B------:R-:W-:-:S04]  /*9f20*/  IMAD.MOV R7, RZ, RZ, -R7 ;  /* 0x000000ffff077224 */ /* 0x000fc800078e0a07 */
[C---:B------:R-:W-:Y:S01]  /*9f30*/  IMAD R7, R0.reuse, R7, R11 ;  /* 0x0000000700077224 */ /* 0x040fe200078e020b */
[C---:B----4-:R-:W-:Y:S02]  /*9f40*/  ISETP.GT.U32.AND P4, PT, R0.reuse, R6, PT ;  /* 0x000000060000720c */ /* 0x050fe40003f84070 */
[C---:B------:R-:W-:Y:S02]  /*9f50*/  ISETP.GT.U32.AND P6, PT, R0.reuse, R12, PT ;  /* 0x0000000c0000720c */ /* 0x040fe40003fc4070 */
[----:B------:R-:W-:Y:S01]  /*9f60*/  ISETP.GT.U32.AND P0, PT, R0, R13, PT ;  /* 0x0000000d0000720c */ /* 0x000fe20003f04070 */
[----:B--2---:R0:W-:Y:S04]  /*9f70*/  STL [R1+0x31d4], R10 ;  /* 0x0031d40a01007387 */ /* 0x0041e80000100800 */
[----:B------:R-:W2:Y:S04]  /*9f80*/  LDL.LU R11, [R1+0x138] ;  /* 0x00013800010b7983 */ /* 0x000ea80000300800 */
[----:B------:R-:W-:-:S02]  /*9f90*/  @!P4 IMAD.IADD R6, R6, 0x1, -R0 ;  /* 0x000000010606c824 */ /* 0x000fc400078e0a00 */
[----:B------:R-:W-:-:S03]  /*9fa0*/  @!P6 IMAD.IADD R12, R12, 0x1, -R0 ;  /* 0x000000010c0ce824 */ /* 0x000fc600078e0a00 */
[C---:B------:R-:W-:Y:S01]  /*9fb0*/  ISETP.GT.U32.AND P3, PT, R0.reuse, R6, PT ;  /* 0x000000060000720c */ /* 0x040fe20003f64070 */
[----:B------:R-:W-:Y:S01]  /*9fc0*/  @!P0 IMAD.IADD R13, R13, 0x1, -R0 ;  /* 0x000000010d0d8824 */ /* 0x000fe200078e0a00 */
[----:B------:R-:W-:Y:S02]  /*9fd0*/  ISETP.GT.U32.AND P6, PT, R0, R12, PT ;  /* 0x0000000c0000720c */ /* 0x000fe40003fc4070 */
[----:B------:R-:W-:Y:S02]  /*9fe0*/  ISETP.GE.AND P0, PT, R9, RZ, PT ;  /* 0x000000ff0900720c */ /* 0x000fe40003f06270 */
[----:B------:R-:W-:Y:S01]  /*9ff0*/  IABS R9, R10 ;  /* 0x0000000a00097213 */ /* 0x000fe20000000000 */
[----:B0-----:R-:W-:-:S04]  /*a000*/  IMAD.MOV.U32 R10, RZ, RZ, R4 ;  /* 0x000000ffff0a7224 */ /* 0x001fc800078e0004 */
[----:B------:R-:W-:Y:S02]  /*a010*/  @!P2 IMAD.MOV R10, RZ, RZ, -R10 ;  /* 0x000000ffff0aa224 */ /* 0x000fe400078e0a0a */
[--C-:B------:R-:W-:Y:S01]  /*a020*/  @!P3 IMAD.IADD R6, R6, 0x1, -R0.reuse ;  /* 0x000000010606b824 */ /* 0x100fe200078e0a00 */
[----:B------:R-:W-:Y:S01]  /*a030*/  ISETP.GE.AND P4, PT, R8, RZ, PT ;  /* 0x000000ff0800720c */ /* 0x000fe20003f86270 */
[----:B------:R-:W-:Y:S01]  /*a040*/  @!P6 IMAD.IADD R12, R12, 0x1, -R0 ;  /* 0x000000010c0ce824 */ /* 0x000fe200078e0a00 */
[----:B------:R0:W-:Y:S01]  /*a050*/  STL [R1+0x2b0], R10 ;  /* 0x0002b00a01007387 */ /* 0x0001e20000100800 */
[----:B------:R-:W-:Y:S02]  /*a060*/  IABS R8, R14 ;  /* 0x0000000e00087213 */ /* 0x000fe40000000000 */
[----:B------:R-:W-:Y:S02]  /*a070*/  @!P5 IMAD.MOV R12, RZ, RZ, -R12 ;  /* 0x000000ffff0cd224 */ /* 0x000fe400078e0a0c */
[----:B0-----:R-:W-:-:S02]  /*a080*/  IMAD.MOV.U32 R10, RZ, RZ, R14 ;  /* 0x000000ffff0a7224 */ /* 0x001fc400078e000e */
[----:B------:R-:W-:Y:S01]  /*a090*/  IMAD.MOV.U32 R14, RZ, RZ, R6 ;  /* 0x000000ffff0e7224 */ /* 0x000fe200078e0006 */
[----:B------:R0:W-:Y:S03]  /*a0a0*/  STL [R1+0x2a8], R12 ;  /* 0x0002a80c01007387 */ /* 0x0001e60000100800 */
[----:B------:R-:W-:Y:S01]  /*a0b0*/  @!P1 IMAD.MOV R14, RZ, RZ, -R14 ;  /* 0x000000ffff0e9224 */ /* 0x000fe200078e0a0e */
[----:B------:R-:W-:Y:S01]  /*a0c0*/  ISETP.GE.AND P1, PT, R10, RZ, PT ;  /* 0x000000ff0a00720c */ /* 0x000fe20003f26270 */
[----:B0-----:R-:W3:Y:S01]  /*a0d0*/  LDL R12, [R1+0x144] ;  /* 0x00014400010c7983 */ /* 0x001ee20000100800 */
[----:B------:R-:W-:-:S04]  /*a0e0*/  IMAD.HI.U32 R4, R2, R8, RZ ;  /* 0x0000000802047227 */ /* 0x000fc800078e00ff */
[----:B------:R-:W-:-:S04]  /*a0f0*/  IMAD.MOV R4, RZ, RZ, -R4 ;  /* 0x000000ffff047224 */ /* 0x000fc800078e0a04 */
[C---:B------:R-:W-:Y:S01]  /*a100*/  IMAD R4, R0.reuse, R4, R8 ;  /* 0x0000000400047224 */ /* 0x040fe200078e0208 */
[----:B--2---:R-:W-:Y:S02]  /*a110*/  ISETP.GE.AND P5, PT, R11, RZ, PT ;  /* 0x000000ff0b00720c */ /* 0x004fe40003fa6270 */
[----:B------:R-:W2:Y:S04]  /*a120*/  LDL R11, [R1+0x148] ;  /* 0x00014800010b7983 */ /* 0x000ea80000100800 */
[----:B------:R0:W-:Y:S04]  /*a130*/  STL [R1+0x2a4], R14 ;  /* 0x0002a40e01007387 */ /* 0x0001e80000100800 */
[----:B0-----:R-:W4:Y:S04]  /*a140*/  LDL R14, [R1+0x14c] ;  /* 0x00014c00010e7983 */ /* 0x001f280000100800 */
[----:B------:R-:W2:Y:S04]  /*a150*/  LDL.LU R10, [R1+0x31d4] ;  /* 0x0031d400010a7983 */ /* 0x000ea80000300800 */
[----:B------:R-:W3:Y:S01]  /*a160*/  LDL.LU R8, [R1+0x178] ;  /* 0x0001780001087983 */ /* 0x000ee20000300800 */
[----:B------:R-:W-:-:S02]  /*a170*/  ISETP.GT.U32.AND P6, PT, R0, R3, PT ;  /* 0x000000030000720c */ /* 0x000fc40003fc4070 */
[----:B------:R-:W-:Y:S01]  /*a180*/  ISETP.GT.U32.AND P2, PT, R0, R13, PT ;  /* 0x0000000d0000720c */ /* 0x000fe20003f44070 */
[----:B------:R-:W-:-:S10]  /*a190*/  IMAD.HI.U32 R6, R2, R9, RZ ;  /* 0x0000000902067227 */ /* 0x000fd400078e00ff */
[--C-:B------:R-:W-:Y:S02]  /*a1a0*/  @!P6 IMAD.IADD R3, R3, 0x1, -R0.reuse ;  /* 0x000000010303e824 */ /* 0x100fe400078e0a00 */
[----:B------:R-:W-:-:S03]  /*a1b0*/  @!P2 IMAD.IADD R13, R13, 0x1, -R0 ;  /* 0x000000010d0da824 */ /* 0x000fc600078e0a00 */
[----:B------:R-:W-:-:S13]  /*a1c0*/  ISETP.GT.U32.AND P6, PT, R0, R3, PT ;  /* 0x000000030000720c */ /* 0x000fda0003fc4070 */
[----:B------:R-:W-:Y:S01]  /*a1d0*/  @!P6 IMAD.IADD R3, R3, 0x1, -R0 ;  /* 0x000000010303e824 */ /* 0x000fe200078e0a00 */
[----:B--2---:R-:W-:Y:S01]  /*a1e0*/  ISETP.GE.AND P2, PT, R10, RZ, PT ;  /* 0x000000ff0a00720c */ /* 0x004fe20003f46270 */
[----:B------:R-:W-:-:S04]  /*a1f0*/  IMAD.MOV R10, RZ, RZ, -R6 ;  /* 0x000000ffff0a7224 */ /* 0x000fc800078e0a06 */
[----:B------:R-:W-:Y:S01]  /*a200*/  IMAD R10, R0, R10, R9 ;  /* 0x0000000a000a7224 */ /* 0x000fe200078e0209 */
[----:B------:R-:W-:Y:S02]  /*a210*/  IABS R9, R11 ;  /* 0x0000000b00097213 */ /* 0x000fe40000000000 */
[----:B----4-:R-:W-:Y:S01]  /*a220*/  IABS R11, R14 ;  /* 0x0000000e000b7213 */ /* 0x010fe20000000000 */
[----:B------:R-:W-:Y:S01]  /*a230*/  IMAD.MOV.U32 R14, RZ, RZ, R13 ;  /* 0x000000ffff0e7224 */ /* 0x000fe200078e000d */
[----:B---3--:R-:W-:-:S03]  /*a240*/  IABS R6, R8 ;  /* 0x0000000800067213 */ /* 0x008fc60000000000 */
[----:B------:R-:W-:Y:S02]  /*a250*/  @!P4 IMAD.MOV R14, RZ, RZ, -R14 ;  /* 0x000000ffff0ec224 */ /* 0x000fe400078e0a0e */
[----:B------:R-:W-:-:S03]  /*a260*/  IMAD.HI.U32 R13, R2, R6, RZ ;  /* 0x00000006020d7227 */ /* 0x000fc600078e00ff */
[----:B------:R0:W-:Y:S02]  /*a270*/  STL [R1+0x2a0], R14 ;  /* 0x0002a00e01007387 */ /* 0x0001e40000100800 */
[----:B0-----:R-:W-:Y:S02]  /*a280*/  IMAD.MOV.U32 R14, RZ, RZ, R3 ;  /* 0x000000ffff0e7224 */ /* 0x001fe400078e0003 */
[----:B------:R-:W-:Y:S02]  /*a290*/  IMAD.MOV R3, RZ, RZ, -R13 ;  /* 0x000000ffff037224 */ /* 0x000fe400078e0a0d */
[----:B------:R-:W-:Y:S01]  /*a2a0*/  @!P0 IMAD.MOV R14, RZ, RZ, -R14 ;  /* 0x000000ffff0e8224 */ /* 0x000fe200078e0a0e */
[----:B------:R-:W2:Y:S04]  /*a2b0*/  LDL R13, [R1+0x150] ;  /* 0x00015000010d7983 */ /* 0x000ea80000100800 */
[----:B------:R0:W-:Y:S04]  /*a2c0*/  STL [R1+0x31d0], R17 ;  /* 0x0031d01101007387 */ /* 0x0001e80000100800 */
[----:B0-----:R-:W3:Y:S04]  /*a2d0*/  LDL.LU R17, [R1+0x144] ;  /* 0x0001440001117983 */ /* 0x001ee80000300800 */
[----:B------:R0:W-:Y:S04]  /*a2e0*/  STL [R1+0x29c], R14 ;  /* 0x00029c0e01007387 */ /* 0x0001e80000100800 */
[----:B0-----:R-:W4:Y:S01]  /*a2f0*/  LDL R14, [R1+0x154] ;  /* 0x00015400010e7983 */ /* 0x001f220000100800 */
[C---:B------:R-:W-:Y:S01]  /*a300*/  ISETP.GT.U32.AND P3, PT, R0.reuse, R7, PT ;  /* 0x000000070000720c */ /* 0x040fe20003f64070 */
[----:B------:R-:W-:-:S12]  /*a310*/  IMAD R3, R0, R3, R6 ;  /* 0x0000000300037224 */ /* 0x000fd800078e0206 */
[----:B------:R-:W-:-:S05]  /*a320*/  @!P3 IMAD.IADD R7, R7, 0x1, -R0 ;  /* 0x000000010707b824 */ /* 0x000fca00078e0a00 */
[----:B------:R-:W-:Y:S01]  /*a330*/  ISETP.GT.U32.AND P4, PT, R0, R7, PT ;  /* 0x000000070000720c */ /* 0x000fe20003f84070 */
[----:B------:R-:W-:Y:S01]  /*a340*/  IMAD.HI.U32 R6, R2, R9, RZ ;  /* 0x0000000902067227 */ /* 0x000fe200078e00ff */
[----:B------:R-:W-:-:S03]  /*a350*/  ISETP.GT.U32.AND P0, PT, R0, R10, PT ;  /* 0x0000000a0000720c */ /* 0x000fc60003f04070 */
[----:B------:R-:W-:-:S04]  /*a360*/  IMAD.MOV R6, RZ, RZ, -R6 ;  /* 0x000000ffff067224 */ /* 0x000fc800078e0a06 */
[----:B------:R-:W-:-:S04]  /*a370*/  IMAD R6, R0, R6, R9 ;  /* 0x0000000600067224 */ /* 0x000fc800078e0209 */
[--C-:B------:R-:W-:Y:S02]  /*a380*/  @!P4 IMAD.IADD R7, R7, 0x1, -R0.reuse ;  /* 0x000000010707c824 */ /* 0x100fe400078e0a00 */
[----:B------:R-:W-:Y:S01]  /*a390*/  @!P0 IMAD.IADD R10, R10, 0x1, -R0 ;  /* 0x000000010a0a8824 */ /* 0x000fe200078e0a00 */
[----:B---3--:R-:W-:Y:S02]  /*a3a0*/  ISETP.GE.AND P0, PT, R17, RZ, PT ;  /* 0x000000ff1100720c */ /* 0x008fe40003f06270 */
[----:B------:R-:W3:Y:S01]  /*a3b0*/  LDL.LU R17, [R1+0x31d0] ;  /* 0x0031d00001117983 */ /* 0x000ee20000300800 */
[----:B----4-:R-:W-:Y:S01]  /*a3c0*/  IABS R9, R14 ;  /* 0x0000000e00097213 */ /* 0x010fe20000000000 */
[----:B-----5:R-:W-:Y:S02]  /*a3d0*/  IMAD.MOV.U32 R14, RZ, RZ, R15 ;  /* 0x000000ffff0e7224 */ /* 0x020fe400078e000f */
[----:B------:R-:W-:Y:S02]  /*a3e0*/  IMAD.MOV.U32 R15, RZ, RZ, R7 ;  /* 0x000000ffff0f7224 */ /* 0x000fe400078e0007 */
[----:B------:R-:W4:Y:S02]  /*a3f0*/  LDL R7, [R1+0x158] ;  /* 0x0001580001077983 */ /* 0x000f240000100800 */
[----:B------:R-:W-:-:S05]  /*a400*/  @!P5 IMAD.MOV R15, RZ, RZ, -R15 ;  /* 0x000000ffff0fd224 */ /* 0x000fca00078e0a0f */
[----:B------:R0:W-:Y:S04]  /*a410*/  STL [R1+0x298], R15 ;  /* 0x0002980f01007387 */ /* 0x0001e80000100800 */
[----:B0-----:R-:W5:Y:S01]  /*a420*/  LDL.LU R15, [R1+0x164] ;  /* 0x00016400010f7983 */ /* 0x001f620000300800 */
[----:B------:R-:W-:Y:S02]  /*a430*/  ISETP.GT.U32.AND P6, PT, R0, R4, PT ;  /* 0x000000040000720c */ /* 0x000fe40003fc4070 */
[----:B------:R-:W-:Y:S02]  /*a440*/  ISETP.GE.AND P3, PT, R8, RZ, PT ;  /* 0x000000ff0800720c */ /* 0x000fe40003f66270 */
[----:B------:R-:W-:-:S05]  /*a450*/  IABS R8, R12 ;  /* 0x0000000c00087213 */ /* 0x000fca0000000000 */
[----:B------:R-:W-:-:S04]  /*a460*/  IMAD.HI.U32 R12, R2, R8, RZ ;  /* 0x00000008020c7227 */ /* 0x000fc800078e00ff */
[----:B------:R-:W-:Y:S02]  /*a470*/  @!P6 IMAD.IADD R4, R4, 0x1, -R0 ;  /* 0x000000010404e824 */ /* 0x000fe400078e0a00 */
[----:B------:R-:W-:-:S03]  /*a480*/  IMAD.MOV R12, RZ, RZ, -R12 ;  /* 0x000000ffff0c7224 */ /* 0x000fc600078e0a0c */
[C---:B------:R-:W-:Y:S01]  /*a490*/  ISETP.GT.U32.AND P6, PT, R0.reuse, R4, PT ;  /* 0x000000040000720c */ /* 0x040fe20003fc4070 */
[----:B------:R-:W-:Y:S01]  /*a4a0*/  IMAD R8, R0, R12, R8 ;  /* 0x0000000c00087224 */ /* 0x000fe200078e0208 */
[----:B--2---:R-:W-:Y:S01]  /*a4b0*/  IABS R12, R13 ;  /* 0x0000000d000c7213 */ /* 0x004fe20000000000 */
[----:B------:R-:W-:-:S04]  /*a4c0*/  IMAD.HI.U32 R13, R2, R11, RZ ;  /* 0x0000000b020d7227 */ /* 0x000fc800078e00ff */
[----:B------:R-:W-:-:S04]  /*a4d0*/  IMAD.MOV R13, RZ, RZ, -R13 ;  /* 0x000000ffff0d7224 */ /* 0x000fc800078e0a0d */
[----:B------:R-:W-:Y:S02]  /*a4e0*/  IMAD R11, R0, R13, R11 ;  /* 0x0000000d000b7224 */ /* 0x000fe400078e020b */
[----:B------:R-:W-:Y:S02]  /*a4f0*/  @!P6 IMAD.IADD R4, R4, 0x1, -R0 ;  /* 0x000000010404e824 */ /* 0x000fe400078e0a00 */
[----:B------:R-:W-:-:S04]  /*a500*/  IMAD.HI.U32 R13, R2, R12, RZ ;  /* 0x0000000c020d7227 */ /* 0x000fc800078e00ff */
[----:B------:R-:W-:Y:S02]  /*a510*/  IMAD.MOV R13, RZ, RZ, -R13 ;  /* 0x000000ffff0d7224 */ /* 0x000fe400078e0a0d */
[----:B------:R-:W-:Y:S02]  /*a520*/  @!P1 IMAD.MOV R4, RZ, RZ, -R4 ;  /* 0x000000ffff049224 */ /* 0x000fe400078e0a04 */
[C---:B------:R-:W-:Y:S01]  /*a530*/  IMAD R12, R0.reuse, R13, R12 ;  /* 0x0000000d000c7224 */ /* 0x040fe200078e020c */
[----:B-----5:R0:W-:Y:S04]  /*a540*/  STL [R1+0x31c8], R15 ;  /* 0x0031c80f01007387 */ /* 0x0201e80000100800 */
[----:B------:R4:W-:Y:S04]  /*a550*/  STL [R1+0x294], R4 ;  /* 0x0002940401007387 */ /* 0x0009e80000100800 */
[----:B------:R-:W2:Y:S01]  /*a560*/  LDL.LU R13, [R1+0x148] ;  /* 0x00014800010d7983 */ /* 0x000ea20000300800 */
[----:B------:R-:W-:-:S03]  /*a570*/  ISETP.GT.U32.AND P6, PT, R0, R8, PT ;  /* 0x000000080000720c */ /* 0x000fc60003fc4070 */
[----:B0-----:R-:W5:Y:S10]  /*a580*/  LDL R15, [R1+0x15c] ;  /* 0x00015c00010f7983 */ /* 0x001f740000100800 */
[----:B------:R-:W-:-:S05]  /*a590*/  @!P6 IMAD.IADD R8, R8, 0x1, -R0 ;  /* 0x000000010808e824 */ /* 0x000fca00078e0a00 */
[----:B------:R-:W-:Y:S02]  /*a5a0*/  ISETP.GT.U32.AND P5, PT, R0, R8, PT ;  /* 0x000000080000720c */ /* 0x000fe40003fa4070 */
[----:B----4-:R-:W-:-:S05]  /*a5b0*/  IABS R4, R7 ;  /* 0x0000000700047213 */ /* 0x010fca0000000000 */
[----:B------:R0:W-:Y:S06]  /*a5c0*/  STL [R1+0x31cc], R4 ;  /* 0x0031cc0401007387 */ /* 0x0001ec0000100800 */
[----:B------:R-:W-:Y:S01]  /*a5d0*/  @!P5 IMAD.IADD R8, R8, 0x1, -R0 ;  /* 0x000000010808d824 */ /* 0x000fe200078e0a00 */
[----:B--2---:R-:W-:Y:S01]  /*a5e0*/  ISETP.GE.AND P5, PT, R13, RZ, PT ;  /* 0x000000ff0d00720c */ /* 0x004fe20003fa6270 */
[----:B------:R-:W-:Y:S02]  /*a5f0*/  IMAD.HI.U32 R13, R2, R4, RZ ;  /* 0x00000004020d7227 */ /* 0x000fe400078e00ff */
[----:B0-----:R-:W2:Y:S01]  /*a600*/  LDL.LU R4, [R1+0x14c] ;  /* 0x00014c0001047983 */ /* 0x001ea20000300800 */
[----:B------:R-:W-:-:S02]  /*a610*/  ISETP.GT.U32.AND P4, PT, R0, R3, PT ;  /* 0x000000030000720c */ /* 0x000fc40003f84070 */
[----:B------:R-:W-:Y:S01]  /*a620*/  ISETP.GT.U32.AND P1, PT, R0, R6, PT ;  /* 0x000000060000720c */ /* 0x000fe20003f24070 */
[----:B------:R-:W-:-:S10]  /*a630*/  IMAD.HI.U32 R7, R2, R9, RZ ;  /* 0x0000000902077227 */ /* 0x000fd400078e00ff */
[----:B------:R-:W-:Y:S01]  /*a640*/  @!P4 IMAD.IADD R3, R3, 0x1, -R0 ;  /* 0x000000010303c824 */ /* 0x000fe200078e0a00 */
[----:B------:R-:W-:-:S04]  /*a650*/  ISETP.GT.U32.AND P4, PT, R0, R10, PT ;  /* 0x0000000a0000720c */ /* 0x000fc80003f84070 */
[----:B------:R-:W-:Y:S01]  /*a660*/  ISETP.GT.U32.AND P6, PT, R0, R3, PT ;  /* 0x000000030000720c */ /* 0x000fe20003fc4070 */
[----:B------:R-:W-:-:S04]  /*a670*/  IMAD.MOV R7, RZ, RZ, -R7 ;  /* 0x000000ffff077224 */ /* 0x000fc800078e0a07 */
[----:B------:R-:W-:Y:S01]  /*a680*/  IMAD R7, R0, R7, R9 ;  /* 0x0000000700077224 */ /* 0x000fe200078e0209 */
[----:B-----5:R-:W-:-:S03]  /*a690*/  IABS R9, R15 ;  /* 0x0000000f00097213 */ /* 0x020fc60000000000 */
[--C-:B------:R-:W-:Y:S02]  /*a6a0*/  @!P4 IMAD.IADD R10, R10, 0x1, -R0.reuse ;  /* 0x000000010a0ac824 */ /* 0x100fe400078e0a00 */
[--C-:B------:R-:W-:Y:S02]  /*a6b0*/  @!P1 IMAD.IADD R6, R6, 0x1, -R0.reuse ;  /* 0x0000000106069824 */ /* 0x100fe400078e0a00 */
[----:B------:R-:W-:Y:S02]  /*a6c0*/  @!P6 IMAD.IADD R3, R3, 0x1, -R0 ;  /* 0x000000010303e824 */ /* 0x000fe400078e0a00 */
[----:B------:R-:W-:Y:S02]  /*a6d0*/  IMAD.MOV.U32 R15, RZ, RZ, R10 ;  /* 0x000000ffff0f7224 */ /* 0x000fe400078e000a */
[----:B------:R-:W4:Y:S02]  /*a6e0*/  LDL.LU R10, [R1+0x150] ;  /* 0x00015000010a7983 */ /* 0x000f240000300800 */
[----:B------:R-:W-:Y:S01]  /*a6f0*/  @!P2 IMAD.MOV R15, RZ, RZ, -R15 ;  /* 0x000000ffff0fa224 */ /* 0x000fe200078e0a0f */
[----:B--2---:R-:W-:Y:S01]  /*a700*/  ISETP.GE.AND P1, PT, R4, RZ, PT ;  /* 0x000000ff0400720c */ /* 0x004fe20003f26270 */
[----:B------:R-:W-:-:S02]  /*a710*/  IMAD.MOV.U32 R4, RZ, RZ, R3 ;  /* 0x000000ffff047224 */ /* 0x000fc400078e0003 */
[----:B------:R-:W2:Y:S02]  /*a720*/  LDL R3, [R1+0x160] ;  /* 0x0001600001037983 */ /* 0x000ea40000100800 */
[----:B------:R-:W-:Y:S02]  /*a730*/  @!P3 IMAD.MOV R4, RZ, RZ, -R4 ;  /* 0x000000ffff04b224 */ /* 0x000fe400078e0a04 */
[----:B------:R0:W-:Y:S02]  /*a740*/  STL [R1+0x290], R15 ;  /* 0x0002900f01007387 */ /* 0x0001e40000100800 */
[----:B0-----:R-:W-:Y:S02]  /*a750*/  IMAD.MOV.U32 R15, RZ, RZ, R8 ;  /* 0x000000ffff0f7224 */ /* 0x001fe400078e0008 */
[----:B------:R-:W5:Y:S04]  /*a760*/  LDL.LU R8, [R1+0x154] ;  /* 0x0001540001087983 */ /* 0x000f680000300800 */
[----:B------:R0:W-:Y:S04]  /*a770*/  STL [R1+0x28c], R4 ;  /* 0x00028c0401007387 */ /* 0x0001e80000100800 */
[----:B0-----:R-:W2:Y:S01]  /*a780*/  LDL.LU R4, [R1+0x31cc] ;  /* 0x0031cc0001047983 */ /* 0x001ea20000300800 */
[----:B------:R-:W-:-:S13]  /*a790*/  ISETP.GT.U32.AND P6, PT, R0, R12, PT ;  /* 0x0000000c0000720c */ /* 0x000fda0003fc4070 */
[----:B------:R-:W-:-:S05]  /*a7a0*/  @!P6 IMAD.IADD R12, R12, 0x1, -R0 ;  /* 0x000000010c0ce824 */ /* 0x000fca00078e0a00 */
[----:B------:R-:W-:Y:S01]  /*a7b0*/  ISETP.GT.U32.AND P2, PT, R0, R12, PT ;  /* 0x0000000c0000720c */ /* 0x000fe20003f44070 */
[----:B------:R-:W-:Y:S02]  /*a7c0*/  @!P0 IMAD.MOV R15, RZ, RZ, -R15 ;  /* 0x000000ffff0f8224 */ /* 0x000fe400078e0a0f */
[----:B------:R-:W-:Y:S01]  /*a7d0*/  IMAD.MOV R13, RZ, RZ, -R13 ;  /* 0x000000ffff0d7224 */ /* 0x000fe200078e0a0d */
[----:B----4-:R-:W-:Y:S02]  /*a7e0*/  ISETP.GE.AND P3, PT, R10, RZ, PT ;  /* 0x000000ff0a00720c */ /* 0x010fe40003f66270 */
[----:B------:R-:W4:Y:S04]  /*a7f0*/  LDL.LU R10, [R1+0x158] ;  /* 0x00015800010a7983 */ /* 0x000f280000300800 */
[----:B------:R0:W-:Y:S03]  /*a800*/  STL [R1+0x288], R15 ;  /* 0x0002880f01007387 */ /* 0x0001e60000100800 */
[----:B------:R-:W-:Y:S01]  /*a810*/  @!P2 IMAD.IADD R12, R12, 0x1, -R0 ;  /* 0x000000010c0ca824 */ /* 0x000fe200078e0a00 */
[----:B0-----:R-:W3:Y:S01]  /*a820*/  LDL.LU R15, [R1+0x31c8] ;  /* 0x0031c800010f7983 */ /* 0x001ee20000300800 */
[----:B--2---:R-:W-:-:S03]  /*a830*/  IMAD R4, R0, R13, R4 ;  /* 0x0000000d00047224 */ /* 0x004fc600078e0204 */
[----:B------:R-:W2:Y:S04]  /*a840*/  LDL R13, [R1+0x168] ;  /* 0x00016800010d7983 */ /* 0x000ea80000100800 */
[----:B------:R0:W-:Y:S04]  /*a850*/  STL [R1+0x31c0], R12 ;  /* 0x0031c00c01007387 */ /* 0x0001e80000100800 */
[----:B0-----:R-:W2:Y:S01]  /*a860*/  LDL.LU R12, [R1+0x15c] ;  /* 0x00015c00010c7983 */ /* 0x001ea20000300800 */
[C---:B------:R-:W-:Y:S02]  /*a870*/  ISETP.GT.U32.AND P4, PT, R0.reuse, R11, PT ;  /* 0x0000000b0000720c */ /* 0x040fe40003f84070 */
[----:B------:R-:W-:-:S11]  /*a880*/  ISETP.GT.U32.AND P0, PT, R0, R7, PT ;  /* 0x000000070000720c */ /* 0x000fd60003f04070 */
[----:B------:R-:W-:Y:S01]  /*a890*/  @!P4 IMAD.IADD R11, R11, 0x1, -R0 ;  /* 0x000000010b0bc824 */ /* 0x000fe200078e0a00 */
[----:B------:R-:W-:-:S04]  /*a8a0*/  ISETP.GT.U32.AND P4, PT, R0, R6, PT ;  /* 0x000000060000720c */ /* 0x000fc80003f84070 */
[----:B------:R-:W-:Y:S02]  /*a8b0*/  ISETP.GT.U32.AND P6, PT, R0, R11, PT ;  /* 0x0000000b0000720c */ /* 0x000fe40003fc4070 */
[----:B----4-:R-:W-:Y:S01]  /*a8c0*/  ISETP.GE.AND P2, PT, R10, RZ, PT ;  /* 0x000000ff0a00720c */ /* 0x010fe20003f46270 */
[--C-:B------:R-:W-:Y:S01]  /*a8d0*/  @!P0 IMAD.IADD R7, R7, 0x1, -R0.reuse ;  /* 0x0000000107078824 */ /* 0x100fe200078e0a00 */
[----:B---3--:R-:W-:Y:S01]  /*a8e0*/  IABS R10, R15 ;  /* 0x0000000f000a7213 */ /* 0x008fe20000000000 */
[----:B------:R0:W-:Y:S04]  /*a8f0*/  STL [R1+0x31c4], R15 ;  /* 0x0031c40f01007387 */ /* 0x0001e80000100800 */
[----:B------:R-:W-:-:S04]  /*a900*/  @!P4 IMAD.IADD R6, R6, 0x1, -R0 ;  /* 0x000000010606c824 */ /* 0x000fc800078e0a00 */
[----:B------:R-:W-:Y:S02]  /*a910*/  @!P6 IMAD.IADD R11, R11, 0x1, -R0 ;  /* 0x000000010b0be824 */ /* 0x000fe400078e0a00 */
[----:B0-----:R-:W-:-:S04]  /*a920*/  IMAD.MOV.U32 R15, RZ, RZ, R6 ;  /* 0x000000ffff0f7224 */ /* 0x001fc800078e0006 */
[----:B------:R-:W-:Y:S01]  /*a930*/  @!P5 IMAD.MOV R15, RZ, RZ, -R15 ;  /* 0x000000ffff0fd224 */ /* 0x000fe200078e0a0f */
[----:B--2---:R-:W-:Y:S01]  /*a940*/  ISETP.GE.AND P0, PT, R12, RZ, PT ;  /* 0x000000ff0c00720c */ /* 0x004fe20003f06270 */
[----:B------:R-:W-:Y:S02]  /*a950*/  IMAD.MOV.U32 R12, RZ, RZ, R11 ;  /* 0x000000ffff0c7224 */ /* 0x000fe400078e000b */
[----:B------:R-:W2:Y:S02]  /*a960*/  LDL.LU R11, [R1+0x160] ;  /* 0x00016000010b7983 */ /* 0x000ea40000300800 */
[----:B------:R-:W-:Y:S02]  /*a970*/  @!P1 IMAD.MOV R12, RZ, RZ, -R12 ;  /* 0x000000ffff0c9224 */ /* 0x000fe400078e0a0c */
[----:B------:R0:W-:Y:S04]  /*a980*/  STL [R1+0x284], R15 ;  /* 0x0002840f01007387 */ /* 0x0001e80000100800 */
[----:B0-----:R-:W3:Y:S04]  /*a990*/  LDL.LU R15, [R1+0x31c4] ;  /* 0x0031c400010f7983 */ /* 0x001ee80000300800 */
[----:B------:R0:W-:Y:S04]  /*a9a0*/  STL [R1+0x280], R12 ;  /* 0x0002800c01007387 */ /* 0x0001e80000100800 */
[----:B0-----:R-:W4:Y:S01]  /*a9b0*/  LDL.LU R12, [R1+0x31c0] ;  /* 0x0031c000010c7983 */ /* 0x001f220000300800 */
[----:B------:R-:W-:-:S13]  /*a9c0*/  ISETP.GT.U32.AND P6, PT, R0, R4, PT ;  /* 0x000000040000720c */ /* 0x000fda0003fc4070 */
[----:B------:R-:W-:-:S05]  /*a9d0*/  @!P6 IMAD.IADD R4, R4, 0x1, -R0 ;  /* 0x000000010404e824 */ /* 0x000fca00078e0a00 */
[----:B------:R-:W-:-:S13]  /*a9e0*/  ISETP.GT.U32.AND P1, PT, R0, R4, PT ;  /* 0x000000040000720c */ /* 0x000fda0003f24070 */
[----:B------:R-:W-:Y:S01]  /*a9f0*/  @!P1 IMAD.IADD R4, R4, 0x1, -R0 ;  /* 0x0000000104049824 */ /* 0x000fe200078e0a00 */
[----:B---3--:R-:W-:Y:S01]  /*aa00*/  ISETP.GE.AND P1, PT, R15, RZ, PT ;  /* 0x000000ff0f00720c */ /* 0x008fe20003f26270 */
[----:B----4-:R-:W-:Y:S01]  /*aa10*/  @!P3 IMAD.MOV R12, RZ, RZ, -R12 ;  /* 0x000000ffff0cb224 */ /* 0x010fe200078e0a0c */
[----:B--2---:R-:W-:-:S04]  /*aa20*/  ISETP.GE.AND P3, PT, R11, RZ, PT ;  /* 0x000000ff0b00720c */ /* 0x004fc80003f66270 */
[----:B------:R0:W-:Y:S04]  /*aa30*/  STL [R1+0x27c], R12 ;  /* 0x00027c0c01007387 */ /* 0x0001e80000100800 */
[----:B------:R-:W2:Y:S04]  /*aa40*/  LDL R11, [R1+0x17c] ;  /* 0x00017c00010b7983 */ /* 0x000ea80000100800 */
[----:B0-----:R-:W3:Y:S04]  /*aa50*/  LDL R12, [R1+0x174] ;  /* 0x00017400010c7983 */ /* 0x001ee80000100800 */
[----:B------:R-:W4:Y:S01]  /*aa60*/  LDL.LU R15, [R1+0x180] ;  /* 0x00018000010f7983 */ /* 0x000f220000300800 */
[----:B-----5:R-:W-:Y:S01]  /*aa70*/  ISETP.GE.AND P4, PT, R8, RZ, PT ;  /* 0x000000ff0800720c */ /* 0x020fe20003f86270 */
[----:B------:R-:W-:Y:S01]  /*aa80*/  IMAD.HI.U32 R8, R2, R9, RZ ;  /* 0x0000000902087227 */ /* 0x000fe200078e00ff */
[----:B------:R-:W-:-:S03]  /*aa90*/  IABS R3, R3 ;  /* 0x0000000300037213 */ /* 0x000fc60000000000 */
[----:B------:R-:W-:-:S04]  /*aaa0*/  IMAD.MOV R8, RZ, RZ, -R8 ;  /* 0x000000ffff087224 */ /* 0x000fc800078e0a08 */
[----:B------:R-:W-:Y:S02]  /*aab0*/  IMAD R8, R0, R8, R9 ;  /* 0x0000000800087224 */ /* 0x000fe400078e0209 */
[----:B------:R-:W-:Y:S01]  /*aac0*/  IMAD.HI.U32 R9, R2, R3, RZ ;  /* 0x0000000302097227 */ /* 0x000fe200078e00ff */
[----:B------:R-:W-:-:S03]  /*aad0*/  IABS R13, R13 ;  /* 0x0000000d000d7213 */ /* 0x000fc60000000000 */
[----:B------:R-:W-:Y:S01]  /*aae0*/  IMAD.MOV R9, RZ, RZ, -R9 ;  /* 0x000000ffff097224 */ /* 0x000fe200078e0a09 */
[----:B------:R-:W-:Y:S01]  /*aaf0*/  ISETP.GT.U32.AND P5, PT, R0, R7, PT ;  /* 0x000000070000720c */ /* 0x000fe20003fa4070 */
[----:B----4-:R0:W-:Y:S04]  /*ab00*/  STL [R1+0x31b8], R15 ;  /* 0x0031b80f01007387 */ /* 0x0101e80000100800 */
[----:B0-----:R-:W4:Y:S01]  /*ab10*/  LDL R15, [R1+0x170] ;  /* 0x00017000010f7983 */ /* 0x001f220000100800 */
[----:B------:R-:W-:-:S04]  /*ab20*/  IMAD.HI.U32 R6, R2, R10, RZ ;  /* 0x0000000a02067227 */ /* 0x000fc800078e00ff */
[----:B------:R-:W-:Y:S02]  /*ab30*/  IMAD R3, R0, R9, R3 ;  /* 0x0000000900037224 */ /* 0x000fe400078e0203 */
[----:B------:R-:W-:-:S04]  /*ab40*/  IMAD.HI.U32 R9, R2, R13, RZ ;  /* 0x0000000d02097227 */ /* 0x000fc800078e00ff */
[----:B------:R-:W-:Y:S02]  /*ab50*/  IMAD.MOV R6, RZ, RZ, -R6 ;  /* 0x000000ffff067224 */ /* 0x000fe400078e0a06 */
[----:B------:R-:W-:Y:S02]  /*ab60*/  IMAD.MOV R9, RZ, RZ, -R9 ;  /* 0x000000ffff097224 */ /* 0x000fe400078e0a09 */
[C---:B------:R-:W-:Y:S02]  /*ab70*/  IMAD R10, R0.reuse, R6, R10 ;  /* 0x00000006000a7224 */ /* 0x040fe400078e020a */
[----:B------:R-:W-:Y:S02]  /*ab80*/  IMAD R6, R0, R9, R13 ;  /* 0x0000000900067224 */ /* 0x000fe400078e020d */
[----:B------:R-:W-:Y:S01]  /*ab90*/  @!P5 IMAD.IADD R7, R7, 0x1, -R0 ;  /* 0x000000010707d824 */ /* 0x000fe200078e0a00 */
[----:B------:R-:W5:Y:S04]  /*aba0*/  LDL R13, [R1+0x16c] ;  /* 0x00016c00010d7983 */ /* 0x000f680000100800 */
[----:B------:R0:W-:Y:S02]  /*abb0*/  STL [R1+0x31bc], R6 ;  /* 0x0031bc0601007387 */ /* 0x0001e40000100800 */
[----:B0-----:R-:W-:-:S04]  /*abc0*/  IMAD.MOV.U32 R6, RZ, RZ, R7 ;  /* 0x000000ffff067224 */ /* 0x001fc800078e0007 */
[----:B------:R-:W-:-:S05]  /*abd0*/  @!P4 IMAD.MOV R6, RZ, RZ, -R6 ;  /* 0x000000ffff06c224 */ /* 0x000fca00078e0a06 */
[----:B------:R0:W-:Y:S02]  /*abe0*/  STL [R1+0x278], R6 ;  /* 0x0002780601007387 */ /* 0x0001e40000100800 */
[----:B0-----:R-:W-:Y:S01]  /*abf0*/  IMAD.MOV.U32 R6, RZ, RZ, R4 ;  /* 0x000000ffff067224 */ /* 0x001fe200078e0004 */
[----:B----4-:R-:W-:-:S05]  /*ac00*/  IABS R9, R15 ;  /* 0x0000000f00097213 */ /* 0x010fca0000000000 */
[----:B------:R-:W-:-:S04]  /*ac10*/  IMAD.HI.U32 R7, R2, R9, RZ ;  /* 0x0000000902077227 */ /* 0x000fc800078e00ff */
[----:B------:R-:W-:Y:S02]  /*ac20*/  IMAD.MOV R4, RZ, RZ, -R7 ;  /* 0x000000ffff047224 */ /* 0x000fe400078e0a07 */
[----:B------:R-:W4:Y:S01]  /*ac30*/  LDL.LU R7, [R1+0x168] ;  /* 0x0001680001077983 */ /* 0x000f220000300800 */
[C---:B------:R-:W-:Y:S02]  /*ac40*/  ISETP.GT.U32.AND P6, PT, R0.reuse, R8, PT ;  /* 0x000000080000720c */ /* 0x040fe40003fc4070 */
[----:B------:R-:W-:Y:S01]  /*ac50*/  ISETP.GT.U32.AND P5, PT, R0, R3, PT ;  /* 0x000000030000720c */ /* 0x000fe20003fa4070 */
[----:B------:R-:W-:-:S10]  /*ac60*/  IMAD.MOV.U32 R15, RZ, RZ, R14 ;  /* 0x000000ffff0f7224 */ /* 0x000fd400078e000e */
[--C-:B------:R-:W-:Y:S02]  /*ac70*/  @!P6 IMAD.IADD R8, R8, 0x1, -R0.reuse ;  /* 0x000000010808e824 */ /* 0x100fe400078e0a00 */
[----:B------:R-:W-:Y:S01]  /*ac80*/  @!P5 IMAD.IADD R3, R3, 0x1, -R0 ;  /* 0x000000010303d824 */ /* 0x000fe200078e0a00 */
[----:B-----5:R-:W-:Y:S02]  /*ac90*/  IABS R13, R13 ;  /* 0x0000000d000d7213 */ /* 0x020fe40000000000 */
[----:B------:R-:W-:Y:S01]  /*aca0*/  ISETP.GT.U32.AND P5, PT, R0, R8, PT ;  /* 0x000000080000720c */ /* 0x000fe20003fa4070 */
[----:B------:R-:W-:Y:S02]  /*acb0*/  @!P2 IMAD.MOV R6, RZ, RZ, -R6 ;  /* 0x000000ffff06a224 */ /* 0x000fe400078e0a06 */
[----:B------:R-:W-:-:S04]  /*acc0*/  IMAD.HI.U32 R14, R2, R13, RZ ;  /* 0x0000000d020e7227 */ /* 0x000fc800078e00ff */
[----:B------:R-:W-:Y:S01]  /*acd0*/  IMAD.MOV R14, RZ, RZ, -R14 ;  /* 0x000000ffff0e7224 */ /* 0x000fe200078e0a0e */
[----:B------:R0:W-:Y:S05]  /*ace0*/  STL [R1+0x1bc], R6 ;  /* 0x0001bc0601007387 */ /* 0x0001ea0000100800 */
[----:B------:R-:W-:Y:S01]  /*acf0*/  @!P5 IMAD.IADD R8, R8, 0x1, -R0 ;  /* 0x000000010808d824 */ /* 0x000fe200078e0a00 */
[----:B0-----:R-:W5:Y:S04]  /*ad00*/  LDL.LU R6, [R1+0x31bc] ;  /* 0x0031bc0001067983 */ /* 0x001f680000300800 */
[----:B------:R0:W-:Y:S01]  /*ad10*/  STL [R1+0x31b4], R27 ;  /* 0x0031b41b01007387 */ /* 0x0001e20000100800 */
[----:B----4-:R-:W-:Y:S01]  /*ad20*/  ISETP.GE.AND P5, PT, R7, RZ, PT ;  /* 0x000000ff0700720c */ /* 0x010fe20003fa6270 */
[----:B------:R-:W-:-:S02]  /*ad30*/  IMAD R7, R0, R14, R13 ;  /* 0x0000000e00077224 */ /* 0x000fc400078e020d */
[----:B------:R-:W4:Y:S01]  /*ad40*/  LDL.LU R14, [R1+0x184] ;  /* 0x00018400010e7983 */ /* 0x000f220000300800 */
[----:B------:R-:W-:Y:S02]  /*ad50*/  ISETP.GT.U32.AND P6, PT, R0, R10, PT ;  /* 0x0000000a0000720c */ /* 0x000fe40003fc4070 */
[----:B---3--:R-:W-:-:S11]  /*ad60*/  IABS R12, R12 ;  /* 0x0000000c000c7213 */ /* 0x008fd60000000000 */
[----:B------:R-:W-:Y:S01]  /*ad70*/  @!P6 IMAD.IADD R10, R10, 0x1, -R0 ;  /* 0x000000010a0ae824 */ /* 0x000fe200078e0a00 */
[----:B------:R-:W-:Y:S01]  /*ad80*/  ISETP.GT.U32.AND P6, PT, R0, R3, PT ;  /* 0x000000030000720c */ /* 0x000fe20003fc4070 */
[----:B----4-:R1:W-:Y:S04]  /*ad90*/  STL [R1+0x31b0], R14 ;  /* 0x0031b00e01007387 */ /* 0x0103e80000100800 */
[----:B0-----:R-:W3:Y:S01]  /*ada0*/  LDL.LU R27, [R1+0x170] ;  /* 0x00017000011b7983 */ /* 0x001ee20000300800 */
[----:B-1----:R-:W-:Y:S02]  /*adb0*/  IMAD.MOV.U32 R14, RZ, RZ, R15 ;  /* 0x000000ffff0e7224 */ /* 0x002fe400078e000f */
[----:B------:R-:W-:Y:S02]  /*adc0*/  IMAD.MOV.U32 R15, RZ, RZ, R8 ;  /* 0x000000ffff0f7224 */ /* 0x000fe400078e0008 */
[----:B------:R-:W4:Y:S02]  /*add0*/  LDL.LU R8, [R1+0x16c] ;  /* 0x00016c0001087983 */ /* 0x000f240000300800 */
[----:B------:R-:W-:-:S05]  /*ade0*/  @!P0 IMAD.MOV R15, RZ, RZ, -R15 ;  /* 0x000000ffff0f8224 */ /* 0x000fca00078e0a0f */
[----:B------:R0:W-:Y:S04]  /*adf0*/  STL [R1+0x1b8], R15 ;  /* 0x0001b80f01007387 */ /* 0x0001e80000100800 */
[----:B0-----:R-:W4:Y:S01]  /*ae00*/  LDL.LU R15, [R1+0x31b8] ;  /* 0x0031b800010f7983 */ /* 0x001f220000300800 */
[----:B-----5:R-:W-:Y:S01]  /*ae10*/  ISETP.GT.U32.AND P2, PT, R0, R6, PT ;  /* 0x000000060000720c */ /* 0x020fe20003f44070 */
[----:B------:R-:W-:Y:S01]  /*ae20*/  IMAD.HI.U32 R13, R2, R12, RZ ;  /* 0x0000000c020d7227 */ /* 0x000fe200078e00ff */
[----:B------:R-:W-:-:S03]  /*ae30*/  ISETP.GT.U32.AND P4, PT, R0, R10, PT ;  /* 0x0000000a0000720c */ /* 0x000fc60003f84070 */
[----:B------:R-:W-:Y:S01]  /*ae40*/  @!P6 IMAD.IADD R3, R3, 0x1, -R0 ;  /* 0x000000010303e824 */ /* 0x000fe200078e0a00 */
[----:B------:R-:W-:Y:S01]  /*ae50*/  ISETP.GT.U32.AND P6, PT, R0, R7, PT ;  /* 0x000000070000720c */ /* 0x000fe20003fc4070 */
[----:B------:R-:W-:-:S06]  /*ae60*/  IMAD.MOV R13, RZ, RZ, -R13 ;  /* 0x000000ffff0d7224 */ /* 0x000fcc00078e0a0d */
[----:B------:R-:W-:-:S05]  /*ae70*/  @!P2 IMAD.IADD R6, R6, 0x1, -R0 ;  /* 0x000000010606a824 */ /* 0x000fca00078e0a00 */
[C---:B------:R-:W-:Y:S01]  /*ae80*/  ISETP.GT.U32.AND P2, PT, R0.reuse, R6, PT ;  /* 0x000000060000720c */ /* 0x040fe20003f44070 */
[C---:B------:R-:W-:Y:S02]  /*ae90*/  IMAD R12, R0.reuse, R13, R12 ;  /* 0x0000000d000c7224 */ /* 0x040fe400078e020c */
[----:B------:R-:W-:Y:S01]  /*aea0*/  IMAD.MOV.U32 R13, RZ, RZ, R3 ;  /* 0x000000ffff0d7224 */ /* 0x000fe200078e0003 */
[----:B--2---:R-:W-:Y:S01]  /*aeb0*/  IABS R11, R11 ;  /* 0x0000000b000b7213 */ /* 0x004fe20000000000 */
[--C-:B------:R-:W-:Y:S02]  /*aec0*/  @!P6 IMAD.IADD R7, R7, 0x1, -R0.reuse ;  /* 0x000000010707e824 */ /* 0x100fe400078e0a00 */
[----:B------:R-:W-:Y:S02]  /*aed0*/  @!P3 IMAD.MOV R13, RZ, RZ, -R13 ;  /* 0x000000ffff0db224 */ /* 0x000fe400078e0a0d */
[----:B------:R-:W-:Y:S02]  /*aee0*/  IMAD R4, R0, R4, R9 ;  /* 0x0000000400047224 */ /* 0x000fe400078e0209 */
[----:B------:R-:W-:-:S02]  /*aef0*/  @!P4 IMAD.IADD R10, R10, 0x1, -R0 ;  /* 0x000000010a0ac824 */ /* 0x000fc400078e0a00 */
[----:B------:R-:W-:Y:S01]  /*af00*/  @!P2 IMAD.IADD R6, R6, 0x1, -R0 ;  /* 0x000000010606a824 */ /* 0x000fe200078e0a00 */
[----:B------:R-:W-:Y:S01]  /*af10*/  ISETP.GT.U32.AND P2, PT, R0, R12, PT ;  /* 0x0000000c0000720c */ /* 0x000fe20003f44070 */
[----:B------:R-:W-:-:S04]  /*af20*/  IMAD.HI.U32 R9, R2, R11, RZ ;  /* 0x0000000b02097227 */ /* 0x000fc800078e00ff */
[----:B------:R-:W-:-:S04]  /*af30*/  IMAD.MOV R9, RZ, RZ, -R9 ;  /* 0x000000ffff097224 */ /* 0x000fc800078e0a09 */
[----:B------:R-:W-:-:S04]  /*af40*/  IMAD R11, R0, R9, R11 ;  /* 0x00000009000b7224 */ /* 0x000fc800078e020b */
[----:B------:R-:W-:Y:S01]  /*af50*/  @!P2 IMAD.IADD R12, R12, 0x1, -R0 ;  /* 0x000000010c0ca824 */ /* 0x000fe200078e0a00 */
[----:B---3--:R-:W-:Y:S02]  /*af60*/  ISETP.GE.AND P6, PT, R27, RZ, PT ;  /* 0x000000ff1b00720c */ /* 0x008fe40003fc6270 */
[----:B------:R-:W2:Y:S04]  /*af70*/  LDL.LU R27, [R1+0x31b4] ;  /* 0x0031b400011b7983 */ /* 0x000ea80000300800 */
[----:B------:R0:W-:Y:S04]  /*af80*/  STL [R1+0x1a4], R13 ;  /* 0x0001a40d01007387 */ /* 0x0001e80000100800 */
[----:B------:R-:W3:Y:S01]  /*af90*/  LDL.LU R9, [R1+0x17c] ;  /* 0x00017c0001097983 */ /* 0x000ee20000300800 */
[----:B0-----:R-:W-:-:S02]  /*afa0*/  IMAD.MOV.U32 R13, RZ, RZ, R14 ;  /* 0x000000ffff0d7224 */ /* 0x001fc400078e000e */
[----:B------:R-:W-:Y:S02]  /*afb0*/  IMAD.MOV.U32 R14, RZ, RZ, R10 ;  /* 0x000000ffff0e7224 */ /* 0x000fe400078e000a */
[----:B------:R-:W-:Y:S02]  /*afc0*/  IMAD.MOV.U32 R10, RZ, RZ, R6 ;  /* 0x000000ffff0a7224 */ /* 0x000fe400078e0006 */
[----:B------:R-:W-:Y:S01]  /*afd0*/  @!P1 IMAD.MOV R14, RZ, RZ, -R14 ;  /* 0x000000ffff0e9224 */ /* 0x000fe200078e0a0e */
[----:B------:R-:W5:Y:S01]  /*afe0*/  LDL.LU R6, [R1+0x174] ;  /* 0x0001740001067983 */ /* 0x000f620000300800 */
[----:B------:R-:W-:Y:S01]  /*aff0*/  @!P5 IMAD.MOV R10, RZ, RZ, -R10 ;  /* 0x000000ffff0ad224 */ /* 0x000fe200078e0a0a */
[----:B----4-:R-:W-:Y:S02]  /*b000*/  ISETP.GE.AND P0, PT, R8, RZ, PT ;  /* 0x000000ff0800720c */ /* 0x010fe40003f06270 */
[----:B------:R0:W-:Y:S01]  /*b010*/  STL [R1+0x1a0], R14 ;  /* 0x0001a00e01007387 */ /* 0x0001e20000100800 */
[----:B------:R-:W-:-:S02]  /*b020*/  IABS R8, R15 ;  /* 0x0000000f00087213 */ /* 0x000fc40000000000 */
[----:B------:R-:W-:Y:S01]  /*b030*/  ISETP.GE.AND P2, PT, R15, RZ, PT ;  /* 0x000000ff0f00720c */ /* 0x000fe20003f46270 */
[----:B0-----:R-:W4:Y:S04]  /*b040*/  LDL.LU R14, [R1+0x31b0] ;  /* 0x0031b000010e7983 */ /* 0x001f280000300800 */
[----:B------:R-:W-:Y:S04]  /*b050*/  STL [R1+0x19c], R10 ;  /* 0x00019c0a01007387 */ /* 0x000fe80000100800 */
[----:B------:R-:W2:Y:S01]  /*b060*/  LDL.LU R15, [R1+0x1a8] ;  /* 0x0001a800010f7983 */ /* 0x000ea20000300800 */
[----:B------:R-:W-:-:S02]  /*b070*/  ISETP.GT.U32.AND P4, PT, R0, R4, PT ;  /* 0x000000040000720c */ /* 0x000fc40003f84070 */
[C---:B------:R-:W-:Y:S02]  /*b080*/  ISETP.GT.U32.AND P3, PT, R0.reuse, R7, PT ;  /* 0x000000070000720c */ /* 0x040fe40003f64070 */
[----:B------:R-:W-:-:S09]  /*b090*/  ISETP.GT.U32.AND P5, PT, R0, R11, PT ;  /* 0x0000000b0000720c */ /* 0x000fd20003fa4070 */
[--C-:B------:R-:W-:Y:S01]  /*b0a0*/  @!P4 IMAD.IADD R4, R4, 0x1, -R0.reuse ;  /* 0x000000010404c824 */ /* 0x100fe200078e0a00 */
[----:B--2---:R0:W-:Y:S04]  /*b0b0*/  STL [R1+0x31a8], R15 ;  /* 0x0031a80f01007387 */ /* 0x0041e80000100800 */
[----:B0-----:R-:W2:Y:S01]  /*b0c0*/  LDL.LU R15, [R1+0x18c] ;  /* 0x00018c00010f7983 */ /* 0x001ea20000300800 */
[----:B------:R-:W-:Y:S01]  /*b0d0*/  ISETP.GT.U32.AND P4, PT, R0, R4, PT ;  /* 0x000000040000720c */ /* 0x000fe20003f84070 */
[--C-:B------:R-:W-:Y:S01]  /*b0e0*/  @!P3 IMAD.IADD R7, R7, 0x1, -R0.reuse ;  /* 0x000000010707b824 */ /* 0x100fe200078e0a00 */
[----:B-----5:R-:W-:Y:S01]  /*b0f0*/  ISETP.GE.AND P1, PT, R6, RZ, PT ;  /* 0x000000ff0600720c */ /* 0x020fe20003f26270 */
[----:B------:R-:W-:Y:S01]  /*b100*/  @!P5 IMAD.IADD R11, R11, 0x1, -R0 ;  /* 0x000000010b0bd824 */ /* 0x000fe200078e0a00 */
[----:B----4-:R-:W-:Y:S01]  /*b110*/  IABS R6, R14 ;  /* 0x0000000e00067213 */ /* 0x010fe20000000000 */
[----:B------:R-:W-:Y:S01]  /*b120*/  @!P0 IMAD.MOV R7, RZ, RZ, -R7 ;  /* 0x000000ffff078224 */ /* 0x000fe200078e0a07 */
[----:B------:R-:W-:Y:S01]  /*b130*/  ISETP.GT.U32.AND P5, PT, R0, R12, PT ;  /* 0x0000000c0000720c */ /* 0x000fe20003fa4070 */
[----:B------:R-:W-:-:S06]  /*b140*/  IMAD.HI.U32 R3, R2, R8, RZ ;  /* 0x0000000802037227 */ /* 0x000fcc00078e00ff */
[----:B------:R-:W-:Y:S01]  /*b150*/  @!P4 IMAD.IADD R4, R4, 0x1, -R0 ;  /* 0x000000010404c824 */ /* 0x000fe200078e0a00 */
[----:B---3--:R-:W-:Y:S01]  /*b160*/  ISETP.GE.AND P4, PT, R9, RZ, PT ;  /* 0x000000ff0900720c */ /* 0x008fe20003f86270 */
[----:B------:R-:W-:-:S04]  /*b170*/  IMAD.HI.U32 R9, R2, R6, RZ ;  /* 0x0000000602097227 */ /* 0x000fc800078e00ff */
[----:B------:R-:W-:Y:S02]  /*b180*/  IMAD.MOV R3, RZ, RZ, -R3 ;  /* 0x000000ffff037224 */ /* 0x000fe400078e0a03 */
[----:B------:R-:W-:Y:S02]  /*b190*/  IMAD.MOV R9, RZ, RZ, -R9 ;  /* 0x000000ffff097224 */ /* 0x000fe400078e0a09 */
[C---:B------:R-:W-:Y:S01]  /*b1a0*/  IMAD R8, R0.reuse, R3, R8 ;  /* 0x0000000300087224 */ /* 0x040fe200078e0208 */
[----:B------:R-:W-:Y:S01]  /*b1b0*/  IABS R3, R13 ;  /* 0x0000000d00037213 */ /* 0x000fe20000000000 */
[----:B------:R-:W-:Y:S02]  /*b1c0*/  IMAD R6, R0, R9, R6 ;  /* 0x0000000900067224 */ /* 0x000fe400078e0206 */
[----:B------:R-:W-:Y:S01]  /*b1d0*/  @!P5 IMAD.IADD R12, R12, 0x1, -R0 ;  /* 0x000000010c0cd824 */ /* 0x000fe200078e0a00 */
[----:B--2---:R-:W-:Y:S04]  /*b1e0*/  STL [R1+0x31ac], R15 ;  /* 0x0031ac0f01007387 */ /* 0x004fe80000100800 */
[----:B------:R0:W-:Y:S01]  /*b1f0*/  STL [R1+0x198], R7 ;  /* 0x0001980701007387 */ /* 0x0001e20000100800 */
[----:B------:R-:W-:Y:S01]  /*b200*/  IABS R10, R15 ;  /* 0x0000000f000a7213 */ /* 0x000fe20000000000 */
[----:B0-----:R-:W-:-:S02]  /*b210*/  IMAD.MOV.U32 R7, RZ, RZ, R4 ;  /* 0x000000ffff077224 */ /* 0x001fc400078e0004 */
[----:B------:R-:W-:Y:S02]  /*b220*/  IMAD.MOV.U32 R15, RZ, RZ, R13 ;  /* 0x000000ffff0f7224 */ /* 0x000fe400078e000d */
[----:B------:R-:W-:Y:S01]  /*b230*/  @!P6 IMAD.MOV R7, RZ, RZ, -R7 ;  /* 0x000000ffff07e224 */ /* 0x000fe200078e0a07 */
[----:B------:R-:W2:Y:S01]  /*b240*/  LDL R13, [R1+0x194] ;  /* 0x00019400010d7983 */ /* 0x000ea20000100800 */
[----:B------:R-:W-:Y:S02]  /*b250*/  ISETP.GE.AND P6, PT, R14, RZ, PT ;  /* 0x000000ff0e00720c */ /* 0x000fe40003fc6270 */
[----:B------:R-:W-:Y:S01]  /*b260*/  ISETP.GE.AND P5, PT, R15, RZ, PT ;  /* 0x000000ff0f00720c */ /* 0x000fe20003fa6270 */
[----:B------:R0:W-:Y:S04]  /*b270*/  STL [R1+0x16c], R7 ;  /* 0x00016c0701007387 */ /* 0x0001e80000100800 */
[----:B------:R-:W3:Y:S04]  /*b280*/  LDL R14, [R1+0x1ac] ;  /* 0x0001ac00010e7983 */ /* 0x000ee80000100800 */
[----:B------:R-:W4:Y:S04]  /*b290*/  LDL R9, [R1+0x190] ;  /* 0x0001900001097983 */ /* 0x000f280000100800 */
[----:B------:R-:W5:Y:S01]  /*b2a0*/  LDL.LU R15, [R1+0x31ac] ;  /* 0x0031ac00010f7983 */ /* 0x000f620000300800 */
[----:B------:R-:W-:Y:S01]  /*b2b0*/  ISETP.GT.U32.AND P3, PT, R0, R8, PT ;  /* 0x000000080000720c */ /* 0x000fe20003f64070 */
[----:B------:R-:W-:-:S02]  /*b2c0*/  IMAD.MOV.U32 R4, RZ, RZ, R10 ;  /* 0x000000ffff047224 */ /* 0x000fc400078e000a */
[----:B0-----:R-:W-:-:S10]  /*b2d0*/  IMAD.HI.U32 R7, R2, R3, RZ ;  /* 0x0000000302077227 */ /* 0x001fd400078e00ff */
[----:B------:R-:W-:Y:S02]  /*b2e0*/  @!P3 IMAD.IADD R8, R8, 0x1, -R0 ;  /* 0x000000010808b824 */ /* 0x000fe400078e0a00 */
[----:B------:R-:W-:-:S03]  /*b2f0*/  IMAD.HI.U32 R10, R2, R4, RZ ;  /* 0x00000004020a7227 */ /* 0x000fc600078e00ff */
[C---:B------:R-:W-:Y:S01]  /*b300*/  ISETP.GT.U32.AND P0, PT, R0.reuse, R8, PT ;  /* 0x000000080000720c */ /* 0x040fe20003f04070 */
[----:B------:R-:W-:Y:S02]  /*b310*/  IMAD.MOV R7, RZ, RZ, -R7 ;  /* 0x000000ffff077224 */ /* 0x000fe400078e0a07 */
[----:B------:R-:W-:Y:S01]  /*b320*/  IMAD.MOV R10, RZ, RZ, -R10 ;  /* 0x000000ffff0a7224 */ /* 0x000fe200078e0a0a */
[C---:B------:R-:W-:Y:S01]  /*b330*/  ISETP.GT.U32.AND P3, PT, R0.reuse, R11, PT ;  /* 0x0000000b0000720c */ /* 0x040fe20003f64070 */
[C---:B------:R-:W-:Y:S02]  /*b340*/  IMAD R7, R0.reuse, R7, R3 ;  /* 0x0000000700077224 */ /* 0x040fe400078e0203 */
[----:B------:R-:W-:-:S06]  /*b350*/  IMAD R3, R0, R10, R4 ;  /* 0x0000000a00037224 */ /* 0x000fcc00078e0204 */
[----:B------:R-:W-:-:S04]  /*b360*/  @!P0 IMAD.IADD R8, R8, 0x1, -R0 ;  /* 0x0000000108088824 */ /* 0x000fc800078e0a00 */
[----:B------:R-:W-:Y:S01]  /*b370*/  @!P3 IMAD.IADD R11, R11, 0x1, -R0 ;  /* 0x000000010b0bb824 */ /* 0x000fe200078e0a00 */
[----:B-----5:R-:W-:Y:S02]  /*b380*/  ISETP.GE.AND P0, PT, R15, RZ, PT ;  /* 0x000000ff0f00720c */ /* 0x020fe40003f06270 */
[----:B------:R-:W5:Y:S04]  /*b390*/  LDL.LU R15, [R1+0x31a8] ;  /* 0x0031a800010f7983 */ /* 0x000f680000300800 */
[----:B------:R0:W-:Y:S02]  /*b3a0*/  STL [R1+0x31a4], R3 ;  /* 0x0031a40301007387 */ /* 0x0001e40000100800 */
[----:B0-----:R-:W-:-:S04]  /*b3b0*/  IMAD.MOV.U32 R3, RZ, RZ, R12 ;  /* 0x000000ffff037224 */ /* 0x001fc800078e000c */
[----:B------:R-:W-:-:S05]  /*b3c0*/  @!P1 IMAD.MOV R3, RZ, RZ, -R3 ;  /* 0x000000ffff039224 */ /* 0x000fca00078e0a03 */
[----:B------:R0:W-:Y:S02]  /*b3d0*/  STL [R1+0x168], R3 ;  /* 0x0001680301007387 */ /* 0x0001e40000100800 */
[----:B0-----:R-:W-:Y:S02]  /*b3e0*/  IMAD.MOV.U32 R3, RZ, RZ, R11 ;  /* 0x000000ffff037224 */ /* 0x001fe400078e000b */
[----:B------:R-:W5:Y:S01]  /*b3f0*/  LDL.LU R11, [R1+0x190] ;  /* 0x00019000010b7983 */ /* 0x000f620000300800 */
[----:B----4-:R-:W-:Y:S02]  /*b400*/  IABS R9, R9 ;  /* 0x0000000900097213 */ /* 0x010fe40000000000 */
[----:B--2---:R-:W-:Y:S02]  /*b410*/  IABS R13, R13 ;  /* 0x0000000d000d7213 */ /* 0x004fe40000000000 */
[----:B---3--:R-:W-:Y:S01]  /*b420*/  IABS R4, R14 ;  /* 0x0000000e00047213 */ /* 0x008fe20000000000 */
[----:B------:R-:W-:-:S04]  /*b430*/  IMAD.HI.U32 R14, R2, R9, RZ ;  /* 0x00000009020e7227 */ /* 0x000fc800078e00ff */
[----:B------:R-:W-:-:S04]  /*b440*/  IMAD.HI.U32 R12, R2, R13, RZ ;  /* 0x0000000d020c7227 */ /* 0x000fc800078e00ff */
[----:B------:R-:W-:Y:S02]  /*b450*/  @!P4 IMAD.MOV R3, RZ, RZ, -R3 ;  /* 0x000000ffff03c224 */ /* 0x000fe400078e0a03 */
[----:B------:R-:W-:Y:S02]  /*b460*/  IMAD.MOV R14, RZ, RZ, -R14 ;  /* 0x000000ffff0e7224 */ /* 0x000fe400078e0a0e */
[----:B------:R-:W-:Y:S01]  /*b470*/  @!P2 IMAD.MOV R8, RZ, RZ, -R8 ;  /* 0x000000ffff08a224 */ /* 0x000fe200078e0a08 */
[----:B------:R0:W-:Y:S01]  /*b480*/  STL [R1+0x164], R3 ;  /* 0x0001640301007387 */ /* 0x0001e20000100800 */
[----:B------:R-:W-:Y:S02]  /*b490*/  IMAD.MOV R12, RZ, RZ, -R12 ;  /* 0x000000ffff0c7224 */ /* 0x000fe400078e0a0c */
[----:B------:R-:W-:Y:S01]  /*b4a0*/  IMAD R9, R0, R14, R9 ;  /* 0x0000000e00097224 */ /* 0x000fe200078e0209 */
[----:B0-----:R-:W2:Y:S04]  /*b4b0*/  LDL.LU R3, [R1+0x31a4] ;  /* 0x0031a40001037983 */ /* 0x001ea80000300800 */
[----:B------:R0:W-:Y:S04]  /*b4c0*/  STL [R1+0x15c], R8 ;  /* 0x00015c0801007387 */ /* 0x0001e80000100800 */
[----:B------:R-:W3:Y:S01]  /*b4d0*/  LDL R14, [R1+0x1b0] ;  /* 0x0001b000010e7983 */ /* 0x000ee20000100800 */
[----:B-----5:R-:W-:Y:S01]  /*b4e0*/  ISETP.GE.AND P2, PT, R11, RZ, PT ;  /* 0x000000ff0b00720c */ /* 0x020fe20003f46270 */
[----:B------:R-:W-:-:S02]  /*b4f0*/  IMAD.MOV.U32 R11, RZ, RZ, R4 ;  /* 0x000000ffff0b7224 */ /* 0x000fc400078e0004 */
[C---:B------:R-:W-:Y:S02]  /*b500*/  IMAD R4, R0.reuse, R12, R13 ;  /* 0x0000000c00047224 */ /* 0x040fe400078e020d */
[----:B------:R-:W4:Y:S01]  /*b510*/  LDL.LU R13, [R1+0x194] ;  /* 0x00019400010d7983 */ /* 0x000f220000300800 */
[----:B------:R-:W-:-:S13]  /*b520*/  ISETP.GT.U32.AND P3, PT, R0, R6, PT ;  /* 0x000000060000720c */ /* 0x000fda0003f64070 */
[----:B------:R-:W-:-:S05]  /*b530*/  @!P3 IMAD.IADD R6, R6, 0x1, -R0 ;  /* 0x000000010606b824 */ /* 0x000fca00078e0a00 */
[----:B------:R-:W-:Y:S02]  /*b540*/  ISETP.GT.U32.AND P3, PT, R0, R6, PT ;  /* 0x000000060000720c */ /* 0x000fe40003f64070 */
[----:B------:R-:W-:-:S05]  /*b550*/  IABS R10, R15 ;  /* 0x0000000f000a7213 */ /* 0x000fca0000000000 */
[----:B0-----:R-:W-:-:S06]  /*b560*/  IMAD.HI.U32 R8, R2, R10, RZ ;  /* 0x0000000a02087227 */ /* 0x001fcc00078e00ff */
[----:B------:R-:W-:Y:S02]  /*b570*/  @!P3 IMAD.IADD R6, R6, 0x1, -R0 ;  /* 0x000000010606b824 */ /* 0x000fe400078e0a00 */
[----:B------:R-:W-:Y:S02]  /*b580*/  IMAD.MOV R8, RZ, RZ, -R8 ;  /* 0x000000ffff087224 */ /* 0x000fe400078e0a08 */
[----:B------:R-:W-:Y:S02]  /*b590*/  @!P6 IMAD.MOV R6, RZ, RZ, -R6 ;  /* 0x000000ffff06e224 */ /* 0x000fe400078e0a06 */
[----:B------:R-:W-:-:S03]  /*b5a0*/  IMAD R8, R0, R8, R10 ;  /* 0x0000000800087224 */ /* 0x000fc600078e020a */
[----:B------:R0:W-:Y:S01]  /*b5b0*/  STL [R1+0x254], R6 ;  /* 0x0002540601007387 */ /* 0x0001e20000100800 */
[----:B----4-:R-:W-:-:S03]  /*b5c0*/  IMAD.MOV.U32 R10, RZ, RZ, R13 ;  /* 0x000000ffff0a7224 */ /* 0x010fc600078e000d */
[----:B------:R-:W4:Y:S01]  /*b5d0*/  LDL.LU R13, [R1+0x1c0] ;  /* 0x0001c000010d7983 */ /* 0x000f220000300800 */
[----:B------:R-:W-:-:S04]  /*b5e0*/  IMAD.HI.U32 R12, R2, R11, RZ ;  /* 0x0000000b020c7227 */ /* 0x000fc800078e00ff */
[----:B------:R-:W-:-:S04]  /*b5f0*/  IMAD.MOV R12, RZ, RZ, -R12 ;  /* 0x000000ffff0c7224 */ /* 0x000fc800078e0a0c */
[C---:B0-----:R-:W-:Y:S01]  /*b600*/  IMAD R6, R0.reuse, R12, R11 ;  /* 0x0000000c00067224 */ /* 0x041fe200078e020b */
[C---:B------:R-:W-:Y:S02]  /*b610*/  ISETP.GT.U32.AND P1, PT, R0.reuse, R7, PT ;  /* 0x000000070000720c */ /* 0x040fe40003f24070 */
[C---:B------:R-:W-:Y:S02]  /*b620*/  ISETP.GT.U32.AND P3, PT, R0.reuse, R9, PT ;  /* 0x000000090000720c */ /* 0x040fe40003f64070 */
[C---:B--2---:R-:W-:Y:S02]  /*b630*/  ISETP.GT.U32.AND P4, PT, R0.reuse, R3, PT ;  /* 0x000000030000720c */ /* 0x044fe40003f84070 */
[----:B------:R-:W-:-:S07]  /*b640*/  ISETP.GT.U32.AND P6, PT, R0, R4, PT ;  /* 0x000000040000720c */ /* 0x000fce0003fc4070 */
[--C-:B------:R-:W-:Y:S01]  /*b650*/  @!P1 IMAD.IADD R7, R7, 0x1, -R0.reuse ;  /* 0x0000000107079824 */ /* 0x100fe200078e0a00 */
[----:B----4-:R0:W-:Y:S04]  /*b660*/  STL [R1+0x31a0], R13 ;  /* 0x0031a00d01007387 */ /* 0x0101e80000100800 */
[----:B------:R-:W2:Y:S04]  /*b670*/  LDL.LU R12, [R1+0x1b4] ;  /* 0x0001b400010c7983 */ /* 0x000ea80000300800 */
[----:B0-----:R-:W4:Y:S01]  /*b680*/  LDL.LU R13, [R1+0x1ac] ;  /* 0x0001ac00010d7983 */ /* 0x001f220000300800 */
[----:B------:R-:W-:Y:S01]  /*b690*/  ISETP.GT.U32.AND P1, PT, R0, R7, PT ;  /* 0x000000070000720c */ /* 0x000fe20003f24070 */
[----:B------:R-:W-:-:S02]  /*b6a0*/  @!P3 IMAD.IADD R9, R9, 0x1, -R0 ;  /* 0x000000010909b824 */ /* 0x000fc400078e0a00 */
[----:B------:R-:W-:-:S03]  /*b6b0*/  @!P4 IMAD.IADD R3, R3, 0x1, -R0 ;  /* 0x000000010303c824 */ /* 0x000fc600078e0a00 */
[----:B------:R-:W-:Y:S01]  /*b6c0*/  ISETP.GT.U32.AND P3, PT, R0, R9, PT ;  /* 0x000000090000720c */ /* 0x000fe20003f64070 */
[----:B------:R-:W-:Y:S01]  /*b6d0*/  @!P6 IMAD.IADD R4, R4, 0x1, -R0 ;  /* 0x000000010404e824 */ /* 0x000fe200078e0a00 */
[----:B------:R-:W-:Y:S01]  /*b6e0*/  ISETP.GT.U32.AND P4, PT, R0, R3, PT ;  /* 0x000000030000720c */ /* 0x000fe20003f84070 */
[----:B------:R-:W-:-:S04]  /*b6f0*/  IMAD.MOV.U32 R11, RZ, RZ, R10 ;  /* 0x000000ffff0b7224 */ /* 0x000fc800078e000a */
[--C-:B------:R-:W-:Y:S01]  /*b700*/  @!P1 IMAD.IADD R7, R7, 0x1, -R0.reuse ;  /* 0x0000000107079824 */ /* 0x100fe200078e0a00 */
[C---:B------:R-:W-:Y:S02]  /*b710*/  ISETP.GT.U32.AND P1, PT, R0.reuse, R8, PT ;  /* 0x000000080000720c */ /* 0x040fe40003f24070 */
[----:B---3--:R-:W-:Y:S01]  /*b720*/  IABS R14, R14 ;  /* 0x0000000e000e7213 */ /* 0x008fe20000000000 */
[----:B------:R-:W-:Y:S01]  /*b730*/  @!P5 IMAD.MOV R7, RZ, RZ, -R7 ;  /* 0x000000ffff07d224 */ /* 0x000fe200078e0a07 */
[----:B------:R-:W-:Y:S02]  /*b740*/  ISETP.GT.U32.AND P5, PT, R0, R4, PT ;  /* 0x000000040000720c */ /* 0x000fe40003fa4070 */
[----:B------:R-:W-:Y:S01]  /*b750*/  ISETP.GE.AND P6, PT, R11, RZ, PT ;  /* 0x000000ff0b00720c */ /* 0x000fe20003fc6270 */
[----:B------:R-:W-:Y:S01]  /*b760*/  IMAD.HI.U32 R11, R2, R14, RZ ;  /* 0x0000000e020b7227 */ /* 0x000fe200078e00ff */
[----:B------:R-:W-:Y:S03]  /*b770*/  STL [R1+0x258], R7 ;  /* 0x0002580701007387 */ /* 0x000fe60000100800 */
[--C-:B------:R-:W-:Y:S01]  /*b780*/  @!P3 IMAD.IADD R9, R9, 0x1, -R0.reuse ;  /* 0x000000010909b824 */ /* 0x100fe200078e0a00 */
[----:B------:R-:W-:Y:S01]  /*b790*/  ISETP.GE.AND P3, PT, R15, RZ, PT ;  /* 0x000000ff0f00720c */ /* 0x000fe20003f66270 */
[----:B------:R-:W-:Y:S01]  /*b7a0*/  @!P4 IMAD.IADD R3, R3, 0x1, -R0 ;  /* 0x000000010303c824 */ /* 0x000fe200078e0a00 */
[----:B------:R-:W3:Y:S01]  /*b7b0*/  LDL.LU R15, [R1+0x1c4] ;  /* 0x0001c400010f7983 */ /* 0x000ee20000300800 */
[----:B------:R-:W-:-:S02]  /*b7c0*/  IMAD.MOV R11, RZ, RZ, -R11 ;  /* 0x000000ffff0b7224 */ /* 0x000fc400078e0a0b */
[----:B------:R-:W-:Y:S02]  /*b7d0*/  @!P1 IMAD.IADD R8, R8, 0x1, -R0 ;  /* 0x0000000108089824 */ /* 0x000fe400078e0a00 */
[----:B------:R-:W-:Y:S02]  /*b7e0*/  @!P0 IMAD.MOV R3, RZ, RZ, -R3 ;  /* 0x000000ffff038224 */ /* 0x000fe400078e0a03 */
[C---:B------:R-:W-:Y:S01]  /*b7f0*/  IMAD R14, R0.reuse, R11, R14 ;  /* 0x0000000b000e7224 */ /* 0x040fe200078e020e */
[----:B------:R-:W-:Y:S01]  /*b800*/  ISETP.GT.U32.AND P0, PT, R0, R8, PT ;  /* 0x000000080000720c */ /* 0x000fe20003f04070 */
[----:B------:R-:W-:Y:S02]  /*b810*/  @!P5 IMAD.IADD R4, R4, 0x1, -R0 ;  /* 0x000000010404d824 */ /* 0x000fe400078e0a00 */
[----:B------:R-:W-:-:S10]  /*b820*/  @!P2 IMAD.MOV R9, RZ, RZ, -R9 ;  /* 0x000000ffff09a224 */ /* 0x000fd400078e0a09 */
[----:B------:R-:W-:Y:S01]  /*b830*/  @!P0 IMAD.IADD R8, R8, 0x1, -R0 ;  /* 0x0000000108088824 */ /* 0x000fe200078e0a00 */
[----:B----4-:R-:W-:Y:S02]  /*b840*/  ISETP.GE.AND P1, PT, R13, RZ, PT ;  /* 0x000000ff0d00720c */ /* 0x010fe40003f26270 */
[----:B------:R-:W4:Y:S04]  /*b850*/  LDL.LU R13, [R1+0x31a0] ;  /* 0x0031a000010d7983 */ /* 0x000f280000300800 */
[----:B------:R-:W5:Y:S04]  /*b860*/  LDL.LU R11, [R1+0x1b0] ;  /* 0x0001b000010b7983 */ /* 0x000f680000300800 */
[----:B------:R0:W-:Y:S02]  /*b870*/  STL [R1+0x25c], R3 ;  /* 0x00025c0301007387 */ /* 0x0001e40000100800 */
[----:B0-----:R-:W-:-:S04]  /*b880*/  IMAD.MOV.U32 R3, RZ, RZ, R4 ;  /* 0x000000ffff037224 */ /* 0x001fc800078e0004 */
[----:B------:R-:W-:Y:S01]  /*b890*/  @!P6 IMAD.MOV R3, RZ, RZ, -R3 ;  /* 0x000000ffff03e224 */ /* 0x000fe200078e0a03 */
[----:B------:R-:W-:Y:S01]  /*b8a0*/  STL [R1+0x268], R9 ;  /* 0x0002680901007387 */ /* 0x000fe20000100800 */
[----:B--2---:R-:W-:-:S03]  /*b8b0*/  IABS R10, R12 ;  /* 0x0000000c000a7213 */ /* 0x004fc60000000000 */
[----:B------:R-:W-:Y:S01]  /*b8c0*/  STL [R1+0x274], R3 ;  /* 0x0002740301007387 */ /* 0x000fe20000100800 */
[----:B------:R-:W-:-:S03]  /*b8d0*/  ISETP.GE.AND P0, PT, R12, RZ, PT ;  /* 0x000000ff0c00720c */ /* 0x000fc60003f06270 */
[----:B------:R0:W-:Y:S04]  /*b8e0*/  STL [R1+0x3198], R19 ;  /* 0x0031981301007387 */ /* 0x0001e80000100800 */
[----:B------:R1:W-:Y:S04]  /*b8f0*/  STL [R1+0x319c], R26 ;  /* 0x00319c1a01007387 */ /* 0x0003e80000100800 */
[----:B------:R-:W2:Y:S01]  /*b900*/  LDL R12, [R1+0x1cc] ;  /* 0x0001cc00010c7983 */ /* 0x000ea20000100800 */
[----:B0-----:R-:W-:-:S03]  /*b910*/  IMAD.MOV.U32 R19, RZ, RZ, R16 ;  /* 0x000000ffff137224 */ /* 0x001fc600078e0010 */
[----:B------:R-:W2:Y:S01]  /*b920*/  LDL R16, [R1+0x1d8] ;  /* 0x0001d80001107983 */ /* 0x000ea20000100800 */
[----:B------:R-:W-:Y:S01]  /*b930*/  ISETP.GT.U32.AND P4, PT, R0, R6, PT ;  /* 0x000000060000720c */ /* 0x000fe20003f84070 */
[----:B------:R-:W-:-:S04]  /*b940*/  IMAD.HI.U32 R7, R2, R10, RZ ;  /* 0x0000000a02077227 */ /* 0x000fc800078e00ff */
[----:B------:R-:W-:Y:S01]  /*b950*/  IMAD.MOV R7, RZ, RZ, -R7 ;  /* 0x000000ffff077224 */ /* 0x000fe200078e0a07 */
[----:B------:R-:W-:-:S03]  /*b960*/  ISETP.GT.U32.AND P5, PT, R0, R14, PT ;  /* 0x0000000e0000720c */ /* 0x000fc60003fa4070 */
[----:B------:R-:W-:-:S04]  /*b970*/  IMAD R10, R0, R7, R10 ;  /* 0x00000007000a7224 */ /* 0x000fc800078e020a */
[----:B------:R-:W-:Y:S01]  /*b980*/  @!P4 IMAD.IADD R6, R6, 0x1, -R0 ;  /* 0x000000010606c824 */ /* 0x000fe200078e0a00 */
[----:B------:R-:W-:-:S04]  /*b990*/  ISETP.GT.U32.AND P6, PT, R0, R10, PT ;  /* 0x0000000a0000720c */ /* 0x000fc80003fc4070 */
[----:B------:R-:W-:Y:S01]  /*b9a0*/  ISETP.GT.U32.AND P4, PT, R0, R6, PT ;  /* 0x000000060000720c */ /* 0x000fe20003f84070 */
[----:B------:R-:W-:Y:S01]  /*b9b0*/  @!P5 IMAD.IADD R14, R14, 0x1, -R0 ;  /* 0x000000010e0ed824 */ /* 0x000fe200078e0a00 */
[----:B---3--:R-:W-:Y:S01]  /*b9c0*/  IABS R4, R15 ;  /* 0x0000000f00047213 */ /* 0x008fe20000000000 */
[----:B-1----:R-:W-:Y:S01]  /*b9d0*/  IMAD.MOV.U32 R26, RZ, RZ, R8 ;  /* 0x000000ffff1a7224 */ /* 0x002fe200078e0008 */
[----:B------:R-:W-:-:S05]  /*b9e0*/  IABS R3, R19 ;  /* 0x0000001300037213 */ /* 0x000fca0000000000 */
[----:B------:R-:W-:Y:S01]  /*b9f0*/  @!P6 IMAD.IADD R10, R10, 0x1, -R0 ;  /* 0x000000010a0ae824 */ /* 0x000fe200078e0a00 */
[----:B------:R-:W-:-:S03]  /*ba00*/  ISETP.GT.U32.AND P6, PT, R0, R14, PT ;  /* 0x0000000e0000720c */ /* 0x000fc60003fc4070 */
[----:B------:R-:W-:Y:S02]  /*ba10*/  @!P4 IMAD.IADD R6, R6, 0x1, -R0 ;  /* 0x000000010606c824 */ /* 0x000fe400078e0a00 */
[----:B------:R-:W-:Y:S01]  /*ba20*/  IMAD.HI.U32 R9, R2, R4, RZ ;  /* 0x0000000402097227 */ /* 0x000fe200078e00ff */
[----:B------:R-:W-:Y:S02]  /*ba30*/  ISETP.GE.AND P5, PT, R15, RZ, PT ;  /* 0x000000ff0f00720c */ /* 0x000fe40003fa6270 */
[----:B------:R-:W3:Y:S01]  /*ba40*/  LDL R15, [R1+0x1d4] ;  /* 0x0001d400010f7983 */ /* 0x000ee20000100800 */
[----:B------:R-:W-:-:S04]  /*ba50*/  @!P3 IMAD.MOV R26, RZ, RZ, -R26 ;  /* 0x000000ffff1ab224 */ /* 0x000fc800078e0a1a */
[----:B------:R-:W-:Y:S01]  /*ba60*/  @!P6 IMAD.IADD R14, R14, 0x1, -R0 ;  /* 0x000000010e0ee824 */ /* 0x000fe200078e0a00 */
[----:B----4-:R-:W-:Y:S02]  /*ba70*/  IABS R7, R13 ;  /* 0x0000000d00077213 */ /* 0x010fe40000000000 */
[----:B-----5:R-:W-:-:S03]  /*ba80*/  ISETP.GE.AND P2, PT, R11, RZ, PT ;  /* 0x000000ff0b00720c */ /* 0x020fc60003f46270 */
[----:B------:R-:W-:-:S04]  /*ba90*/  IMAD.HI.U32 R11, R2, R7, RZ ;  /* 0x00000007020b7227 */ /* 0x000fc800078e00ff */
[----:B------:R-:W-:Y:S02]  /*baa0*/  IMAD.MOV R8, RZ, RZ, -R11 ;  /* 0x000000ffff087224 */ /* 0x000fe400078e0a0b */
[----:B------:R-:W-:Y:S02]  /*bab0*/  IMAD.MOV.U32 R11, RZ, RZ, R19 ;  /* 0x000000ffff0b7224 */ /* 0x000fe400078e0013 */
[----:B------:R-:W-:Y:S01]  /*bac0*/  IMAD.MOV.U32 R19, RZ, RZ, R6 ;  /* 0x000000ffff137224 */ /* 0x000fe200078e0006 */
[----:B------:R-:W-:Y:S01]  /*bad0*/  ISETP.GE.AND P4, PT, R13, RZ, PT ;  /* 0x000000ff0d00720c */ /* 0x000fe20003f86270 */
[----:B------:R-:W-:Y:S01]  /*bae0*/  IMAD.MOV R6, RZ, RZ, -R9 ;  /* 0x000000ffff067224 */ /* 0x000fe200078e0a09 */
[----:B------:R-:W4:Y:S01]  /*baf0*/  LDL R13, [R1+0x1d0] ;  /* 0x0001d000010d7983 */ /* 0x000f220000100800 */
[----:B------:R-:W-:Y:S02]  /*bb00*/  @!P1 IMAD.MOV R19, RZ, RZ, -R19 ;  /* 0x000000ffff139224 */ /* 0x000fe400078e0a13 */
[----:B------:R-:W-:Y:S01]  /*bb10*/  IMAD R4, R0, R6, R4 ;  /* 0x0000000600047224 */ /* 0x000fe200078e0204 */
[----:B------:R0:W-:Y:S01]  /*bb20*/  STL [R1+0x270], R26 ;  /* 0x0002701a01007387 */ /* 0x0001e20000100800 */
[----:B------:R-:W-:-:S03]  /*bb30*/  ISETP.GE.AND P1, PT, R11, RZ, PT ;  /* 0x000000ff0b00720c */ /* 0x000fc60003f26270 */
[----:B0-----:R-:W5:Y:S04]  /*bb40*/  LDL.LU R26, [R1+0x319c] ;  /* 0x00319c00011a7983 */ /* 0x001f680000300800 */
[----:B------:R0:W-:Y:S01]  /*bb50*/  STL [R1+0x26c], R19 ;  /* 0x00026c1301007387 */ /* 0x0001e20000100800 */
[----:B--2---:R-:W-:-:S03]  /*bb60*/  IABS R6, R12 ;  /* 0x0000000c00067213 */ /* 0x004fc60000000000 */
[----:B0-----:R-:W2:Y:S01]  /*bb70*/  LDL.LU R19, [R1+0x3198] ;  /* 0x0031980001137983 */ /* 0x001ea20000300800 */
[----:B------:R-:W-:-:S03]  /*bb80*/  IABS R11, R16 ;  /* 0x00000010000b7213 */ /* 0x000fc60000000000 */
[----:B------:R0:W-:Y:S01]  /*bb90*/  STL [R1+0x3194], R18 ;  /* 0x0031941201007387 */ /* 0x0001e20000100800 */
[----:B------:R-:W-:-:S04]  /*bba0*/  IMAD.HI.U32 R16, R2, R6, RZ ;  /* 0x0000000602107227 */ /* 0x000fc800078e00ff */
[----:B0-----:R-:W-:-:S04]  /*bbb0*/  IMAD.MOV.U32 R18, RZ, RZ, R14 ;  /* 0x000000ffff127224 */ /* 0x001fc800078e000e */
[----:B------:R-:W-:Y:S02]  /*bbc0*/  @!P2 IMAD.MOV R18, RZ, RZ, -R18 ;  /* 0x000000ffff12a224 */ /* 0x000fe400078e0a12 */
[----:B------:R-:W-:Y:S02]  /*bbd0*/  IMAD.MOV R14, RZ, RZ, -R16 ;  /* 0x000000ffff0e7224 */ /* 0x000fe400078e0a10 */
[----:B------:R-:W2:Y:S04]  /*bbe0*/  LDL.LU R16, [R1+0x1cc] ;  /* 0x0001cc0001107983 */ /* 0x000ea80000300800 */
[----:B------:R0:W-:Y:S04]  /*bbf0*/  STL [R1+0x264], R18 ;  /* 0x0002641201007387 */ /* 0x0001e80000100800 */
[----:B0-----:R-:W5:Y:S01]  /*bc00*/  LDL.LU R18, [R1+0x3194] ;  /* 0x0031940001127983 */ /* 0x001f620000300800 */
[----:B------:R-:W-:-:S02]  /*bc10*/  ISETP.GT.U32.AND P3, PT, R0, R10, PT ;  /* 0x0000000a0000720c */ /* 0x000fc40003f64070 */
[----:B---3--:R-:W-:Y:S01]  /*bc20*/  IABS R12, R15 ;  /* 0x0000000f000c7213 */ /* 0x008fe20000000000 */
[----:B------:R-:W-:-:S10]  /*bc30*/  IMAD R6, R0, R14, R6 ;  /* 0x0000000e00067224 */ /* 0x000fd400078e0206 */
[----:B------:R-:W-:-:S04]  /*bc40*/  @!P3 IMAD.IADD R10, R10, 0x1, -R0 ;  /* 0x000000010a0ab824 */ /* 0x000fc800078e0a00 */
[----:B------:R-:W-:Y:S02]  /*bc50*/  @!P0 IMAD.MOV R10, RZ, RZ, -R10 ;  /* 0x000000ffff0a8224 */ /* 0x000fe400078e0a0a */
[----:B------:R-:W-:-:S03]  /*bc60*/  IMAD.HI.U32 R9, R2, R12, RZ ;  /* 0x0000000c02097227 */ /* 0x000fc600078e00ff */
[----:B------:R0:W-:Y:S01]  /*bc70*/  STL [R1+0x260], R10 ;  /* 0x0002600a01007387 */ /* 0x0001e20000100800 */
[----:B------:R-:W-:-:S04]  /*bc80*/  IMAD.MOV R9, RZ, RZ, -R9 ;  /* 0x000000ffff097224 */ /* 0x000fc800078e0a09 */
[----:B------:R-:W-:Y:S01]  /*bc90*/  IMAD R12, R0, R9, R12 ;  /* 0x00000009000c7224 */ /* 0x000fe200078e020c */
[----:B----4-:R-:W-:-:S05]  /*bca0*/  IABS R13, R13 ;  /* 0x0000000d000d7213 */ /* 0x010fca0000000000 */
[----:B------:R-:W-:-:S04]  /*bcb0*/  IMAD.HI.U32 R15, R2, R13, RZ ;  /* 0x0000000d020f7227 */ /* 0x000fc800078e00ff */
[----:B0-----:R-:W-:-:S04]  /*bcc0*/  IMAD.MOV R10, RZ, RZ, -R15 ;  /* 0x000000ffff0a7224 */ /* 0x001fc800078e0a0f */
[----:B------:R-:W-:Y:S01]  /*bcd0*/  IMAD R13, R0, R10, R13 ;  /* 0x0000000a000d7224 */ /* 0x000fe200078e020d */
[----:B--2---:R-:W-:Y:S01]  /*bce0*/  ISETP.GE.AND P0, PT, R16, RZ, PT ;  /* 0x000000ff1000720c */ /* 0x004fe20003f06270 */
[----:B-----5:R-:W-:Y:S02]  /*bcf0*/  IMAD.MOV.U32 R16, RZ, RZ, R18 ;  /* 0x000000ffff107224 */ /* 0x020fe400078e0012 */
[----:B------:R-:W2:Y:S04]  /*bd00*/  LDL.LU R18, [R1+0x1e4] ;  /* 0x0001e40001127983 */ /* 0x000ea80000300800 */
[----:B------:R-:W3:Y:S04]  /*bd10*/  LDL R14, [R1+0x1e0] ;  /* 0x0001e000010e7983 */ /* 0x000ee80000100800 */
[----:B------:R-:W4:Y:S04]  /*bd20*/  LDL.LU R10, [R1+0x1dc] ;  /* 0x0001dc00010a7983 */ /* 0x000f280000300800 */
[----:B------:R-:W5:Y:S01]  /*bd30*/  LDL.LU R9, [R1+0x1d4] ;  /* 0x0001d40001097983 */ /* 0x000f620000300800 */
[----:B------:R-:W-:-:S05]  /*bd40*/  IMAD R7, R0, R8, R7 ;  /* 0x0000000800077224 */ /* 0x000fca00078e0207 */
[C---:B------:R-:W-:Y:S02]  /*bd50*/  ISETP.GT.U32.AND P6, PT, R0.reuse, R7, PT ;  /* 0x000000070000720c */ /* 0x040fe40003fc4070 */
[----:B------:R-:W-:Y:S01]  /*bd60*/  ISETP.GT.U32.AND P3, PT, R0, R4, PT ;  /* 0x000000040000720c */ /* 0x000fe20003f64070 */
[----:B------:R-:W-:-:S04]  /*bd70*/  IMAD.HI.U32 R8, R2, R3, RZ ;  /* 0x0000000302087227 */ /* 0x000fc800078e00ff */
[----:B------:R-:W-:-:S06]  /*bd80*/  IMAD.MOV R8, RZ, RZ, -R8 ;  /* 0x000000ffff087224 */ /* 0x000fcc00078e0a08 */
[----:B------:R-:W-:Y:S02]  /*bd90*/  @!P6 IMAD.IADD R7, R7, 0x1, -R0 ;  /* 0x000000010707e824 */ /* 0x000fe400078e0a00 */
[----:B------:R-:W-:-:S03]  /*bda0*/  IMAD R3, R0, R8, R3 ;  /* 0x0000000800037224 */ /* 0x000fc600078e0203 */
[----:B------:R-:W-:Y:S01]  /*bdb0*/  ISETP.GT.U32.AND P2, PT, R0, R7, PT ;  /* 0x000000070000720c */ /* 0x000fe20003f44070 */
[----:B------:R-:W-:Y:S01]  /*bdc0*/  @!P3 IMAD.IADD R4, R4, 0x1, -R0 ;  /* 0x000000010404b824 */ /* 0x000fe200078e0a00 */
[----:B------:R-:W-:-:S04]  /*bdd0*/  ISETP.GT.U32.AND P6, PT, R0, R3, PT ;  /* 0x000000030000720c */ /* 0x000fc80003fc4070 */
[----:B------:R-:W-:-:S07]  /*bde0*/  ISETP.GT.U32.AND P3, PT, R0, R4, PT ;  /* 0x000000040000720c */ /* 0x000fce0003f64070 */
[--C-:B------:R-:W-:Y:S02]  /*bdf0*/  @!P2 IMAD.IADD R7, R7, 0x1, -R0.reuse ;  /* 0x000000010707a824 */ /* 0x100fe400078e0a00 */
[--C-:B------:R-:W-:Y:S02]  /*be00*/  @!P6 IMAD.IADD R3, R3, 0x1, -R0.reuse ;  /* 0x000000010303e824 */ /* 0x100fe400078e0a00 */
[----:B------:R-:W-:Y:S02]  /*be10*/  IMAD.MOV.U32 R15, RZ, RZ, R7 ;  /* 0x000000ffff0f7224 */ /* 0x000fe400078e0007 */
[----:B------:R-:W2:Y:S01]  /*be20*/  LDL.LU R7, [R1+0x1d0] ;  /* 0x0001d00001077983 */ /* 0x000ea20000300800 */
[----:B------:R-:W-:Y:S01]  /*be30*/  @!P3 IMAD.IADD R4, R4, 0x1, -R0 ;  /* 0x000000010404b824 */ /* 0x000fe200078e0a00 */
[C---:B------:R-:W-:Y:S01]  /*be40*/  ISETP.GT.U32.AND P6, PT, R0.reuse, R3, PT ;  /* 0x000000030000720c */ /* 0x040fe20003fc4070 */
[----:B------:R-:W-:Y:S01]  /*be50*/  @!P4 IMAD.MOV R15, RZ, RZ, -R15 ;  /* 0x000000ffff0fc224 */ /* 0x000fe200078e0a0f */
[----:B------:R-:W-:Y:S01]  /*be60*/  ISETP.GT.U32.AND P2, PT, R0, R6, PT ;  /* 0x000000060000720c */ /* 0x000fe20003f44070 */
[----:B------:R-:W-:-:S03]  /*be70*/  @!P5 IMAD.MOV R4, RZ, RZ, -R4 ;  /* 0x000000ffff04d224 */ /* 0x000fc600078e0a04 */
[----:B------:R0:W-:Y:S04]  /*be80*/  STL [R1+0x220], R15 ;  /* 0x0002200f01007387 */ /* 0x0001e80000100800 */
[----:B0-----:R-:W2:Y:S04]  /*be90*/  LDL.LU R15, [R1+0x1ec] ;  /* 0x0001ec00010f7983 */ /* 0x001ea80000300800 */
[----:B------:R3:W-:Y:S01]  /*bea0*/  STL [R1+0x230], R4 ;  /* 0x0002300401007387 */ /* 0x0007e20000100800 */
[--C-:B------:R-:W-:Y:S02]  /*beb0*/  @!P6 IMAD.IADD R3, R3, 0x1, -R0.reuse ;  /* 0x000000010303e824 */ /* 0x100fe400078e0a00 */
[----:B------:R-:W-:Y:S01]  /*bec0*/  @!P2 IMAD.IADD R6, R6, 0x1, -R0 ;  /* 0x000000010606a824 */ /* 0x000fe200078e0a00 */
[----:B---3--:R-:W-:-:S02]  /*bed0*/  IABS R4, R14 ;  /* 0x0000000e00047213 */ /* 0x008fc40000000000 */
[----:B------:R-:W3:Y:S01]  /*bee0*/  LDL.LU R14, [R1+0x1d8] ;  /* 0x0001d800010e7983 */ /* 0x000ee20000300800 */
[----:B-----5:R-:W-:Y:S01]  /*bef0*/  ISETP.GE.AND P2, PT, R9, RZ, PT ;  /* 0x000000ff0900720c */ /* 0x020fe20003f46270 */
[----:B------:R-:W-:-:S04]  /*bf00*/  IMAD.MOV.U32 R9, RZ, RZ, R3 ;  /* 0x000000ffff097224 */ /* 0x000fc800078e0003 */
[----:B------:R-:W-:Y:S01]  /*bf10*/  @!P1 IMAD.MOV R9, RZ, RZ, -R9 ;  /* 0x000000ffff099224 */ /* 0x000fe200078e0a09 */
[----:B------:R0:W-:Y:S04]  /*bf20*/  STL [R1+0x3190], R27 ;  /* 0x0031901b01007387 */ /* 0x0001e80000100800 */
[----:B------:R1:W-:Y:S04]  /*bf30*/  STL [R1+0x250], R9 ;  /* 0x0002500901007387 */ /* 0x0003e80000100800 */
[----:B0-----:R-:W5:Y:S01]  /*bf40*/  LDL.LU R27, [R1+0x1e0] ;  /* 0x0001e000011b7983 */ /* 0x001f620000300800 */
[----:B------:R-:W-:Y:S01]  /*bf50*/  ISETP.GT.U32.AND P3, PT, R0, R13, PT ;  /* 0x0000000d0000720c */ /* 0x000fe20003f64070 */
[----:B------:R-:W-:Y:S01]  /*bf60*/  IMAD.HI.U32 R8, R2, R11, RZ ;  /* 0x0000000b02087227 */ /* 0x000fe200078e00ff */
[----:B------:R-:W-:-:S03]  /*bf70*/  ISETP.GT.U32.AND P4, PT, R0, R12, PT ;  /* 0x0000000c0000720c */ /* 0x000fc60003f84070 */
[----:B------:R-:W-:-:S04]  /*bf80*/  IMAD.MOV R8, RZ, RZ, -R8 ;  /* 0x000000ffff087224 */ /* 0x000fc800078e0a08 */
[----:B------:R-:W-:Y:S01]  /*bf90*/  IMAD R11, R0, R8, R11 ;  /* 0x00000008000b7224 */ /* 0x000fe200078e020b */
[----:B----4-:R-:W-:-:S03]  /*bfa0*/  IABS R8, R10 ;  /* 0x0000000a00087213 */ /* 0x010fc60000000000 */
[--C-:B------:R-:W-:Y:S01]  /*bfb0*/  @!P3 IMAD.IADD R13, R13, 0x1, -R0.reuse ;  /* 0x000000010d0db824 */ /* 0x100fe200078e0a00 */
[----:B------:R-:W-:Y:S01]  /*bfc0*/  ISETP.GT.U32.AND P3, PT, R0, R6, PT ;  /* 0x000000060000720c */ /* 0x000fe20003f64070 */
[----:B------:R-:W-:-:S03]  /*bfd0*/  @!P4 IMAD.IADD R12, R12, 0x1, -R0 ;  /* 0x000000010c0cc824 */ /* 0x000fc600078e0a00 */
[----:B------:R-:W-:Y:S02]  /*bfe0*/  ISETP.GT.U32.AND P4, PT, R0, R13, PT ;  /* 0x0000000d0000720c */ /* 0x000fe40003f84070 */
[----:B--2---:R-:W-:Y:S01]  /*bff0*/  ISETP.GE.AND P5, PT, R7, RZ, PT ;  /* 0x000000ff0700720c */ /* 0x004fe20003fa6270 */
[----:B------:R-:W-:-:S04]  /*c000*/  IMAD.HI.U32 R7, R2, R8, RZ ;  /* 0x0000000802077227 */ /* 0x000fc800078e00ff */
[----:B------:R-:W-:-:S04]  /*c010*/  IMAD.MOV R7, RZ, RZ, -R7 ;  /* 0x000000ffff077224 */ /* 0x000fc800078e0a07 */
[----:B------:R-:W-:Y:S01]  /*c020*/  IMAD R8, R0, R7, R8 ;  /* 0x0000000700087224 */ /* 0x000fe200078e0208 */
[----:B------:R-:W-:Y:S01]  /*c030*/  IABS R7, R18 ;  /* 0x0000001200077213 */ /* 0x000fe20000000000 */
[--C-:B------:R-:W-:Y:S02]  /*c040*/  @!P3 IMAD.IADD R6, R6, 0x1, -R0.reuse ;  /* 0x000000010606b824 */ /* 0x100fe400078e0a00 */
[----:B------:R-:W-:Y:S01]  /*c050*/  @!P4 IMAD.IADD R13, R13, 0x1, -R0 ;  /* 0x000000010d0dc824 */ /* 0x000fe200078e0a00 */
[----:B------:R-:W-:Y:S02]  /*c060*/  ISETP.GT.U32.AND P4, PT, R0, R8, PT ;  /* 0x000000080000720c */ /* 0x000fe40003f84070 */
[----:B-1----:R-:W-:-:S11]  /*c070*/  IABS R9, R16 ;  /* 0x0000001000097213 */ /* 0x002fd60000000000 */
[----:B------:R-:W-:Y:S01]  /*c080*/  @!P4 IMAD.IADD R8, R8, 0x1, -R0 ;  /* 0x000000010808c824 */ /* 0x000fe200078e0a00 */
[----:B---3--:R-:W-:Y:S01]  /*c090*/  ISETP.GE.AND P3, PT, R14, RZ, PT ;  /* 0x000000ff0e00720c */ /* 0x008fe20003f66270 */
[----:B------:R-:W-:-:S04]  /*c0a0*/  IMAD.HI.U32 R14, R2, R7, RZ ;  /* 0x00000007020e7227 */ /* 0x000fc800078e00ff */
[----:B------:R-:W-:-:S04]  /*c0b0*/  IMAD.MOV R14, RZ, RZ, -R14 ;  /* 0x000000ffff0e7224 */ /* 0x000fc800078e0a0e */
[----:B------:R-:W-:Y:S02]  /*c0c0*/  IMAD R7, R0, R14, R7 ;  /* 0x0000000e00077224 */ /* 0x000fe400078e0207 */
[----:B------:R-:W-:Y:S02]  /*c0d0*/  IMAD.MOV.U32 R14, RZ, RZ, R16 ;  /* 0x000000ffff0e7224 */ /* 0x000fe400078e0010 */
[----:B------:R-:W-:-:S04]  /*c0e0*/  IMAD.MOV.U32 R16, RZ, RZ, R6 ;  /* 0x000000ffff107224 */ /* 0x000fc800078e0006 */
[----:B------:R-:W-:Y:S01]  /*c0f0*/  @!P0 IMAD.MOV R16, RZ, RZ, -R16 ;  /* 0x000000ffff108224 */ /* 0x000fe200078e0a10 */
[----:B-----5:R-:W-:Y:S02]  /*c100*/  ISETP.GE.AND P4, PT, R27, RZ, PT ;  /* 0x000000ff1b00720c */ /* 0x020fe40003f86270 */
[----:B------:R-:W2:Y:S04]  /*c110*/  LDL.LU R27, [R1+0x3190] ;  /* 0x00319000011b7983 */ /* 0x000ea80000300800 */
[----:B------:R0:W-:Y:S02]  /*c120*/  STL [R1+0x234], R16 ;  /* 0x0002341001007387 */ /* 0x0001e40000100800 */
[----:B0-----:R-:W-:Y:S02]  /*c130*/  IMAD.MOV.U32 R16, RZ, RZ, R17 ;  /* 0x000000ffff107224 */ /* 0x001fe400078e0011 */
[----:B------:R-:W3:Y:S01]  /*c140*/  LDL.LU R17, [R1+0x1f4] ;  /* 0x0001f40001117983 */ /* 0x000ee20000300800 */
[----:B------:R-:W-:Y:S01]  /*c150*/  ISETP.GT.U32.AND P1, PT, R0, R12, PT ;  /* 0x0000000c0000720c */ /* 0x000fe20003f24070 */
[----:B------:R-:W-:Y:S01]  /*c160*/  IMAD.HI.U32 R3, R2, R4, RZ ;  /* 0x0000000402037227 */ /* 0x000fe200078e00ff */
[----:B------:R-:W-:-:S03]  /*c170*/  ISETP.GT.U32.AND P6, PT, R0, R11, PT ;  /* 0x0000000b0000720c */ /* 0x000fc60003fc4070 */
[----:B------:R-:W-:-:S04]  /*c180*/  IMAD.MOV R3, RZ, RZ, -R3 ;  /* 0x000000ffff037224 */ /* 0x000fc800078e0a03 */
[----:B------:R-:W-:-:S04]  /*c190*/  IMAD R3, R0, R3, R4 ;  /* 0x0000000300037224 */ /* 0x000fc800078e0204 */
[--C-:B------:R-:W-:Y:S01]  /*c1a0*/  @!P1 IMAD.IADD R12, R12, 0x1, -R0.reuse ;  /* 0x000000010c0c9824 */ /* 0x100fe200078e0a00 */
[----:B------:R-:W-:Y:S01]  /*c1b0*/  ISETP.GT.U32.AND P1, PT, R0, R3, PT ;  /* 0x000000030000720c */ /* 0x000fe20003f24070 */
[----:B------:R-:W-:-:S05]  /*c1c0*/  @!P6 IMAD.IADD R11, R11, 0x1, -R0 ;  /* 0x000000010b0be824 */ /* 0x000fca00078e0a00 */
[----:B------:R-:W-:-:S07]  /*c1d0*/  ISETP.GT.U32.AND P6, PT, R0, R11, PT ;  /* 0x0000000b0000720c */ /* 0x000fce0003fc4070 */
[----:B------:R-:W-:Y:S01]  /*c1e0*/  @!P1 IMAD.IADD R3, R3, 0x1, -R0 ;  /* 0x0000000103039824 */ /* 0x000fe200078e0a00 */
[----:B------:R-:W-:-:S04]  /*c1f0*/  ISETP.GT.U32.AND P0, PT, R0, R8, PT ;  /* 0x000000080000720c */ /* 0x000fc80003f04070 */
[----:B------:R-:W-:Y:S01]  /*c200*/  ISETP.GT.U32.AND P1, PT, R0, R3, PT ;  /* 0x000000030000720c */ /* 0x000fe20003f24070 */
[----:B------:R-:W-:Y:S01]  /*c210*/  @!P6 IMAD.IADD R11, R11, 0x1, -R0 ;  /* 0x000000010b0be824 */ /* 0x000fe200078e0a00 */
[----:B------:R-:W-:Y:S01]  /*c220*/  ISETP.GE.AND P6, PT, R10, RZ, PT ;  /* 0x000000ff0a00720c */ /* 0x000fe20003fc6270 */
[----:B------:R-:W-:Y:S01]  /*c230*/  IMAD.HI.U32 R10, R2, R9, RZ ;  /* 0x00000009020a7227 */ /* 0x000fe200078e00ff */
[----:B------:R-:W-:-:S03]  /*c240*/  IABS R4, R15 ;  /* 0x0000000f00047213 */ /* 0x000fc60000000000 */
[----:B------:R-:W-:Y:S01]  /*c250*/  @!P5 IMAD.MOV R13, RZ, RZ, -R13 ;  /* 0x000000ffff0dd224 */ /* 0x000fe200078e0a0d */
[----:B------:R-:W-:Y:S01]  /*c260*/  ISETP.GT.U32.AND P5, PT, R0, R7, PT ;  /* 0x000000070000720c */ /* 0x000fe20003fa4070 */
[----:B------:R-:W-:-:S04]  /*c270*/  IMAD.MOV R10, RZ, RZ, -R10 ;  /* 0x000000ffff0a7224 */ /* 0x000fc800078e0a0a */
[--C-:B------:R-:W-:Y:S02]  /*c280*/  @!P1 IMAD.IADD R3, R3, 0x1, -R0.reuse ;  /* 0x0000000103039824 */ /* 0x100fe400078e0a00 */
[----:B------:R-:W-:Y:S02]  /*c290*/  IMAD R9, R0, R10, R9 ;  /* 0x0000000a00097224 */ /* 0x000fe400078e0209 */
[----:B------:R-:W-:Y:S02]  /*c2a0*/  @!P0 IMAD.IADD R8, R8, 0x1, -R0 ;  /* 0x0000000108088824 */ /* 0x000fe400078e0a00 */
[----:B------:R-:W-:Y:S01]  /*c2b0*/  IMAD.HI.U32 R6, R2, R4, RZ ;  /* 0x0000000402067227 */ /* 0x000fe200078e00ff */
[----:B------:R-:W-:Y:S03]  /*c2c0*/  STL [R1+0x238], R13 ;  /* 0x0002380d01007387 */ /* 0x000fe60000100800 */
[----:B------:R-:W-:-:S02]  /*c2d0*/  @!P2 IMAD.MOV R12, RZ, RZ, -R12 ;  /* 0x000000ffff0ca224 */ /* 0x000fc400078e0a0c */
[----:B------:R-:W-:Y:S02]  /*c2e0*/  IMAD.MOV.U32 R10, RZ, RZ, R3 ;  /* 0x000000ffff0a7224 */ /* 0x000fe400078e0003 */
[----:B------:R-:W-:Y:S01]  /*c2f0*/  @!P3 IMAD.MOV R11, RZ, RZ, -R11 ;  /* 0x000000ffff0bb224 */ /* 0x000fe200078e0a0b */
[----:B------:R-:W-:Y:S01]  /*c300*/  ISETP.GE.AND P2, PT, R18, RZ, PT ;  /* 0x000000ff1200720c */ /* 0x000fe20003f46270 */
[----:B------:R-:W-:Y:S01]  /*c310*/  @!P6 IMAD.MOV R8, RZ, RZ, -R8 ;  /* 0x000000ffff08e224 */ /* 0x000fe200078e0a08 */
[----:B------:R-:W4:Y:S01]  /*c320*/  LDL.LU R18, [R1+0x1f8] ;  /* 0x0001f80001127983 */ /* 0x000f220000300800 */
[----:B------:R-:W-:Y:S02]  /*c330*/  IMAD.MOV R6, RZ, RZ, -R6 ;  /* 0x000000ffff067224 */ /* 0x000fe400078e0a06 */
[----:B------:R-:W-:Y:S01]  /*c340*/  @!P4 IMAD.MOV R10, RZ, RZ, -R10 ;  /* 0x000000ffff0ac224 */ /* 0x000fe200078e0a0a */
[----:B------:R-:W-:Y:S01]  /*c350*/  STL [R1+0x240], R12 ;  /* 0x0002400c01007387 */ /* 0x000fe20000100800 */
[----:B------:R-:W-:Y:S01]  /*c360*/  ISETP.GE.AND P0, PT, R15, RZ, PT ;  /* 0x000000ff0f00720c */ /* 0x000fe20003f06270 */
[----:B------:R-:W-:-:S02]  /*c370*/  IMAD R4, R0, R6, R4 ;  /* 0x0000000600047224 */ /* 0x000fc400078e0204 */
[----:B------:R-:W-:Y:S01]  /*c380*/  STL [R1+0x244], R11 ;  /* 0x0002440b01007387 */ /* 0x000fe20000100800 */
[----:B------:R-:W-:-:S03]  /*c390*/  @!P5 IMAD.IADD R7, R7, 0x1, -R0 ;  /* 0x000000010707d824 */ /* 0x000fc600078e0a00 */
[----:B------:R-:W5:Y:S04]  /*c3a0*/  LDL R15, [R1+0x1fc] ;  /* 0x0001fc00010f7983 */ /* 0x000f680000100800 */
[----:B------:R-:W-:Y:S04]  /*c3b0*/  STL [R1+0x248], R8 ;  /* 0x0002480801007387 */ /* 0x000fe80000100800 */
[----:B------:R-:W-:Y:S01]  /*c3c0*/  STL [R1+0x24c], R10 ;  /* 0x00024c0a01007387 */ /* 0x000fe20000100800 */
[----:B---3--:R-:W-:Y:S02]  /*c3d0*/  ISETP.GE.AND P5, PT, R17, RZ, PT ;  /* 0x000000ff1100720c */ /* 0x008fe40003fa6270 */
[----:B------:R-:W-:-:S02]  /*c3e0*/  IABS R6, R17 ;  /* 0x0000001100067213 */ /* 0x000fc40000000000 */
[----:B------:R-:W3:Y:S01]  /*c3f0*/  LDL.LU R17, [R1+0x210] ;  /* 0x0002100001117983 */ /* 0x000ee20000300800 */
[----:B------:R-:W-:-:S03]  /*c400*/  ISETP.GT.U32.AND P6, PT, R0, R7, PT ;  /* 0x000000070000720c */ /* 0x000fc60003fc4070 */
[----:B---3--:R0:W-:Y:S04]  /*c410*/  STL [R1+0x318c], R17 ;  /* 0x00318c1101007387 */ /* 0x0081e80000100800 */
[----:B0-----:R-:W3:Y:S06]  /*c420*/  LDL.LU R17, [R1+0x1f0] ;  /* 0x0001f00001117983 */ /* 0x001eec0000300800 */
[----:B------:R-:W-:Y:S01]  /*c430*/  @!P6 IMAD.IADD R7, R7, 0x1, -R0 ;  /* 0x000000010707e824 */ /* 0x000fe200078e0a00 */
[----:B------:R-:W-:-:S02]  /*c440*/  ISETP.GT.U32.AND P6, PT, R0, R4, PT ;  /* 0x000000040000720c */ /* 0x000fc40003fc4070 */
[----:B------:R-:W-:Y:S02]  /*c450*/  ISETP.GE.AND P3, PT, R14, RZ, PT ;  /* 0x000000ff0e00720c */ /* 0x000fe40003f66270 */
[----:B----4-:R-:W-:Y:S02]  /*c460*/  ISETP.GE.AND P4, PT, R18, RZ, PT ;  /* 0x000000ff1200720c */ /* 0x010fe40003f86270 */
[----:B------:R-:W-:Y:S02]  /*c470*/  IABS R14, R18 ;  /* 0x00000012000e7213 */ /* 0x000fe40000000000 */
[----:B------:R-:W4:Y:S05]  /*c480*/  LDL.LU R18, [R1+0x214] ;  /* 0x0002140001127983 */ /* 0x000f2a0000300800 */
[----:B------:R-:W-:Y:S01]  /*c490*/  @!P6 IMAD.IADD R4, R4, 0x1, -R0 ;  /* 0x000000010404e824 */ /* 0x000fe200078e0a00 */
[----:B------:R-:W-:-:S02]  /*c4a0*/  ISETP.GT.U32.AND P1, PT, R0, R9, PT ;  /* 0x000000090000720c */ /* 0x000fc40003f24070 */
[----:B---3--:R-:W-:-:S05]  /*c4b0*/  IABS R12, R17 ;  /* 0x00000011000c7213 */ /* 0x008fca0000000000 */
[----:B------:R-:W-:-:S04]  /*c4c0*/  IMAD.HI.U32 R13, R2, R12, RZ ;  /* 0x0000000c020d7227 */ /* 0x000fc800078e00ff */
[----:B------:R-:W-:Y:S01]  /*c4d0*/  IMAD.MOV R13, RZ, RZ, -R13 ;  /* 0x000000ffff0d7224 */ /* 0x000fe200078e0a0d */
[----:B------:R-:W-:Y:S02]  /*c4e0*/  ISETP.GE.AND P6, PT, R17, RZ, PT ;  /* 0x000000ff1100720c */ /* 0x000fe40003fc6270 */
[----:B------:R-:W3:Y:S01]  /*c4f0*/  LDL.LU R17, [R1+0x318c] ;  /* 0x00318c0001117983 */ /* 0x000ee20000300800 */
[----:B------:R-:W-:-:S03]  /*c500*/  IMAD R12, R0, R13, R12 ;  /* 0x0000000d000c7224 */ /* 0x000fc600078e020c */
[----:B------:R-:W2:Y:S01]  /*c510*/  LDL R13, [R1+0x204] ;  /* 0x00020400010d7983 */ /* 0x000ea20000100800 */
[----:B------:R-:W-:Y:S01]  /*c520*/  @!P1 IMAD.IADD R9, R9, 0x1, -R0 ;  /* 0x0000000109099824 */ /* 0x000fe200078e0a00 */
[----:B-----5:R-:W-:Y:S01]  /*c530*/  IABS R11, R15 ;  /* 0x0000000f000b7213 */ /* 0x020fe20000000000 */
[----:B------:R-:W-:-:S03]  /*c540*/  IMAD.HI.U32 R15, R2, R14, RZ ;  /* 0x0000000e020f7227 */ /* 0x000fc600078e00ff */
[----:B------:R-:W-:Y:S01]  /*c550*/  ISETP.GT.U32.AND P1, PT, R0, R9, PT ;  /* 0x000000090000720c */ /* 0x000fe20003f24070 */
[----:B------:R-:W-:Y:S02]  /*c560*/  IMAD.MOV R15, RZ, RZ, -R15 ;  /* 0x000000ffff0f7224 */ /* 0x000fe400078e0a0f */
[----:B------:R-:W-:-:S04]  /*c570*/  IMAD.HI.U32 R8, R2, R11, RZ ;  /* 0x0000000b02087227 */ /* 0x000fc800078e00ff */
[----:B------:R-:W-:Y:S02]  /*c580*/  IMAD R14, R0, R15, R14 ;  /* 0x0000000f000e7224 */ /* 0x000fe400078e020e */
[----:B------:R-:W5:Y:S01]  /*c590*/  LDL R15, [R1+0x208] ;  /* 0x00020800010f7983 */ /* 0x000f620000100800 */
[----:B------:R-:W-:-:S03]  /*c5a0*/  IMAD.MOV R8, RZ, RZ, -R8 ;  /* 0x000000ffff087224 */ /* 0x000fc600078e0a08 */
[----:B------:R-:W-:Y:S02]  /*c5b0*/  @!P1 IMAD.IADD R9, R9, 0x1, -R0 ;  /* 0x0000000109099824 */ /* 0x000fe400078e0a00 */
[----:B------:R-:W-:Y:S02]  /*c5c0*/  IMAD R11, R0, R8, R11 ;  /* 0x00000008000b7224 */ /* 0x000fe400078e020b */
[----:B------:R-:W-:Y:S01]  /*c5d0*/  @!P2 IMAD.MOV R7, RZ, RZ, -R7 ;  /* 0x000000ffff07a224 */ /* 0x000fe200078e0a07 */
[----:B------:R-:W-:-:S04]  /*c5e0*/  IABS R10, R20 ;  /* 0x00000014000a7213 */ /* 0x000fc80000000000 */
[----:B------:R-:W-:Y:S01]  /*c5f0*/  STL [R1+0x228], R7 ;  /* 0x0002280701007387 */ /* 0x000fe20000100800 */
[----:B------:R-:W-:-:S04]  /*c600*/  IMAD.HI.U32 R3, R2, R6, RZ ;  /* 0x0000000602037227 */ /* 0x000fc800078e00ff */
[----:B------:R-:W-:Y:S01]  /*c610*/  IMAD.MOV R3, RZ, RZ, -R3 ;  /* 0x000000ffff037224 */ /* 0x000fe200078e0a03 */
[----:B--2---:R-:W-:Y:S01]  /*c620*/  IABS R8, R13 ;  /* 0x0000000d00087213 */ /* 0x004fe20000000000 */
[----:B------:R-:W-:Y:S01]  /*c630*/  IMAD.MOV.U32 R13, RZ, RZ, R9 ;  /* 0x000000ffff0d7224 */ /* 0x000fe200078e0009 */
[----:B---3--:R-:W-:Y:S03]  /*c640*/  STL [R1+0x317c], R17 ;  /* 0x00317c1101007387 */ /* 0x008fe60000100800 */
[----:B------:R-:W-:Y:S01]  /*c650*/  @!P3 IMAD.MOV R13, RZ, RZ, -R13 ;  /* 0x000000ffff0db224 */ /* 0x000fe200078e0a0d */
[----:B----4-:R-:W-:Y:S01]  /*c660*/  IABS R9, R18 ;  /* 0x0000001200097213 */ /* 0x010fe20000000000 */
[----:B------:R0:W-:Y:S04]  /*c670*/  STL [R1+0x3180], R18 ;  /* 0x0031801201007387 */ /* 0x0001e80000100800 */
[----:B------:R1:W-:Y:S01]  /*c680*/  STL [R1+0x22c], R13 ;  /* 0x00022c0d01007387 */ /* 0x0003e20000100800 */
[----:B0-----:R-:W-:-:S03]  /*c690*/  IMAD.MOV.U32 R18, RZ, RZ, R20 ;  /* 0x000000ffff127224 */ /* 0x001fc600078e0014 */
[----:B------:R-:W2:Y:S01]  /*c6a0*/  LDL.LU R20, [R1+0x218] ;  /* 0x0002180001147983 */ /* 0x000ea20000300800 */
[----:B------:R-:W-:-:S05]  /*c6b0*/  IMAD R6, R0, R3, R6 ;  /* 0x0000000300067224 */ /* 0x000fca00078e0206 */
[----:B------:R-:W-:Y:S01]  /*c6c0*/  ISETP.GT.U32.AND P1, PT, R0, R6, PT ;  /* 0x000000060000720c */ /* 0x000fe20003f24070 */
[----:B------:R-:W-:Y:S01]  /*c6d0*/  IMAD.HI.U32 R3, R2, R10, RZ ;  /* 0x0000000a02037227 */ /* 0x000fe200078e00ff */
[----:B------:R-:W-:-:S03]  /*c6e0*/  ISETP.GT.U32.AND P2, PT, R0, R4, PT ;  /* 0x000000040000720c */ /* 0x000fc60003f44070 */
[----:B------:R-:W-:-:S04]  /*c6f0*/  IMAD.MOV R3, RZ, RZ, -R3 ;  /* 0x000000ffff037224 */ /* 0x000fc800078e0a03 */
[----:B------:R-:W-:Y:S01]  /*c700*/  IMAD R10, R0, R3, R10 ;  /* 0x00000003000a7224 */ /* 0x000fe200078e020a */
[----:B------:R-:W-:-:S03]  /*c710*/  IABS R3, R17 ;  /* 0x0000001100037213 */ /* 0x000fc60000000000 */
[----:B------:R-:W-:Y:S01]  /*c720*/  @!P1 IMAD.IADD R6, R6, 0x1, -R0 ;  /* 0x0000000106069824 */ /* 0x000fe200078e0a00 */
[----:B-----5:R-:W-:Y:S01]  /*c730*/  IABS R7, R15 ;  /* 0x0000000f00077213 */ /* 0x020fe20000000000 */
[----:B------:R-:W-:-:S03]  /*c740*/  IMAD.HI.U32 R15, R2, R3, RZ ;  /* 0x00000003020f7227 */ /* 0x000fc600078e00ff */
[----:B------:R-:W-:Y:S01]  /*c750*/  ISETP.GT.U32.AND P1, PT, R0, R6, PT ;  /* 0x000000060000720c */ /* 0x000fe20003f24070 */
[----:B------:R-:W-:Y:S02]  /*c760*/  IMAD.MOV.U32 R17, RZ, RZ, R16 ;  /* 0x000000ffff117224 */ /* 0x000fe400078e0010 */
[----:B-1----:R-:W-:-:S04]  /*c770*/  IMAD.HI.U32 R13, R2, R8, RZ ;  /* 0x00000008020d7227 */ /* 0x002fc800078e00ff */
[----:B------:R-:W-:-:S04]  /*c780*/  IMAD.HI.U32 R16, R2, R7, RZ ;  /* 0x0000000702107227 */ /* 0x000fc800078e00ff */
[----:B------:R-:W-:Y:S02]  /*c790*/  IMAD.MOV R15, RZ, RZ, -R15 ;  /* 0x000000ffff0f7224 */ /* 0x000fe400078e0a0f */
[----:B------:R-:W-:Y:S02]  /*c7a0*/  @!P2 IMAD.IADD R4, R4, 0x1, -R0 ;  /* 0x000000010404a824 */ /* 0x000fe400078e0a00 */
[----:B------:R-:W-:Y:S02]  /*c7b0*/  IMAD.MOV R13, RZ, RZ, -R13 ;  /* 0x000000ffff0d7224 */ /* 0x000fe400078e0a0d */
[----:B------:R-:W-:Y:S02]  /*c7c0*/  IMAD.MOV R16, RZ, RZ, -R16 ;  /* 0x000000ffff107224 */ /* 0x000fe400078e0a10 */
[----:B------:R-:W-:Y:S02]  /*c7d0*/  IMAD R3, R0, R15, R3 ;  /* 0x0000000f00037224 */ /* 0x000fe400078e0203 */
[----:B------:R-:W-:-:S02]  /*c7e0*/  IMAD.MOV.U32 R15, RZ, RZ, R4 ;  /* 0x000000ffff0f7224 */ /* 0x000fc400078e0004 */
[----:B------:R-:W-:Y:S02]  /*c7f0*/  IMAD R8, R0, R13, R8 ;  /* 0x0000000d00087224 */ /* 0x000fe400078e0208 */
[----:B------:R-:W-:Y:S02]  /*c800*/  @!P1 IMAD.IADD R6, R6, 0x1, -R0 ;  /* 0x0000000106069824 */ /* 0x000fe400078e0a00 */
[----:B------:R-:W-:-:S04]  /*c810*/  IMAD.HI.U32 R13, R2, R9, RZ ;  /* 0x00000009020d7227 */ /* 0x000fc800078e00ff */
[C---:B------:R-:W-:Y:S02]  /*c820*/  IMAD R7, R0.reuse, R16, R7 ;  /* 0x0000001000077224 */ /* 0x040fe400078e0207 */
[----:B------:R-:W-:Y:S01]  /*c830*/  @!P0 IMAD.MOV R15, RZ, RZ, -R15 ;  /* 0x000000ffff0f8224 */ /* 0x000fe200078e0a0f */
[----:B------:R-:W3:Y:S01]  /*c840*/  LDL.LU R16, [R1+0x1fc] ;  /* 0x0001fc0001107983 */ /* 0x000ee20000300800 */
[----:B------:R-:W-:Y:S02]  /*c850*/  IMAD.MOV R13, RZ, RZ, -R13 ;  /* 0x000000ffff0d7224 */ /* 0x000fe400078e0a0d */
[----:B------:R-:W-:Y:S01]  /*c860*/  @!P5 IMAD.MOV R6, RZ, RZ, -R6 ;  /* 0x000000ffff06d224 */ /* 0x000fe200078e0a06 */
[----:B------:R-:W-:Y:S01]  /*c870*/  STL [R1+0x224], R15 ;  /* 0x0002240f01007387 */ /* 0x000fe20000100800 */
[----:B------:R-:W-:-:S03]  /*c880*/  IMAD R4, R0, R13, R9 ;  /* 0x0000000d00047224 */ /* 0x000fc600078e0209 */
[----:B--2---:R0:W-:Y:S01]  /*c890*/  STL [R1+0x3184], R20 ;  /* 0x0031841401007387 */ /* 0x0041e20000100800 */
[----:B------:R-:W-:-:S03]  /*c8a0*/  IABS R9, R20 ;  /* 0x0000001400097213 */ /* 0x000fc60000000000 */
[----:B------:R1:W-:Y:S04]  /*c8b0*/  STL [R1+0x3188], R5 ;  /* 0x0031880501007387 */ /* 0x0003e80000100800 */
[----:B------:R2:W-:Y:S04]  /*c8c0*/  STL [R1+0x21c], R6 ;  /* 0x00021c0601007387 */ /* 0x0005e80000100800 */
[----:B0-----:R-:W4:Y:S01]  /*c8d0*/  LDL.LU R20, [R1+0x204] ;  /* 0x0002040001147983 */ /* 0x001f220000300800 */
[----:B-1----:R-:W-:-:S03]  /*c8e0*/  IMAD.MOV.U32 R5, RZ, RZ, R18 ;  /* 0x000000ffff057224 */ /* 0x002fc600078e0012 */
[----:B------:R-:W5:Y:S04]  /*c8f0*/  LDL.LU R13, [R1+0x208] ;  /* 0x00020800010d7983 */ /* 0x000f680000300800 */
[----:B------:R-:W5:Y:S01]  /*c900*/  LDL.LU R18, [R1+0x2ac] ;  /* 0x0002ac0001127983 */ /* 0x000f620000300800 */
[C---:B------:R-:W-:Y:S02]  /*c910*/  ISETP.GT.U32.AND P3, PT, R0.reuse, R14, PT ;  /* 0x0000000e0000720c */ /* 0x040fe40003f64070 */
[C---:B------:R-:W-:Y:S02]  /*c920*/  ISETP.GT.U32.AND P2, PT, R0.reuse, R12, PT ;  /* 0x0000000c0000720c */ /* 0x040fe40003f44070 */
[----:B------:R-:W-:-:S09]  /*c930*/  ISETP.GT.U32.AND P1, PT, R0, R11, PT ;  /* 0x0000000b0000720c */ /* 0x000fd20003f24070 */
[--C-:B------:R-:W-:Y:S01]  /*c940*/  @!P3 IMAD.IADD R14, R14, 0x1, -R0.reuse ;  /* 0x000000010e0eb824 */ /* 0x100fe200078e0a00 */
[----:B------:R-:W-:Y:S01]  /*c950*/  ISETP.GT.U32.AND P3, PT, R0, R10, PT ;  /* 0x0000000a0000720c */ /* 0x000fe20003f64070 */
[--C-:B------:R-:W-:Y:S01]  /*c960*/  @!P2 IMAD.IADD R12, R12, 0x1, -R0.reuse ;  /* 0x000000010c0ca824 */ /* 0x100fe200078e0a00 */
[C---:B------:R-:W-:Y:S01]  /*c970*/  ISETP.GT.U32.AND P2, PT, R0.reuse, R8, PT ;  /* 0x000000080000720c */ /* 0x040fe20003f44070 */
[----:B------:R-:W-:Y:S01]  /*c980*/  @!P1 IMAD.IADD R11, R11, 0x1, -R0 ;  /* 0x000000010b0b9824 */ /* 0x000fe200078e0a00 */
[C---:B------:R-:W-:Y:S02]  /*c990*/  ISETP.GT.U32.AND P1, PT, R0.reuse, R14, PT ;  /* 0x0000000e0000720c */ /* 0x040fe40003f24070 */
[----:B------:R-:W-:Y:S02]  /*c9a0*/  ISETP.GT.U32.AND P0, PT, R0, R12, PT ;  /* 0x0000000c0000720c */ /* 0x000fe40003f04070 */
[----:B--2---:R-:W-:-:S05]  /*c9b0*/  IABS R6, R17 ;  /* 0x0000001100067213 */ /* 0x004fca0000000000 */
[--C-:B------:R-:W-:Y:S01]  /*c9c0*/  @!P3 IMAD.IADD R10, R10, 0x1, -R0.reuse ;  /* 0x000000010a0ab824 */ /* 0x100fe200078e0a00 */
[----:B------:R-:W-:Y:S01]  /*c9d0*/  ISETP.GT.U32.AND P3, PT, R0, R11, PT ;  /* 0x0000000b0000720c */ /* 0x000fe20003f64070 */
[----:B------:R-:W-:Y:S02]  /*c9e0*/  @!P2 IMAD.IADD R8, R8, 0x1, -R0 ;  /* 0x000000010808a824 */ /* 0x000fe400078e0a00 */
[----:B------:R-:W-:-:S03]  /*c9f0*/  IMAD.HI.U32 R15, R2, R6, RZ ;  /* 0x00000006020f7227 */ /* 0x000fc600078e00ff */
[----:B------:R-:W-:Y:S01]  /*ca00*/  ISETP.GT.U32.AND P2, PT, R0, R8, PT ;  /* 0x000000080000720c */ /* 0x000fe20003f44070 */
[--C-:B------:R-:W-:Y:S01]  /*ca10*/  @!P1 IMAD.IADD R14, R14, 0x1, -R0.reuse ;  /* 0x000000010e0e9824 */ /* 0x100fe200078e0a00 */
[----:B------:R-:W-:Y:S01]  /*ca20*/  ISETP.GT.U32.AND P1, PT, R0, R7, PT ;  /* 0x000000070000720c */ /* 0x000fe20003f24070 */
[--C-:B------:R-:W-:Y:S01]  /*ca30*/  @!P0 IMAD.IADD R12, R12, 0x1, -R0.reuse ;  /* 0x000000010c0c8824 */ /* 0x100fe200078e0a00 */
[----:B------:R-:W-:Y:S01]  /*ca40*/  ISETP.GT.U32.AND P0, PT, R0, R3, PT ;  /* 0x000000030000720c */ /* 0x000fe20003f04070 */
[----:B------:R-:W-:Y:S02]  /*ca50*/  IMAD.MOV R15, RZ, RZ, -R15 ;  /* 0x000000ffff0f7224 */ /* 0x000fe400078e0a0f */
[----:B------:R-:W-:Y:S01]  /*ca60*/  @!P3 IMAD.IADD R11, R11, 0x1, -R0 ;  /* 0x000000010b0bb824 */ /* 0x000fe200078e0a00 */
[----:B---3--:R-:W-:Y:S01]  /*ca70*/  ISETP.GE.AND P3, PT, R16, RZ, PT ;  /* 0x000000ff1000720c */ /* 0x008fe20003f66270 */
[----:B------:R-:W-:-:S04]  /*ca80*/  IMAD.HI.U32 R16, R2, R9, RZ ;  /* 0x0000000902107227 */ /* 0x000fc800078e00ff */
[----:B------:R-:W-:Y:S02]  /*ca90*/  IMAD R6, R0, R15, R6 ;  /* 0x0000000f00067224 */ /* 0x000fe400078e0206 */
[----:B------:R-:W-:Y:S02]  /*caa0*/  IMAD.MOV.U32 R15, RZ, RZ, R17 ;  /* 0x000000ffff0f7224 */ /* 0x000fe400078e0011 */
[----:B------:R-:W-:Y:S02]  /*cab0*/  IMAD.MOV.U32 R17, RZ, RZ, R14 ;  /* 0x000000ffff117224 */ /* 0x000fe400078e000e */
[----:B------:R-:W-:Y:S02]  /*cac0*/  IMAD.MOV R16, RZ, RZ, -R16 ;  /* 0x000000ffff107224 */ /* 0x000fe400078e0a10 */
[--C-:B------:R-:W-:Y:S01]  /*cad0*/  @!P2 IMAD.IADD R8, R8, 0x1, -R0.reuse ;  /* 0x000000010808a824 */ /* 0x100fe200078e0a00 */
[----:B------:R-:W-:Y:S01]  /*cae0*/  ISETP.GE.AND P2, PT, R5, RZ, PT ;  /* 0x000000ff0500720c */ /* 0x000fe20003f46270 */
[----:B------:R-:W-:Y:S01]  /*caf0*/  @!P4 IMAD.MOV R17, RZ, RZ, -R17 ;  /* 0x000000ffff11c224 */ /* 0x000fe200078e0a11 */
[----:B------:R-:W2:Y:S01]  /*cb00*/  LDL.LU R5, [R1+0x3188] ;  /* 0x0031880001057983 */ /* 0x000ea20000300800 */
[----:B------:R-:W-:-:S02]  /*cb10*/  @!P1 IMAD.IADD R7, R7, 0x1, -R0 ;  /* 0x0000000107079824 */ /* 0x000fc400078e0a00 */
[----:B------:R-:W-:Y:S02]  /*cb20*/  @!P0 IMAD.IADD R3, R3, 0x1, -R0 ;  /* 0x0000000103038824 */ /* 0x000fe400078e0a00 */
[----:B------:R-:W-:Y:S01]  /*cb30*/  IMAD R9, R0, R16, R9 ;  /* 0x0000001000097224 */ /* 0x000fe200078e0209 */
[----:B----4-:R-:W-:Y:S02]  /*cb40*/  ISETP.GE.AND P1, PT, R20, RZ, PT ;  /* 0x000000ff1400720c */ /* 0x010fe40003f26270 */
[----:B------:R-:W3:Y:S01]  /*cb50*/  LDL.LU R20, [R1+0x3184] ;  /* 0x0031840001147983 */ /* 0x000ee20000300800 */
[----:B-----5:R-:W-:Y:S02]  /*cb60*/  ISETP.GE.AND P0, PT, R13, RZ, PT ;  /* 0x000000ff0d00720c */ /* 0x020fe40003f06270 */
[----:B------:R-:W-:Y:S01]  /*cb70*/  IABS R13, R18 ;  /* 0x00000012000d7213 */ /* 0x000fe20000000000 */
[----:B------:R-:W-:Y:S02]  /*cb80*/  IMAD.MOV.U32 R16, RZ, RZ, R18 ;  /* 0x000000ffff107224 */ /* 0x000fe400078e0012 */
[----:B------:R-:W4:Y:S04]  /*cb90*/  LDL.LU R18, [R1+0x3180] ;  /* 0x0031800001127983 */ /* 0x000f280000300800 */
[----:B------:R0:W-:Y:S04]  /*cba0*/  STL [R1+0x14c], R17 ;  /* 0x00014c1101007387 */ /* 0x0001e80000100800 */
[----:B0-----:R-:W5:Y:S01]  /*cbb0*/  LDL.LU R17, [R1+0x317c] ;  /* 0x00317c0001117983 */ /* 0x001f620000300800 */
[----:B------:R-:W-:Y:S01]  /*cbc0*/  ISETP.GT.U32.AND P5, PT, R0, R10, PT ;  /* 0x0000000a0000720c */ /* 0x000fe20003fa4070 */
[----:B------:R-:W-:-:S02]  /*cbd0*/  IMAD.MOV.U32 R14, RZ, RZ, R12 ;  /* 0x000000ffff0e7224 */ /* 0x000fc400078e000c */
[----:B------:R-:W-:Y:S02]  /*cbe0*/  IMAD.MOV.U32 R12, RZ, RZ, R11 ;  /* 0x000000ffff0c7224 */ /* 0x000fe400078e000b */
[----:B------:R-:W-:-:S08]  /*cbf0*/  @!P6 IMAD.MOV R14, RZ, RZ, -R14 ;  /* 0x000000ffff0ee224 */ /* 0x000fd000078e0a0e */
[----:B------:R-:W-:-:S04]  /*cc00*/  @!P5 IMAD.IADD R10, R10, 0x1, -R0 ;  /* 0x000000010a0ad824 */ /* 0x000fc800078e0a00 */
[----:B------:R-:W-:Y:S02]  /*cc10*/  IMAD.MOV.U32 R11, RZ, RZ, R10 ;  /* 0x000000ffff0b7224 */ /* 0x000fe400078e000a */
[----:B------:R-:W-:Y:S02]  /*cc20*/  IMAD.MOV.U32 R10, RZ, RZ, R8 ;  /* 0x000000ffff0a7224 */ /* 0x000fe400078e0008 */
[----:B------:R-:W-:Y:S02]  /*cc30*/  @!P3 IMAD.MOV R12, RZ, RZ, -R12 ;  /* 0x000000ffff0cb224 */ /* 0x000fe400078e0a0c */
[----:B------:R-:W-:Y:S02]  /*cc40*/  @!P2 IMAD.MOV R11, RZ, RZ, -R11 ;  /* 0x000000ffff0ba224 */ /* 0x000fe400078e0a0b */
[----:B------:R-:W-:Y:S01]  /*cc50*/  @!P1 IMAD.MOV R10, RZ, RZ, -R10 ;  /* 0x000000ffff0a9224 */ /* 0x000fe200078e0a0a */
[----:B------:R0:W-:Y:S04]  /*cc60*/  STL [R1+0x144], R14 ;  /* 0x0001440e01007387 */ /* 0x0001e80000100800 */
[----:B------:R-:W-:Y:S01]  /*cc70*/  STL [R1+0x1d8], R12 ;  /* 0x0001d80c01007387 */ /* 0x000fe20000100800 */
[----:B------:R-:W-:-:S03]  /*cc80*/  ISETP.GT.U32.AND P5, PT, R0, R4, PT ;  /* 0x000000040000720c */ /* 0x000fc60003fa4070 */
[----:B------:R-:W-:Y:S04]  /*cc90*/  STL [R1+0x204], R11 ;  /* 0x0002040b01007387 */ /* 0x000fe80000100800 */
[----:B------:R-:W-:Y:S01]  /*cca0*/  STL [R1+0x20c], R10 ;  /* 0x00020c0a01007387 */ /* 0x000fe20000100800 */
[----:B------:R-:W-:-:S05]  /*ccb0*/  ISETP.GT.U32.AND P4, PT, R0, R7, PT ;  /* 0x000000070000720c */ /* 0x000fca0003f84070 */
[----:B------:R-:W-:Y:S01]  /*ccc0*/  @!P5 IMAD.IADD R4, R4, 0x1, -R0 ;  /* 0x000000010404d824 */ /* 0x000fe200078e0a00 */
[----:B------:R-:W-:-:S04]  /*ccd0*/  ISETP.GT.U32.AND P5, PT, R0, R3, PT ;  /* 0x000000030000720c */ /* 0x000fc80003fa4070 */
[----:B------:R-:W-:-:S03]  /*cce0*/  ISETP.GT.U32.AND P6, PT, R0, R4, PT ;  /* 0x000000040000720c */ /* 0x000fc60003fc4070 */
[----:B------:R-:W-:Y:S01]  /*ccf0*/  @!P4 IMAD.IADD R7, R7, 0x1, -R0 ;  /* 0x000000010707c824 */ /* 0x000fe200078e0a00 */
[----:B------:R-:W-:-:S03]  /*cd00*/  ISETP.GT.U32.AND P3, PT, R0, R9, PT ;  /* 0x000000090000720c */ /* 0x000fc60003f64070 */
[----:B------:R-:W-:Y:S02]  /*cd10*/  @!P0 IMAD.MOV R7, RZ, RZ, -R7 ;  /* 0x000000ffff078224 */ /* 0x000fe400078e0a07 */
[----:B------:R-:W-:-:S04]  /*cd20*/  @!P5 IMAD.IADD R3, R3, 0x1, -R0 ;  /* 0x000000010303d824 */ /* 0x000fc800078e0a00 */
[----:B------:R-:W-:Y:S01]  /*cd30*/  @!P6 IMAD.IADD R4, R4, 0x1, -R0 ;  /* 0x000000010404e824 */ /* 0x000fe200078e0a00 */
[----:B------:R-:W-:-:S03]  /*cd40*/  ISETP.GE.AND P6, PT, R15, RZ, PT ;  /* 0x000000ff0f00720c */ /* 0x000fc60003fc6270 */
[----:B------:R-:W-:Y:S01]  /*cd50*/  @!P3 IMAD.IADD R9, R9, 0x1, -R0 ;  /* 0x000000010909b824 */ /* 0x000fe200078e0a00 */
[----:B------:R-:W-:Y:S02]  /*cd60*/  ISETP.GE.AND P3, PT, R16, RZ, PT ;  /* 0x000000ff1000720c */ /* 0x000fe40003f66270 */
[----:B-----5:R-:W-:Y:S02]  /*cd70*/  ISETP.GE.AND P2, PT, R17, RZ, PT ;  /* 0x000000ff1100720c */ /* 0x020fe40003f46270 */
[----:B------:R-:W5:Y:S01]  /*cd80*/  LDL.LU R17, [R1+0x31c] ;  /* 0x00031c0001117983 */ /* 0x000f620000300800 */
[----:B----4-:R-:W-:Y:S02]  /*cd90*/  ISETP.GE.AND P4, PT, R18, RZ, PT ;  /* 0x000000ff1200720c */ /* 0x010fe40003f86270 */
[----:B---3--:R-:W-:Y:S01]  /*cda0*/  ISETP.GE.AND P5, PT, R20, RZ, PT ;  /* 0x000000ff1400720c */ /* 0x008fe20003fa6270 */
[----:B------:R-:W3:Y:S04]  /*cdb0*/  LDL.LU R18, [R1+0x2b4] ;  /* 0x0002b40001127983 */ /* 0x000ee80000300800 */
[----:B------:R-:W4:Y:S04]  /*cdc0*/  LDL.LU R20, [R1+0x314] ;  /* 0x0003140001147983 */ /* 0x000f280000300800 */
[----:B0-----:R-:W2:Y:S01]  /*cdd0*/  LDL.LU R14, [R1+0x324] ;  /* 0x00032400010e7983 */ /* 0x001ea20000300800 */
[----:B------:R-:W-:-:S03]  /*cde0*/  @!P2 IMAD.MOV R3, RZ, RZ, -R3 ;  /* 0x000000ffff03a224 */ /* 0x000fc600078e0a03 */
[----:B------:R0:W-:Y:S02]  /*cdf0*/  STL [R1+0x210], R7 ;  /* 0x0002100701007387 */ /* 0x0001e40000100800 */
[----:B0-----:R-:W-:Y:S02]  /*ce00*/  IMAD.MOV.U32 R7, RZ, RZ, R4 ;  /* 0x000000ffff077224 */ /* 0x001fe400078e0004 */
[----:B------:R3:W-:Y:S02]  /*ce10*/  STL [R1+0x214], R3 ;  /* 0x0002140301007387 */ /* 0x0007e40000100800 */
[----:B------:R-:W-:Y:S02]  /*ce20*/  @!P4 IMAD.MOV R7, RZ, RZ, -R7 ;  /* 0x000000ffff07c224 */ /* 0x000fe400078e0a07 */
[----:B------:R-:W4:Y:S04]  /*ce30*/  LDL.LU R15, [R1+0x32c] ;  /* 0x00032c00010f7983 */ /* 0x000f280000300800 */
[----:B------:R-:W-:Y:S04]  /*ce40*/  STL [R1+0x218], R7 ;  /* 0x0002180701007387 */ /* 0x000fe80000100800 */
[----:B------:R-:W4:Y:S01]  /*ce50*/  LDL.LU R16, [R1+0x33c] ;  /* 0x00033c0001107983 */ /* 0x000f220000300800 */
[----:B------:R-:W-:-:S04]  /*ce60*/  IMAD.HI.U32 R8, R2, R13, RZ ;  /* 0x0000000d02087227 */ /* 0x000fc800078e00ff */
[----:B------:R-:W-:Y:S01]  /*ce70*/  IMAD.MOV R8, RZ, RZ, -R8 ;  /* 0x000000ffff087224 */ /* 0x000fe200078e0a08 */
[----:B------:R-:W-:-:S03]  /*ce80*/  ISETP.GT.U32.AND P1, PT, R0, R6, PT ;  /* 0x000000060000720c */ /* 0x000fc60003f24070 */
[C---:B------:R-:W-:Y:S01]  /*ce90*/  IMAD R13, R0.reuse, R8, R13 ;  /* 0x00000008000d7224 */ /* 0x040fe200078e020d */
[----:B------:R-:W-:-:S09]  /*cea0*/  ISETP.GT.U32.AND P0, PT, R0, R9, PT ;  /* 0x000000090000720c */ /* 0x000fd20003f04070 */
[----:B------:R-:W-:-:S05]  /*ceb0*/  @!P1 IMAD.IADD R6, R6, 0x1, -R0 ;  /* 0x0000000106069824 */ /* 0x000fca00078e0a00 */
[----:B------:R-:W-:Y:S01]  /*cec0*/  ISETP.GT.U32.AND P1, PT, R0, R6, PT ;  /* 0x000000060000720c */ /* 0x000fe20003f24070 */
[----:B------:R-:W-:-:S12]  /*ced0*/  @!P0 IMAD.IADD R9, R9, 0x1, -R0 ;  /* 0x0000000109098824 */ /* 0x000fd800078e0a00 */
[----:B------:R-:W-:Y:S01]  /*cee0*/  @!P1 IMAD.IADD R6, R6, 0x1, -R0 ;  /* 0x0000000106069824 */ /* 0x000fe200078e0a00 */
[----:B-----5:R-:W-:-:S05]  /*cef0*/  IABS R8, R17 ;  /* 0x0000001100087213 */ /* 0x020fca0000000000 */
[----:B------:R-:W-:-:S04]  /*cf00*/  IMAD.HI.U32 R12, R2, R8, RZ ;  /* 0x00000008020c7227 */ /* 0x000fc800078e00ff */
[----:B------:R-:W-:-:S04]  /*cf10*/  IMAD.MOV R12, RZ, RZ, -R12 ;  /* 0x000000ffff0c7224 */ /* 0x000fc800078e0a0c */
[----:B------:R-:W-:Y:S02]  /*cf20*/  IMAD R8, R0, R12, R8 ;  /* 0x0000000c00087224 */ /* 0x000fe400078e0208 */
[----:B------:R-:W5:Y:S01]  /*cf30*/  LDL R12, [R1+0x334] ;  /* 0x00033400010c7983 */ /* 0x000f620000100800 */
[----:B------:R-:W-:Y:S01]  /*cf40*/  ISETP.GE.AND P2, PT, R17, RZ, PT ;  /* 0x000000ff1100720c */ /* 0x000fe20003f46270 */
[----:B------:R-:W-:Y:S01]  /*cf50*/  IMAD.MOV.U32 R17, RZ, RZ, R9 ;  /* 0x000000ffff117224 */ /* 0x000fe200078e0009 */
[----:B---3--:R-:W-:Y:S02]  /*cf60*/  IABS R3, R18 ;  /* 0x0000001200037213 */ /* 0x008fe40000000000 */
[----:B------:R-:W-:Y:S01]  /*cf70*/  ISETP.GE.AND P0, PT, R18, RZ, PT ;  /* 0x000000ff1200720c */ /* 0x000fe20003f06270 */
[----:B------:R-:W-:Y:S02]  /*cf80*/  IMAD.MOV.U32 R18, RZ, RZ, R6 ;  /* 0x000000ffff127224 */ /* 0x000fe400078e0006 */
[----:B------:R-:W-:Y:S01]  /*cf90*/  @!P5 IMAD.MOV R17, RZ, RZ, -R17 ;  /* 0x000000ffff11d224 */ /* 0x000fe200078e0a11 */
[----:B--2---:R-:W-:Y:S01]  /*cfa0*/  IABS R10, R14 ;  /* 0x0000000e000a7213 */ /* 0x004fe20000000000 */
[----:B------:R-:W-:-:S03]  /*cfb0*/  @!P6 IMAD.MOV R18, RZ, RZ, -R18 ;  /* 0x000000ffff12e224 */ /* 0x000fc600078e0a12 */
[----:B------:R0:W-:Y:S01]  /*cfc0*/  STL [R1+0x1f8], R17 ;  /* 0x0001f81101007387 */ /* 0x0001e20000100800 */
[----:B------:R-:W-:Y:S01]  /*cfd0*/  IMAD.HI.U32 R9, R2, R10, RZ ;  /* 0x0000000a02097227 */ /* 0x000fe200078e00ff */
[----:B----4-:R-:W-:Y:S02]  /*cfe0*/  IABS R4, R20 ;  /* 0x0000001400047213 */ /* 0x010fe40000000000 */
[----:B------:R-:W-:Y:S01]  /*cff0*/  ISETP.GE.AND P1, PT, R20, RZ, PT ;  /* 0x000000ff1400720c */ /* 0x000fe20003f26270 */
[----:B------:R-:W-:Y:S01]  /*d000*/  IMAD.MOV R6, RZ, RZ, -R9 ;  /* 0x000000ffff067224 */ /* 0x000fe200078e0a09 */
[----:B0-----:R-:W2:Y:S01]  /*d010*/  LDL.LU R17, [R1+0x340] ;  /* 0x0003400001117983 */ /* 0x001ea20000300800 */
[----:B------:R-:W-:-:S03]  /*d020*/  IABS R9, R16 ;  /* 0x0000001000097213 */ /* 0x000fc60000000000 */
[----:B------:R0:W-:Y:S04]  /*d030*/  STL [R1+0x200], R18 ;  /* 0x0002001201007387 */ /* 0x0001e80000100800 */
[----:B0-----:R-:W3:Y:S04]  /*d040*/  LDL.LU R18, [R1+0x394] ;  /* 0x0003940001127983 */ /* 0x001ee80000300800 */
[----:B------:R-:W4:Y:S04]  /*d050*/  LDL.LU R20, [R1+0x3a0] ;  /* 0x0003a00001147983 */ /* 0x000f280000300800 */
[----:B------:R0:W-:Y:S04]  /*d060*/  STL [R1+0x3178], R16 ;  /* 0x0031781001007387 */ /* 0x0001e80000100800 */
[----:B0-----:R-:W4:Y:S01]  /*d070*/  LDL.LU R16, [R1+0x334] ;  /* 0x0003340001107983 */ /* 0x001f220000300800 */
[----:B------:R-:W-:Y:S01]  /*d080*/  ISETP.GT.U32.AND P4, PT, R0, R13, PT ;  /* 0x0000000d0000720c */ /* 0x000fe20003f84070 */
[----:B------:R-:W-:-:S04]  /*d090*/  IMAD.HI.U32 R11, R2, R3, RZ ;  /* 0x00000003020b7227 */ /* 0x000fc800078e00ff */
[----:B------:R-:W-:-:S08]  /*d0a0*/  IMAD.HI.U32 R7, R2, R4, RZ ;  /* 0x0000000402077227 */ /* 0x000fd000078e00ff */
[----:B------:R-:W-:Y:S02]  /*d0b0*/  @!P4 IMAD.IADD R13, R13, 0x1, -R0 ;  /* 0x000000010d0dc824 */ /* 0x000fe400078e0a00 */
[----:B------:R-:W-:-:S03]  /*d0c0*/  IMAD.MOV R11, RZ, RZ, -R11 ;  /* 0x000000ffff0b7224 */ /* 0x000fc600078e0a0b */
[C---:B------:R-:W-:Y:S01]  /*d0d0*/  ISETP.GT.U32.AND P4, PT, R0.reuse, R13, PT ;  /* 0x0000000d0000720c */ /* 0x040fe20003f84070 */
[----:B------:R-:W-:Y:S02]  /*d0e0*/  IMAD.MOV R7, RZ, RZ, -R7 ;  /* 0x000000ffff077224 */ /* 0x000fe400078e0a07 */
[C---:B------:R-:W-:Y:S01]  /*d0f0*/  IMAD R3, R0.reuse, R11, R3 ;  /* 0x0000000b00037224 */ /* 0x040fe200078e0203 */
[C---:B------:R-:W-:Y:S01]  /*d100*/  ISETP.GT.U32.AND P5, PT, R0.reuse, R8, PT ;  /* 0x000000080000720c */ /* 0x040fe20003fa4070 */
[----:B------:R-:W-:-:S03]  /*d110*/  IMAD R4, R0, R7, R4 ;  /* 0x0000000700047224 */ /* 0x000fc600078e0204 */
[C---:B------:R-:W-:Y:S01]  /*d120*/  ISETP.GT.U32.AND P6, PT, R0.reuse, R3, PT ;  /* 0x000000030000720c */ /* 0x040fe20003fc4070 */
[----:B------:R-:W-:-:S04]  /*d130*/  IMAD R10, R0, R6, R10 ;  /* 0x00000006000a7224 */ /* 0x000fc800078e020a */
[----:B------:R-:W-:Y:S01]  /*d140*/  @!P4 IMAD.IADD R13, R13, 0x1, -R0 ;  /* 0x000000010d0dc824 */ /* 0x000fe200078e0a00 */
[----:B------:R-:W-:-:S03]  /*d150*/  ISETP.GT.U32.AND P4, PT, R0, R4, PT ;  /* 0x000000040000720c */ /* 0x000fc60003f84070 */
[----:B------:R-:W-:Y:S01]  /*d160*/  @!P5 IMAD.IADD R8, R8, 0x1, -R0 ;  /* 0x000000010808d824 */ /* 0x000fe200078e0a00 */
[----:B------:R-:W-:-:S03]  /*d170*/  ISETP.GT.U32.AND P5, PT, R0, R10, PT ;  /* 0x0000000a0000720c */ /* 0x000fc60003fa4070 */
[----:B------:R-:W-:Y:S01]  /*d180*/  @!P6 IMAD.IADD R3, R3, 0x1, -R0 ;  /* 0x000000010303e824 */ /* 0x000fe200078e0a00 */
[----:B------:R-:W-:Y:S02]  /*d190*/  IABS R7, R15 ;  /* 0x0000000f00077213 */ /* 0x000fe40000000000 */
[----:B------:R-:W-:-:S03]  /*d1a0*/  ISETP.GT.U32.AND P6, PT, R0, R8, PT ;  /* 0x000000080000720c */ /* 0x000fc60003fc4070 */
[----:B------:R-:W-:Y:S01]  /*d1b0*/  @!P4 IMAD.IADD R4, R4, 0x1, -R0 ;  /* 0x000000010404c824 */ /* 0x000fe200078e0a00 */
[----:B------:R-:W-:Y:S01]  /*d1c0*/  ISETP.GT.U32.AND P4, PT, R0, R3, PT ;  /* 0x000000030000720c */ /* 0x000fe20003f84070 */
[----:B------:R-:W-:-:S04]  /*d1d0*/  IMAD.HI.U32 R11, R2, R7, RZ ;  /* 0x00000007020b7227 */ /* 0x000fc800078e00ff */
[----:B------:R-:W-:Y:S02]  /*d1e0*/  IMAD.MOV R11, RZ, RZ, -R11 ;  /* 0x000000ffff0b7224 */ /* 0x000fe400078e0a0b */
[----:B------:R-:W-:Y:S02]  /*d1f0*/  @!P5 IMAD.IADD R10, R10, 0x1, -R0 ;  /* 0x000000010a0ad824 */ /* 0x000fe400078e0a00 */
[----:B------:R-:W-:Y:S01]  /*d200*/  @!P3 IMAD.MOV R13, RZ, RZ, -R13 ;  /* 0x000000ffff0db224 */ /* 0x000fe200078e0a0d */
[C---:B------:R-:W-:Y:S01]  /*d210*/  ISETP.GT.U32.AND P3, PT, R0.reuse, R4, PT ;  /* 0x000000040000720c */ /* 0x040fe20003f64070 */
[C---:B------:R-:W-:Y:S01]  /*d220*/  IMAD R7, R0.reuse, R11, R7 ;  /* 0x0000000b00077224 */ /* 0x040fe200078e0207 */
[----:B------:R-:W-:Y:S01]  /*d230*/  ISETP.GT.U32.AND P5, PT, R0, R10, PT ;  /* 0x0000000a0000720c */ /* 0x000fe20003fa4070 */
[----:B------:R-:W-:-:S04]  /*d240*/  IMAD.HI.U32 R11, R2, R9, RZ ;  /* 0x00000009020b7227 */ /* 0x000fc800078e00ff */
[--C-:B------:R-:W-:Y:S02]  /*d250*/  @!P4 IMAD.IADD R3, R3, 0x1, -R0.reuse ;  /* 0x000000010303c824 */ /* 0x100fe400078e0a00 */
[----:B------:R-:W-:Y:S01]  /*d260*/  @!P6 IMAD.IADD R8, R8, 0x1, -R0 ;  /* 0x000000010808e824 */ /* 0x000fe200078e0a00 */
[----:B------:R-:W-:Y:S01]  /*d270*/  ISETP.GT.U32.AND P6, PT, R0, R7, PT ;  /* 0x000000070000720c */ /* 0x000fe20003fc4070 */
[----:B------:R-:W-:-:S04]  /*d280*/  IMAD.MOV R11, RZ, RZ, -R11 ;  /* 0x000000ffff0b7224 */ /* 0x000fc800078e0a0b */
[----:B------:R-:W-:Y:S02]  /*d290*/  IMAD R9, R0, R11, R9 ;  /* 0x0000000b00097224 */ /* 0x000fe400078e0209 */
[--C-:B------:R-:W-:Y:S01]  /*d2a0*/  @!P3 IMAD.IADD R4, R4, 0x1, -R0.reuse ;  /* 0x000000010404b824 */ /* 0x100fe200078e0a00 */
[----:B------:R-:W-:Y:S01]  /*d2b0*/  ISETP.GE.AND P3, PT, R14, RZ, PT ;  /* 0x000000ff0e00720c */ /* 0x000fe20003f66270 */
[--C-:B------:R-:W-:Y:S01]  /*d2c0*/  @!P5 IMAD.IADD R10, R10, 0x1, -R0.reuse ;  /* 0x000000010a0ad824 */ /* 0x100fe200078e0a00 */
[----:B------:R-:W-:Y:S01]  /*d2d0*/  ISETP.GT.U32.AND P5, PT, R0, R9, PT ;  /* 0x000000090000720c */ /* 0x000fe20003fa4070 */
[----:B------:R3:W-:Y:S02]  /*d2e0*/  STL [R1+0x1f0], R13 ;  /* 0x0001f00d01007387 */ /* 0x0007e40000100800 */
[----:B------:R-:W-:Y:S02]  /*d2f0*/  @!P6 IMAD.IADD R7, R7, 0x1, -R0 ;  /* 0x000000010707e824 */ /* 0x000fe400078e0a00 */
[----:B------:R-:W-:Y:S01]  /*d300*/  @!P0 IMAD.MOV R3, RZ, RZ, -R3 ;  /* 0x000000ffff038224 */ /* 0x000fe200078e0a03 */
[----:B------:R-:W-:Y:S01]  /*d310*/  ISETP.GE.AND P6, PT, R15, RZ, PT ;  /* 0x000000ff0f00720c */ /* 0x000fe20003fc6270 */
[----:B------:R-:W-:Y:S01]  /*d320*/  @!P1 IMAD.MOV R4, RZ, RZ, -R4 ;  /* 0x000000ffff049224 */ /* 0x000fe200078e0a04 */
[----:B------:R-:W4:Y:S05]  /*d330*/  LDL.LU R15, [R1+0x3cc] ;  /* 0x0003cc00010f7983 */ /* 0x000f2a0000300800 */
[----:B------:R-:W-:-:S05]  /*d340*/  @!P5 IMAD.IADD R9, R9, 0x1, -R0 ;  /* 0x000000010909d824 */ /* 0x000fca00078e0a00 */
[----:B------:R-:W-:-:S13]  /*d350*/  ISETP.GT.U32.AND P5, PT, R0, R9, PT ;  /* 0x000000090000720c */ /* 0x000fda0003fa4070 */
[----:B------:R-:W-:Y:S01]  /*d360*/  @!P5 IMAD.IADD R9, R9, 0x1, -R0 ;  /* 0x000000010909d824 */ /* 0x000fe200078e0a00 */
[----:B-----5:R-:W-:-:S05]  /*d370*/  IABS R12, R12 ;  /* 0x0000000c000c7213 */ /* 0x020fca0000000000 */
[----:B------:R-:W-:-:S04]  /*d380*/  IMAD.HI.U32 R6, R2, R12, RZ ;  /* 0x0000000c02067227 */ /* 0x000fc800078e00ff */
[----:B------:R-:W-:-:S04]  /*d390*/  IMAD.MOV R6, RZ, RZ, -R6 ;  /* 0x000000ffff067224 */ /* 0x000fc800078e0a06 */
[----:B------:R-:W-:-:S05]  /*d3a0*/  IMAD R12, R0, R6, R12 ;  /* 0x00000006000c7224 */ /* 0x000fca00078e020c */
[----:B------:R-:W-:Y:S02]  /*d3b0*/  ISETP.GT.U32.AND P4, PT, R0, R12, PT ;  /* 0x0000000c0000720c */ /* 0x000fe40003f84070 */
[----:B--2---:R-:W-:-:S05]  /*d3c0*/  IABS R6, R17 ;  /* 0x0000001100067213 */ /* 0x004fca0000000000 */
[----:B------:R-:W-:-:S06]  /*d3d0*/  IMAD.HI.U32 R14, R2, R6, RZ ;  /* 0x00000006020e7227 */ /* 0x000fcc00078e00ff */
[----:B------:R-:W-:Y:S02]  /*d3e0*/  @!P4 IMAD.IADD R12, R12, 0x1, -R0 ;  /* 0x000000010c0cc824 */ /* 0x000fe400078e0a00 */
[----:B------:R-:W-:Y:S01]  /*d3f0*/  IMAD.MOV R14, RZ, RZ, -R14 ;  /* 0x000000ffff0e7224 */ /* 0x000fe200078e0a0e */
[----:B---3--:R-:W-:-:S03]  /*d400*/  IABS R13, R18 ;  /* 0x00000012000d7213 */ /* 0x008fc60000000000 */
[C---:B------:R-:W-:Y:S01]  /*d410*/  IMAD R6, R0.reuse, R14, R6 ;  /* 0x0000000e00067224 */ /* 0x040fe200078e0206 */
[----:B------:R-:W-:Y:S01]  /*d420*/  ISETP.GT.U32.AND P0, PT, R0, R12, PT ;  /* 0x0000000c0000720c */ /* 0x000fe20003f04070 */
[----:B------:R-:W-:Y:S01]  /*d430*/  IMAD.HI.U32 R14, R2, R13, RZ ;  /* 0x0000000d020e7227 */ /* 0x000fe200078e00ff */
[----:B----4-:R-:W-:-:S03]  /*d440*/  ISETP.GE.AND P4, PT, R16, RZ, PT ;  /* 0x000000ff1000720c */ /* 0x010fc60003f86270 */
[----:B------:R-:W-:-:S04]  /*d450*/  IMAD.MOV.U32 R16, RZ, RZ, R8 ;  /* 0x000000ffff107224 */ /* 0x000fc800078e0008 */
[----:B------:R-:W-:Y:S01]  /*d460*/  @!P2 IMAD.MOV R16, RZ, RZ, -R16 ;  /* 0x000000ffff10a224 */ /* 0x000fe200078e0a10 */
[----:B------:R-:W-:Y:S01]  /*d470*/  ISETP.GT.U32.AND P2, PT, R0, R7, PT ;  /* 0x000000070000720c */ /* 0x000fe20003f44070 */
[----:B------:R-:W-:-:S03]  /*d480*/  IMAD.MOV R14, RZ, RZ, -R14 ;  /* 0x000000ffff0e7224 */ /* 0x000fc600078e0a0e */
[----:B------:R0:W-:Y:S01]  /*d490*/  STL [R1+0x1ec], R16 ;  /* 0x0001ec1001007387 */ /* 0x0001e20000100800 */
[----:B------:R-:W-:-:S03]  /*d4a0*/  @!P0 IMAD.IADD R12, R12, 0x1, -R0 ;  /* 0x000000010c0c8824 */ /* 0x000fc600078e0a00 */
[----:B0-----:R-:W2:Y:S04]  /*d4b0*/  LDL.LU R16, [R1+0x3178] ;  /* 0x0031780001107983 */ /* 0x001ea80000300800 */
[----:B------:R-:W-:Y:S04]  /*d4c0*/  STL [R1+0x1e8], R3 ;  /* 0x0001e80301007387 */ /* 0x000fe80000100800 */
[----:B------:R0:W-:Y:S01]  /*d4d0*/  STL [R1+0x1e4], R4 ;  /* 0x0001e40401007387 */ /* 0x0001e20000100800 */
[----:B------:R-:W-:Y:S01]  /*d4e0*/  @!P2 IMAD.IADD R7, R7, 0x1, -R0 ;  /* 0x000000010707a824 */ /* 0x000fe200078e0a00 */
[----:B------:R-:W-:Y:S01]  /*d4f0*/  ISETP.GE.AND P2, PT, R17, RZ, PT ;  /* 0x000000ff1100720c */ /* 0x000fe20003f46270 */
[----:B0-----:R-:W-:-:S02]  /*d500*/  IMAD R4, R0, R14, R13 ;  /* 0x0000000e00047224 */ /* 0x001fc400078e020d */
[----:B------:R-:W-:Y:S01]  /*d510*/  IMAD.MOV.U32 R3, RZ, RZ, R10 ;  /* 0x000000ffff037224 */ /* 0x000fe200078e000a */
[----:B------:R-:W3:Y:S02]  /*d520*/  LDL.LU R14, [R1+0x3b4] ;  /* 0x0003b400010e7983 */ /* 0x000ee40000300800 */
[----:B------:R-:W-:Y:S01]  /*d530*/  ISETP.GT.U32.AND P0, PT, R0, R4, PT ;  /* 0x000000040000720c */ /* 0x000fe20003f04070 */
[----:B------:R-:W-:Y:S02]  /*d540*/  IMAD.MOV.U32 R17, RZ, RZ, R7 ;  /* 0x000000ffff117224 */ /* 0x000fe400078e0007 */
[----:B------:R-:W-:Y:S02]  /*d550*/  @!P3 IMAD.MOV R3, RZ, RZ, -R3 ;  /* 0x000000ffff03b224 */ /* 0x000fe400078e0a03 */
[----:B------:R-:W-:Y:S01]  /*d560*/  @!P6 IMAD.MOV R17, RZ, RZ, -R17 ;  /* 0x000000ffff11e224 */ /* 0x000fe200078e0a11 */
[----:B------:R-:W-:Y:S01]  /*d570*/  ISETP.GE.AND P5, PT, R18, RZ, PT ;  /* 0x000000ff1200720c */ /* 0x000fe20003fa6270 */
[----:B------:R-:W-:Y:S01]  /*d580*/  @!P4 IMAD.MOV R12, RZ, RZ, -R12 ;  /* 0x000000ffff0cc224 */ /* 0x000fe200078e0a0c */
[----:B------:R-:W-:Y:S04]  /*d590*/  STL [R1+0x1dc], R3 ;  /* 0x0001dc0301007387 */ /* 0x000fe80000100800 */
[----:B------:R-:W4:Y:S01]  /*d5a0*/  LDL.LU R13, [R1+0x3d0] ;  /* 0x0003d000010d7983 */ /* 0x000f220000300800 */
[----:B------:R-:W-:-:S03]  /*d5b0*/  @!P0 IMAD.IADD R4, R4, 0x1, -R0 ;  /* 0x0000000104048824 */ /* 0x000fc600078e0a00 */
[----:B------:R-:W5:Y:S01]  /*d5c0*/  LDL.LU R18, [R1+0x3e4] ;  /* 0x0003e40001127983 */ /* 0x000f620000300800 */
[----:B------:R-:W-:-:S03]  /*d5d0*/  IABS R11, R20 ;  /* 0x00000014000b7213 */ /* 0x000fc60000000000 */
[----:B------:R0:W-:Y:S01]  /*d5e0*/  STL [R1+0x1c0], R17 ;  /* 0x0001c01101007387 */ /* 0x0001e20000100800 */
[----:B------:R-:W-:-:S03]  /*d5f0*/  ISETP.GE.AND P0, PT, R20, RZ, PT ;  /* 0x000000ff1400720c */ /* 0x000fc60003f06270 */
[----:B0-----:R-:W4:Y:S04]  /*d600*/  LDL.LU R17, [R1+0x3f4] ;  /* 0x0003f40001117983 */ /* 0x001f280000300800 */
[----:B------:R0:W-:Y:S04]  /*d610*/  STL [R1+0x1c8], R12 ;  /* 0x0001c80c01007387 */ /* 0x0001e80000100800 */
[----:B------:R-:W4:Y:S01]  /*d620*/  LDL R20, [R1+0x414] ;  /* 0x0004140001147983 */ /* 0x000f220000100800 */
[----:B------:R-:W-:Y:S01]  /*d630*/  ISETP.GT.U32.AND P3, PT, R0, R6, PT ;  /* 0x000000060000720c */ /* 0x000fe20003f64070 */
[----:B------:R-:W-:-:S04]  /*d640*/  IMAD.HI.U32 R8, R2, R11, RZ ;  /* 0x0000000b02087227 */ /* 0x000fc800078e00ff */
[----:B------:R-:W-:-:S04]  /*d650*/  IMAD.MOV R8, RZ, RZ, -R8 ;  /* 0x000000ffff087224 */ /* 0x000fc800078e0a08 */
[----:B------:R-:W-:-:S04]  /*d660*/  IMAD R11, R0, R8, R11 ;  /* 0x00000008000b7224 */ /* 0x000fc800078e020b */
[----:B------:R-:W-:Y:S01]  /*d670*/  @!P3 IMAD.IADD R6, R6, 0x1, -R0 ;  /* 0x000000010606b824 */ /* 0x000fe200078e0a00 */
[----:B------:R-:W-:-:S04]  /*d680*/  ISETP.GT.U32.AND P3, PT, R0, R11, PT ;  /* 0x0000000b0000720c */ /* 0x000fc80003f64070 */
[----:B------:R-:W-:-:S09]  /*d690*/  ISETP.GT.U32.AND P6, PT, R0, R6, PT ;  /* 0x000000060000720c */ /* 0x000fd20003fc4070 */
[----:B------:R-:W-:Y:S01]  /*d6a0*/  @!P3 IMAD.IADD R11, R11, 0x1, -R0 ;  /* 0x000000010b0bb824 */ /* 0x000fe200078e0a00 */
[----:B------:R-:W-:-:S03]  /*d6b0*/  ISETP.GT.U32.AND P3, PT, R0, R4, PT ;  /* 0x000000040000720c */ /* 0x000fc60003f64070 */
[----:B------:R-:W-:-:S04]  /*d6c0*/  @!P6 IMAD.IADD R6, R6, 0x1, -R0 ;  /* 0x000000010606e824 */ /* 0x000fc800078e0a00 */
[----:B0-----:R-:W-:-:S06]  /*d6d0*/  IMAD.MOV.U32 R12, RZ, RZ, R6 ;  /* 0x000000ffff0c7224 */ /* 0x001fcc00078e0006 */
[----:B------:R-:W-:Y:S02]  /*d6e0*/  @!P3 IMAD.IADD R4, R4, 0x1, -R0 ;  /* 0x000000010404b824 */ /* 0x000fe400078e0a00 */
[----:B------:R-:W-:Y:S02]  /*d6f0*/  @!P2 IMAD.MOV R12, RZ, RZ, -R12 ;  /* 0x000000ffff0ca224 */ /* 0x000fe400078e0a0c */
[----:B------:R-:W-:Y:S01]  /*d700*/  @!P5 IMAD.MOV R4, RZ, RZ, -R4 ;  /* 0x000000ffff04d224 */ /* 0x000fe200078e0a04 */
[----:B--2---:R-:W-:-:S13]  /*d710*/  ISETP.GE.AND P1, PT, R16, RZ, PT ;  /* 0x000000ff1000720c */ /* 0x004fda0003f26270 */
[----:B------:R-:W-:-:S05]  /*d720*/  @!P1 IMAD.MOV R9, RZ, RZ, -R9 ;  /* 0x000000ffff099224 */ /* 0x000fca00078e0a09 */
[----:B------:R0:W-:Y:S04]  /*d730*/  STL [R1+0x1cc], R9 ;  /* 0x0001cc0901007387 */ /* 0x0001e80000100800 */
[----:B------:R4:W-:Y:S04]  /*d740*/  STL [R1+0x1d0], R12 ;  /* 0x0001d00c01007387 */ /* 0x0009e80000100800 */
[----:B------:R1:W-:Y:S01]  /*d750*/  STL [R1+0x1d4], R4 ;  /* 0x0001d40401007387 */ /* 0x0003e20000100800 */
[----:B------:R-:W-:Y:S02]  /*d760*/  IABS R8, R15 ;  /* 0x0000000f00087213 */ /* 0x000fe40000000000 */
[----:B---3--:R-:W-:Y:S01]  /*d770*/  IABS R16, R14 ;  /* 0x0000000e00107213 */ /* 0x008fe20000000000 */
[----:B0-----:R-:W2:Y:S01]  /*d780*/  LDL R9, [R1+0x41c] ;  /* 0x00041c0001097983 */ /* 0x001ea20000100800 */
[----:B----4-:R-:W-:-:S03]  /*d790*/  IABS R12, R20 ;  /* 0x00000014000c7213 */ /* 0x010fc60000000000 */
[----:B------:R-:W3:Y:S01]  /*d7a0*/  LDL R20, [R1+0x418] ;  /* 0x0004180001147983 */ /* 0x000ee20000100800 */
[----:B------:R-:W-:-:S04]  /*d7b0*/  IMAD.HI.U32 R10, R2, R8, RZ ;  /* 0x00000008020a7227 */ /* 0x000fc800078e00ff */
[----:B------:R-:W-:-:S04]  /*d7c0*/  IMAD.HI.U32 R7, R2, R16, RZ ;  /* 0x0000001002077227 */ /* 0x000fc800078e00ff */
[----:B------:R-:W-:Y:S01]  /*d7d0*/  IMAD.MOV R10, RZ, RZ, -R10 ;  /* 0x000000ffff0a7224 */ /* 0x000fe200078e0a0a */
[----:B------:R-:W-:Y:S01]  /*d7e0*/  IABS R3, R13 ;  /* 0x0000000d00037213 */ /* 0x000fe20000000000 */
[----:B------:R-:W-:Y:S02]  /*d7f0*/  IMAD.MOV R7, RZ, RZ, -R7 ;  /* 0x000000ffff077224 */ /* 0x000fe400078e0a07 */
[C---:B------:R-:W-:Y:S01]  /*d800*/  IMAD R8, R0.reuse, R10, R8 ;  /* 0x0000000a00087224 */ /* 0x040fe200078e0208 */
[C---:B------:R-:W-:Y:S01]  /*d810*/  ISETP.GT.U32.AND P4, PT, R0.reuse, R11, PT ;  /* 0x0000000b0000720c */ /* 0x040fe20003f84070 */
[----:B------:R-:W-:Y:S01]  /*d820*/  IMAD R16, R0, R7, R16 ;  /* 0x0000000700107224 */ /* 0x000fe200078e0210 */
[----:B------:R-:W-:Y:S01]  /*d830*/  ISETP.GE.AND P3, PT, R15, RZ, PT ;  /* 0x000000ff0f00720c */ /* 0x000fe20003f66270 */
[----:B------:R-:W-:Y:S01]  /*d840*/  IMAD.HI.U32 R7, R2, R3, RZ ;  /* 0x0000000302077227 */ /* 0x000fe200078e00ff */
[----:B------:R-:W-:Y:S01]  /*d850*/  ISETP.GT.U32.AND P2, PT, R0, R8, PT ;  /* 0x000000080000720c */ /* 0x000fe20003f44070 */
[----:B------:R-:W4:Y:S02]  /*d860*/  LDL R10, [R1+0x424] ;  /* 0x00042400010a7983 */ /* 0x000f240000100800 */
[----:B------:R-:W-:-:S04]  /*d870*/  IMAD.MOV R7, RZ, RZ, -R7 ;  /* 0x000000ffff077224 */ /* 0x000fc800078e0a07 */
[C---:B------:R-:W-:Y:S01]  /*d880*/  IMAD R3, R0.reuse, R7, R3 ;  /* 0x0000000700037224 */ /* 0x040fe200078e0203 */
[C---:B------:R-:W-:Y:S01]  /*d890*/  ISETP.GT.U32.AND P6, PT, R0.reuse, R16, PT ;  /* 0x000000100000720c */ /* 0x040fe20003fc4070 */
[--C-:B------:R-:W-:Y:S01]  /*d8a0*/  @!P4 IMAD.IADD R11, R11, 0x1, -R0.reuse ;  /* 0x000000010b0bc824 */ /* 0x100fe200078e0a00 */
[----:B-----5:R-:W-:Y:S02]  /*d8b0*/  IABS R15, R18 ;  /* 0x00000012000f7213 */ /* 0x020fe40000000000 */
[----:B------:R-:W-:Y:S01]  /*d8c0*/  ISETP.GT.U32.AND P4, PT, R0, R3, PT ;  /* 0x000000030000720c */ /* 0x000fe20003f84070 */
[----:B------:R-:W-:Y:S02]  /*d8d0*/  @!P2 IMAD.IADD R8, R8, 0x1, -R0 ;  /* 0x000000010808a824 */ /* 0x000fe400078e0a00 */
[----:B-1----:R-:W-:-:S03]  /*d8e0*/  IMAD.HI.U32 R4, R2, R15, RZ ;  /* 0x0000000f02047227 */ /* 0x002fc600078e00ff */
[----:B------:R-:W-:Y:S01]  /*d8f0*/  ISETP.GT.U32.AND P2, PT, R0, R8, PT ;  /* 0x000000080000720c */ /* 0x000fe20003f44070 */
[----:B------:R-:W-:Y:S01]  /*d900*/  IMAD.MOV R4, RZ, RZ, -R4 ;  /* 0x000000ffff047224 */ /* 0x000fe200078e0a04 */
[----:B------:R-:W-:Y:S01]  /*d910*/  ISETP.GE.AND P1, PT, R14, RZ, PT ;  /* 0x000000ff0e00720c */ /* 0x000fe20003f26270 */
[--C-:B------:R-:W-:Y:S01]  /*d920*/  @!P6 IMAD.IADD R16, R16, 0x1, -R0.reuse ;  /* 0x000000011010e824 */ /* 0x100fe200078e0a00 */
[----:B------:R-:W-:Y:S01]  /*d930*/  ISETP.GE.AND P6, PT, R13, RZ, PT ;  /* 0x000000ff0d00720c */ /* 0x000fe20003fc6270 */
[----:B------:R-:W-:Y:S01]  /*d940*/  IMAD R15, R0, R4, R15 ;  /* 0x00000004000f7224 */ /* 0x000fe200078e020f */
[----:B------:R-:W-:Y:S01]  /*d950*/  IABS R14, R17 ;  /* 0x00000011000e7213 */ /* 0x000fe20000000000 */
[----:B------:R-:W-:Y:S01]  /*d960*/  @!P4 IMAD.IADD R3, R3, 0x1, -R0 ;  /* 0x000000010303c824 */ /* 0x000fe200078e0a00 */
[----:B------:R-:W-:-:S03]  /*d970*/  IABS R13, R19 ;  /* 0x00000013000d7213 */ /* 0x000fc60000000000 */
[----:B------:R-:W-:Y:S01]  /*d980*/  IMAD.HI.U32 R7, R2, R14, RZ ;  /* 0x0000000e02077227 */ /* 0x000fe200078e00ff */
[----:B------:R-:W-:-:S03]  /*d990*/  ISETP.GT.U32.AND P4, PT, R0, R3, PT ;  /* 0x000000030000720c */ /* 0x000fc60003f84070 */
[----:B------:R-:W-:Y:S01]  /*d9a0*/  @!P2 IMAD.IADD R8, R8, 0x1, -R0 ;  /* 0x000000010808a824 */ /* 0x000fe200078e0a00 */
[----:B------:R-:W-:Y:S01]  /*d9b0*/  ISETP.GT.U32.AND P2, PT, R0, R15, PT ;  /* 0x0000000f0000720c */ /* 0x000fe20003f44070 */
[----:B------:R-:W-:Y:S01]  /*d9c0*/  IMAD.HI.U32 R6, R2, R13, RZ ;  /* 0x0000000d02067227 */ /* 0x000fe200078e00ff */
[----:B------:R-:W-:-:S03]  /*d9d0*/  ISETP.GT.U32.AND P5, PT, R0, R16, PT ;  /* 0x000000100000720c */ /* 0x000fc60003fa4070 */
[----:B------:R-:W-:Y:S02]  /*d9e0*/  IMAD.MOV R7, RZ, RZ, -R7 ;  /* 0x000000ffff077224 */ /* 0x000fe400078e0a07 */
[----:B------:R-:W-:Y:S02]  /*d9f0*/  IMAD.MOV R6, RZ, RZ, -R6 ;  /* 0x000000ffff067224 */ /* 0x000fe400078e0a06 */
[C---:B------:R-:W-:Y:S02]  /*da00*/  IMAD R14, R0.reuse, R7, R14 ;  /* 0x00000007000e7224 */ /* 0x040fe400078e020e */
[C---:B------:R-:W-:Y:S02]  /*da10*/  IMAD R13, R0.reuse, R6, R13 ;  /* 0x00000006000d7224 */ /* 0x040fe400078e020d */
[--C-:B------:R-:W-:Y:S01]  /*da20*/  @!P4 IMAD.IADD R3, R3, 0x1, -R0.reuse ;  /* 0x000000010303c824 */ /* 0x100fe200078e0a00 */
[C---:B------:R-:W-:Y:S01]  /*da30*/  ISETP.GT.U32.AND P4, PT, R0.reuse, R14, PT ;  /* 0x0000000e0000720c */ /* 0x040fe20003f84070 */
[--C-:B------:R-:W-:Y:S01]  /*da40*/  @!P2 IMAD.IADD R15, R15, 0x1, -R0.reuse ;  /* 0x000000010f0fa824 */ /* 0x100fe200078e0a00 */
[----:B------:R-:W-:Y:S01]  /*da50*/  ISETP.GT.U32.AND P2, PT, R0, R13, PT ;  /* 0x0000000d0000720c */ /* 0x000fe20003f44070 */
[----:B------:R-:W-:Y:S01]  /*da60*/  @!P5 IMAD.IADD R16, R16, 0x1, -R0 ;  /* 0x000000011010d824 */ /* 0x000fe200078e0a00 */
[----:B------:R-:W-:-:S02]  /*da70*/  ISETP.GE.AND P5, PT, R18, RZ, PT ;  /* 0x000000ff1200720c */ /* 0x000fc40003fa6270 */
[----:B------:R-:W5:Y:S07]  /*da80*/  LDL R18, [R1+0x428] ;  /* 0x0004280001127983 */ /* 0x000f6e0000100800 */
[--C-:B------:R-:W-:Y:S02]  /*da90*/  @!P4 IMAD.IADD R14, R14, 0x1, -R0.reuse ;  /* 0x000000010e0ec824 */ /* 0x100fe400078e0a00 */
[----:B------:R-:W-:Y:S01]  /*daa0*/  @!P2 IMAD.IADD R13, R13, 0x1, -R0 ;  /* 0x000000010d0da824 */ /* 0x000fe200078e0a00 */
[----:B---3--:R-:W-:-:S02]  /*dab0*/  IABS R7, R20 ;  /* 0x0000001400077213 */ /* 0x008fc40000000000 */
[----:B------:R-:W3:Y:S04]  /*dac0*/  LDL R20, [R1+0x42c] ;  /* 0x00042c0001147983 */ /* 0x000ee80000100800 */
[----:B------:R-:W-:Y:S04]  /*dad0*/  STL [R1+0x3174], R14 ;  /* 0x0031740e01007387 */ /* 0x000fe80000100800 */
[----:B------:R0:W-:Y:S04]  /*dae0*/  STL [R1+0x3170], R13 ;  /* 0x0031700d01007387 */ /* 0x0001e80000100800 */
[----:B0-----:R-:W3:Y:S01]  /*daf0*/  LDL.LU R13, [R1+0x440] ;  /* 0x00044000010d7983 */ /* 0x001ee20000300800 */
[----:B------:R-:W-:-:S04]  /*db00*/  IMAD.HI.U32 R4, R2, R12, RZ ;  /* 0x0000000c02047227 */ /* 0x000fc800078e00ff */
[----:B------:R-:W-:Y:S01]  /*db10*/  IMAD.MOV R4, RZ, RZ, -R4 ;  /* 0x000000ffff047224 */ /* 0x000fe200078e0a04 */
[----:B--2---:R-:W-:-:S03]  /*db20*/  IABS R6, R9 ;  /* 0x0000000900067213 */ /* 0x004fc60000000000 */
[----:B------:R-:W-:Y:S01]  /*db30*/  IMAD R12, R0, R4, R12 ;  /* 0x00000004000c7224 */ /* 0x000fe200078e020c */
[----:B----4-:R-:W-:Y:S01]  /*db40*/  IABS R4, R10 ;  /* 0x0000000a00047213 */ /* 0x010fe20000000000 */
[----:B------:R-:W-:-:S04]  /*db50*/  IMAD.HI.U32 R9, R2, R7, RZ ;  /* 0x0000000702097227 */ /* 0x000fc800078e00ff */
[----:B------:R-:W-:Y:S02]  /*db60*/  IMAD.MOV R9, RZ, RZ, -R9 ;  /* 0x000000ffff097224 */ /* 0x000fe400078e0a09 */
[----:B------:R-:W-:Y:S02]  /*db70*/  IMAD.MOV.U32 R14, RZ, RZ, R19 ;  /* 0x000000ffff0e7224 */ /* 0x000fe400078e0013 */
[----:B------:R-:W-:Y:S02]  /*db80*/  IMAD R7, R0, R9, R7 ;  /* 0x0000000900077224 */ /* 0x000fe400078e0207 */
[----:B------:R-:W-:-:S04]  /*db90*/  IMAD.HI.U32 R19, R2, R4, RZ ;  /* 0x0000000402137227 */ /* 0x000fc800078e00ff */
[----:B------:R-:W-:-:S04]  /*dba0*/  IMAD.MOV R19, RZ, RZ, -R19 ;  /* 0x000000ffff137224 */ /* 0x000fc800078e0a13 */
[----:B------:R-:W-:Y:S01]  /*dbb0*/  IMAD R4, R0, R19, R4 ;  /* 0x0000001300047224 */ /* 0x000fe200078e0204 */
[----:B-----5:R-:W-:-:S05]  /*dbc0*/  IABS R10, R18 ;  /* 0x00000012000a7213 */ /* 0x020fca0000000000 */
[----:B------:R-:W-:-:S04]  /*dbd0*/  IMAD.HI.U32 R18, R2, R10, RZ ;  /* 0x0000000a02127227 */ /* 0x000fc800078e00ff */
[----:B------:R-:W-:-:S04]  /*dbe0*/  IMAD.MOV R18, RZ, RZ, -R18 ;  /* 0x000000ffff127224 */ /* 0x000fc800078e0a12 */
[----:B------:R-:W-:Y:S01]  /*dbf0*/  IMAD R10, R0, R18, R10 ;  /* 0x00000012000a7224 */ /* 0x000fe200078e020a */
[----:B---3--:R-:W-:Y:S01]  /*dc00*/  IABS R9, R20 ;  /* 0x0000001400097213 */ /* 0x008fe20000000000 */
[----:B------:R-:W-:-:S04]  /*dc10*/  IMAD.HI.U32 R20, R2, R6, RZ ;  /* 0x0000000602147227 */ /* 0x000fc800078e00ff */
[----:B------:R-:W-:-:S04]  /*dc20*/  IMAD.MOV R20, RZ, RZ, -R20 ;  /* 0x000000ffff147224 */ /* 0x000fc800078e0a14 */
[----:B------:R-:W-:Y:S02]  /*dc30*/  IMAD R6, R0, R20, R6 ;  /* 0x0000001400067224 */ /* 0x000fe400078e0206 */
[----:B------:R-:W2:Y:S04]  /*dc40*/  LDL.LU R20, [R1+0x434] ;  /* 0x0004340001147983 */ /* 0x000ea80000300800 */
[----:B------:R-:W3:Y:S01]  /*dc50*/  LDL.LU R19, [R1+0x43c] ;  /* 0x00043c0001137983 */ /* 0x000ee20000300800 */
[----:B------:R-:W-:Y:S02]  /*dc60*/  IMAD.MOV.U32 R18, RZ, RZ, R13 ;  /* 0x000000ffff127224 */ /* 0x000fe400078e000d */
[----:B------:R-:W-:Y:S02]  /*dc70*/  IMAD.MOV.U32 R13, RZ, RZ, R11 ;  /* 0x000000ffff0d7224 */ /* 0x000fe400078e000b */
[----:B------:R-:W-:-:S02]  /*dc80*/  IMAD.MOV.U32 R11, RZ, RZ, R14 ;  /* 0x000000ffff0b7224 */ /* 0x000fc400078e000e */
[----:B------:R-:W-:Y:S02]  /*dc90*/  @!P0 IMAD.MOV R13, RZ, RZ, -R13 ;  /* 0x000000ffff0d8224 */ /* 0x000fe400078e0a0d */
[----:B------:R-:W-:Y:S02]  /*dca0*/  IMAD.MOV.U32 R14, RZ, RZ, R16 ;  /* 0x000000ffff0e7224 */ /* 0x000fe400078e0010 */
[----:B------:R-:W4:Y:S04]  /*dcb0*/  LDL.LU R16, [R1+0x414] ;  /* 0x0004140001107983 */ /* 0x000f280000300800 */
[----:B------:R0:W-:Y:S02]  /*dcc0*/  STL [R1+0x1b0], R13 ;  /* 0x0001b00d01007387 */ /* 0x0001e40000100800 */
[----:B0-----:R-:W-:-:S02]  /*dcd0*/  IMAD.MOV.U32 R13, RZ, RZ, R8 ;  /* 0x000000ffff0d7224 */ /* 0x001fc400078e0008 */
[----:B------:R-:W5:Y:S01]  /*dce0*/  LDL.LU R8, [R1+0x444] ;  /* 0x0004440001087983 */ /* 0x000f620000300800 */
[----:B------:R-:W-:Y:S02]  /*dcf0*/  @!P1 IMAD.MOV R14, RZ, RZ, -R14 ;  /* 0x000000ffff0e9224 */ /* 0x000fe400078e0a0e */
[----:B------:R-:W-:Y:S01]  /*dd00*/  @!P3 IMAD.MOV R13, RZ, RZ, -R13 ;  /* 0x000000ffff0db224 */ /* 0x000fe200078e0a0d */
[----:B------:R-:W-:Y:S02]  /*dd10*/  ISETP.GT.U32.AND P4, PT, R0, R12, PT ;  /* 0x0000000c0000720c */ /* 0x000fe40003f84070 */
[----:B------:R0:W-:Y:S04]  /*dd20*/  STL [R1+0x1ac], R14 ;  /* 0x0001ac0e01007387 */ /* 0x0001e80000100800 */
[----:B0-----:R-:W4:Y:S04]  /*dd30*/  LDL.LU R14, [R1+0x3174] ;  /* 0x00317400010e7983 */ /* 0x001f280000300800 */
[----:B------:R0:W-:Y:S04]  /*dd40*/  STL [R1+0x140], R13 ;  /* 0x0001400d01007387 */ /* 0x0001e80000100800 */
[----:B0-----:R-:W4:Y:S01]  /*dd50*/  LDL.LU R13, [R1+0x3170] ;  /* 0x00317000010d7983 */ /* 0x001f220000300800 */
[----:B------:R-:W-:Y:S01]  /*dd60*/  @!P4 IMAD.IADD R12, R12, 0x1, -R0 ;  /* 0x000000010c0cc824 */ /* 0x000fe200078e0a00 */
[----:B------:R-:W-:Y:S01]  /*dd70*/  ISETP.GE.AND P4, PT, R17, RZ, PT ;  /* 0x000000ff1100720c */ /* 0x000fe20003f86270 */
[----:B------:R-:W-:-:S04]  /*dd80*/  IMAD.HI.U32 R17, R2, R9, RZ ;  /* 0x0000000902117227 */ /* 0x000fc800078e00ff */
[----:B------:R-:W-:Y:S02]  /*dd90*/  @!P6 IMAD.MOV R3, RZ, RZ, -R3 ;  /* 0x000000ffff03e224 */ /* 0x000fe400078e0a03 */
[----:B------:R-:W-:-:S03]  /*dda0*/  IMAD.MOV R17, RZ, RZ, -R17 ;  /* 0x000000ffff117224 */ /* 0x000fc600078e0a11 */
[----:B------:R3:W-:Y:S01]  /*ddb0*/  STL [R1+0x13c], R3 ;  /* 0x00013c0301007387 */ /* 0x0007e20000100800 */
[----:B------:R-:W-:-:S03]  /*ddc0*/  IMAD R9, R0, R17, R9 ;  /* 0x0000001100097224 */ /* 0x000fc600078e0209 */
[----:B------:R-:W-:Y:S04]  /*ddd0*/  STL [R1+0x316c], R18 ;  /* 0x00316c1201007387 */ /* 0x000fe80000100800 */
[----:B--2---:R0:W-:Y:S01]  /*dde0*/  STL [R1+0x3164], R20 ;  /* 0x0031641401007387 */ /* 0x0041e20000100800 */
[----:B---3--:R-:W-:Y:S01]  /*ddf0*/  IABS R3, R19 ;  /* 0x0000001300037213 */ /* 0x008fe20000000000 */
[----:B-----5:R-:W-:Y:S01]  /*de00*/  IMAD.MOV.U32 R17, RZ, RZ, R8 ;  /* 0x000000ffff117224 */ /* 0x020fe200078e0008 */
[----:B------:R-:W-:Y:S02]  /*de10*/  IABS R8, R20 ;  /* 0x0000001400087213 */ /* 0x000fe40000000000 */
[----:B0-----:R-:W2:Y:S04]  /*de20*/  LDL.LU R20, [R1+0x41c] ;  /* 0x00041c0001147983 */ /* 0x001ea80000300800 */
[----:B------:R0:W-:Y:S04]  /*de30*/  STL [R1+0x3168], R19 ;  /* 0x0031681301007387 */ /* 0x0001e80000100800 */
[----:B0-----:R-:W3:Y:S01]  /*de40*/  LDL.LU R19, [R1+0x418] ;  /* 0x0004180001137983 */ /* 0x001ee20000300800 */
[----:B------:R-:W-:-:S02]  /*de50*/  ISETP.GT.U32.AND P2, PT, R0, R7, PT ;  /* 0x000000070000720c */ /* 0x000fc40003f44070 */
[C---:B----4-:R-:W-:Y:S02]  /*de60*/  ISETP.GT.U32.AND P1, PT, R0.reuse, R14, PT ;  /* 0x0000000e0000720c */ /* 0x050fe40003f24070 */
[----:B------:R-:W-:-:S09]  /*de70*/  ISETP.GT.U32.AND P0, PT, R0, R15, PT ;  /* 0x0000000f0000720c */ /* 0x000fd20003f04070 */
[--C-:B------:R-:W-:Y:S01]  /*de80*/  @!P2 IMAD.IADD R7, R7, 0x1, -R0.reuse ;  /* 0x000000010707a824 */ /* 0x100fe200078e0a00 */
[----:B------:R-:W-:Y:S01]  /*de90*/  ISETP.GT.U32.AND P2, PT, R0, R13, PT ;  /* 0x0000000d0000720c */ /* 0x000fe20003f44070 */
[--C-:B------:R-:W-:Y:S01]  /*dea0*/  @!P1 IMAD.IADD R14, R14, 0x1, -R0.reuse ;  /* 0x000000010e0e9824 */ /* 0x100fe200078e0a00 */
[C---:B------:R-:W-:Y:S01]  /*deb0*/  ISETP.GT.U32.AND P1, PT, R0.reuse, R4, PT ;  /* 0x000000040000720c */ /* 0x040fe20003f24070 */
[----:B------:R-:W-:Y:S01]  /*dec0*/  @!P0 IMAD.IADD R15, R15, 0x1, -R0 ;  /* 0x000000010f0f8824 */ /* 0x000fe200078e0a00 */
[----:B------:R-:W-:-:S09]  /*ded0*/  ISETP.GT.U32.AND P0, PT, R0, R6, PT ;  /* 0x000000060000720c */ /* 0x000fd20003f04070 */
[----:B------:R-:W-:Y:S01]  /*dee0*/  @!P2 IMAD.IADD R13, R13, 0x1, -R0 ;  /* 0x000000010d0da824 */ /* 0x000fe200078e0a00 */
[----:B------:R-:W-:Y:S01]  /*def0*/  ISETP.GT.U32.AND P2, PT, R0, R10, PT ;  /* 0x0000000a0000720c */ /* 0x000fe20003f44070 */
[----:B------:R-:W-:Y:S02]  /*df00*/  IMAD.MOV.U32 R18, RZ, RZ, R16 ;  /* 0x000000ffff127224 */ /* 0x000fe400078e0010 */
[----:B------:R-:W-:-:S04]  /*df10*/  IMAD.HI.U32 R16, R2, R8, RZ ;  /* 0x0000000802107227 */ /* 0x000fc800078e00ff */
[----:B------:R-:W-:Y:S02]  /*df20*/  @!P1 IMAD.IADD R4, R4, 0x1, -R0 ;  /* 0x0000000104049824 */ /* 0x000fe400078e0a00 */
[----:B------:R-:W-:-:S04]  /*df30*/  IMAD.MOV R16, RZ, RZ, -R16 ;  /* 0x000000ffff107224 */ /* 0x000fc800078e0a10 */
[--C-:B------:R-:W-:Y:S02]  /*df40*/  @!P2 IMAD.IADD R10, R10, 0x1, -R0.reuse ;  /* 0x000000010a0aa824 */ /* 0x100fe400078e0a00 */
[----:B------:R-:W-:Y:S01]  /*df50*/  @!P0 IMAD.IADD R6, R6, 0x1, -R0 ;  /* 0x0000000106068824 */ /* 0x000fe200078e0a00 */
[----:B------:R-:W-:Y:S01]  /*df60*/  ISETP.GE.AND P0, PT, R18, RZ, PT ;  /* 0x000000ff1200720c */ /* 0x000fe20003f06270 */
[----:B------:R-:W-:Y:S01]  /*df70*/  IMAD R8, R0, R16, R8 ;  /* 0x0000001000087224 */ /* 0x000fe200078e0208 */
[----:B------:R-:W4:Y:S04]  /*df80*/  LDL.LU R18, [R1+0x316c] ;  /* 0x00316c0001127983 */ /* 0x000f280000300800 */
[----:B------:R-:W5:Y:S01]  /*df90*/  LDL.LU R16, [R1+0x42c] ;  /* 0x00042c0001107983 */ /* 0x000f620000300800 */
[----:B--2---:R-:W-:Y:S01]  /*dfa0*/  ISETP.GE.AND P2, PT, R20, RZ, PT ;  /* 0x000000ff1400720c */ /* 0x004fe20003f46270 */
[----:B------:R-:W-:-:S04]  /*dfb0*/  IMAD.MOV.U32 R20, RZ, RZ, R14 ;  /* 0x000000ffff147224 */ /* 0x000fc800078e000e */
[----:B------:R-:W-:Y:S01]  /*dfc0*/  @!P4 IMAD.MOV R20, RZ, RZ, -R20 ;  /* 0x000000ffff14c224 */ /* 0x000fe200078e0a14 */
[----:B---3--:R-:W-:Y:S01]  /*dfd0*/  ISETP.GE.AND P1, PT, R19, RZ, PT ;  /* 0x000000ff1300720c */ /* 0x008fe20003f26270 */
[----:B------:R-:W-:Y:S02]  /*dfe0*/  IMAD.MOV.U32 R19, RZ, RZ, R15 ;  /* 0x000000ffff137224 */ /* 0x000fe400078e000f */
[----:B------:R-:W2:Y:S02]  /*dff0*/  LDL.LU R15, [R1+0x428] ;  /* 0x00042800010f7983 */ /* 0x000ea40000300800 */
[----:B------:R-:W-:Y:S02]  /*e000*/  @!P5 IMAD.MOV R19, RZ, RZ, -R19 ;  /* 0x000000ffff13d224 */ /* 0x000fe400078e0a13 */
[----:B------:R-:W3:Y:S04]  /*e010*/  LDL.LU R14, [R1+0x424] ;  /* 0x00042400010e7983 */ /* 0x000ee80000300800 */
[----:B------:R0:W-:Y:S04]  /*e020*/  STL [R1+0x138], R19 ;  /* 0x0001381301007387 */ /* 0x0001e80000100800 */
[----:B0-----:R-:W3:Y:S04]  /*e030*/  LDL.LU R19, [R1+0x3168] ;  /* 0x0031680001137983 */ /* 0x001ee80000300800 */
[----:B------:R0:W-:Y:S04]  /*e040*/  STL [R1+0x134], R20 ;  /* 0x0001341401007387 */ /* 0x0001e80000100800 */
[----:B0-----:R-:W3:Y:S01]  /*e050*/  LDL.LU R20, [R1+0x3164] ;  /* 0x0031640001147983 */ /* 0x001ee20000300800 */
[----:B------:R-:W-:-:S02]  /*e060*/  ISETP.GT.U32.AND P6, PT, R0, R7, PT ;  /* 0x000000070000720c */ /* 0x000fc40003fc4070 */
[----:B------:R-:W-:-:S11]  /*e070*/  ISETP.GT.U32.AND P3, PT, R0, R12, PT ;  /* 0x0000000c0000720c */ /* 0x000fd60003f64070 */
[--C-:B------:R-:W-:Y:S01]  /*e080*/  @!P6 IMAD.IADD R7, R7, 0x1, -R0.reuse ;  /* 0x000000010707e824 */ /* 0x100fe200078e0a00 */
[----:B------:R-:W-:Y:S01]  /*e090*/  ISETP.GT.U32.AND P6, PT, R0, R9, PT ;  /* 0x000000090000720c */ /* 0x000fe20003fc4070 */
[----:B------:R-:W-:Y:S01]  /*e0a0*/  @!P3 IMAD.IADD R12, R12, 0x1, -R0 ;  /* 0x000000010c0cb824 */ /* 0x000fe200078e0a00 */
[----:B------:R-:W-:Y:S02]  /*e0b0*/  ISETP.GE.AND P3, PT, R11, RZ, PT ;  /* 0x000000ff0b00720c */ /* 0x000fe40003f66270 */
[----:B------:R-:W-:-:S09]  /*e0c0*/  ISETP.GT.U32.AND P4, PT, R0, R4, PT ;  /* 0x000000040000720c */ /* 0x000fd20003f84070 */
[----:B------:R-:W-:Y:S02]  /*e0d0*/  @!P6 IMAD.IADD R9, R9, 0x1, -R0 ;  /* 0x000000010909e824 */ /* 0x000fe400078e0a00 */
[----:B------:R-:W-:-:S03]  /*e0e0*/  @!P3 IMAD.MOV R13, RZ, RZ, -R13 ;  /* 0x000000ffff0db224 */ /* 0x000fc600078e0a0d */
[----:B------:R-:W-:Y:S02]  /*e0f0*/  ISETP.GT.U32.AND P3, PT, R0, R9, PT ;  /* 0x000000090000720c */ /* 0x000fe40003f64070 */
[----:B------:R0:W-:Y:S01]  /*e100*/  STL [R1+0x130], R13 ;  /* 0x0001300d01007387 */ /* 0x0001e20000100800 */
[----:B------:R-:W-:-:S04]  /*e110*/  IMAD.HI.U32 R11, R2, R3, RZ ;  /* 0x00000003020b7227 */ /* 0x000fc800078e00ff */
[----:B------:R-:W-:Y:S02]  /*e120*/  @!P1 IMAD.MOV R7, RZ, RZ, -R7 ;  /* 0x000000ffff079224 */ /* 0x000fe400078e0a07 */
[----:B0-----:R-:W-:Y:S02]  /*e130*/  IMAD.MOV.U32 R13, RZ, RZ, R12 ;  /* 0x000000ffff0d7224 */ /* 0x001fe400078e000c */
[----:B------:R-:W-:Y:S02]  /*e140*/  IMAD.MOV R11, RZ, RZ, -R11 ;  /* 0x000000ffff0b7224 */ /* 0x000fe400078e0a0b */
[----:B------:R-:W-:Y:S02]  /*e150*/  @!P0 IMAD.MOV R13, RZ, RZ, -R13 ;  /* 0x000000ffff0d8224 */ /* 0x000fe400078e0a0d */
[--C-:B------:R-:W-:Y:S02]  /*e160*/  @!P4 IMAD.IADD R4, R4, 0x1, -R0.reuse ;  /* 0x000000010404c824 */ /* 0x100fe400078e0a00 */
[----:B------:R-:W-:Y:S01]  /*e170*/  @!P3 IMAD.IADD R9, R9, 0x1, -R0 ;  /* 0x000000010909b824 */ /* 0x000fe200078e0a00 */
[----:B------:R0:W-:Y:S01]  /*e180*/  STL [R1+0x12c], R13 ;  /* 0x00012c0d01007387 */ /* 0x0001e20000100800 */
[----:B------:R-:W-:Y:S01]  /*e190*/  IMAD R3, R0, R11, R3 ;  /* 0x0000000b00037224 */ /* 0x000fe200078e0203 */
[----:B----4-:R-:W-:-:S02]  /*e1a0*/  IABS R11, R18 ;  /* 0x00000012000b7213 */ /* 0x010fc40000000000 */
[----:B------:R-:W-:Y:S01]  /*e1b0*/  STL [R1+0x128], R7 ;  /* 0x0001280701007387 */ /* 0x000fe20000100800 */
[----:B--2---:R-:W-:Y:S01]  /*e1c0*/  ISETP.GE.AND P4, PT, R15, RZ, PT ;  /* 0x000000ff0f00720c */ /* 0x004fe20003f86270 */
[----:B------:R-:W-:Y:S01]  /*e1d0*/  IMAD.MOV.U32 R15, RZ, RZ, R18 ;  /* 0x000000ffff0f7224 */ /* 0x000fe200078e0012 */
[----:B---3--:R-:W-:Y:S02]  /*e1e0*/  ISETP.GE.AND P3, PT, R20, RZ, PT ;  /* 0x000000ff1400720c */ /* 0x008fe40003f66270 */
[----:B------:R-:W2:Y:S04]  /*e1f0*/  LDL.LU R20, [R1+0x44c] ;  /* 0x00044c0001147983 */ /* 0x000ea80000300800 */
[----:B------:R-:W3:Y:S01]  /*e200*/  LDL.LU R18, [R1+0x478] ;  /* 0x0004780001127983 */ /* 0x000ee20000300800 */
[----:B------:R-:W-:-:S02]  /*e210*/  ISETP.GT.U32.AND P5, PT, R0, R6, PT ;  /* 0x000000060000720c */ /* 0x000fc40003fa4070 */
[C---:B------:R-:W-:Y:S02]  /*e220*/  ISETP.GT.U32.AND P0, PT, R0.reuse, R8, PT ;  /* 0x000000080000720c */ /* 0x040fe40003f04070 */
[----:B------:R-:W-:Y:S02]  /*e230*/  ISETP.GT.U32.AND P6, PT, R0, R10, PT ;  /* 0x0000000a0000720c */ /* 0x000fe40003fc4070 */
[----:B------:R-:W-:-:S07]  /*e240*/  ISETP.GE.AND P1, PT, R14, RZ, PT ;  /* 0x000000ff0e00720c */ /* 0x000fce0003f26270 */
[--C-:B------:R-:W-:Y:S02]  /*e250*/  @!P5 IMAD.IADD R6, R6, 0x1, -R0.reuse ;  /* 0x000000010606d824 */ /* 0x100fe400078e0a00 */
[----:B------:R-:W-:Y:S02]  /*e260*/  @!P0 IMAD.IADD R8, R8, 0x1, -R0 ;  /* 0x0000000108088824 */ /* 0x000fe400078e0a00 */
[----:B------:R-:W-:Y:S02]  /*e270*/  IMAD.MOV.U32 R14, RZ, RZ, R6 ;  /* 0x000000ffff0e7224 */ /* 0x000fe400078e0006 */
[----:B------:R-:W-:Y:S01]  /*e280*/  @!P6 IMAD.IADD R10, R10, 0x1, -R0 ;  /* 0x000000010a0ae824 */ /* 0x000fe200078e0a00 */
[----:B-----5:R-:W-:Y:S01]  /*e290*/  ISETP.GE.AND P6, PT, R16, RZ, PT ;  /* 0x000000ff1000720c */ /* 0x020fe20003fc6270 */
[----:B------:R-:W-:Y:S01]  /*e2a0*/  @!P2 IMAD.MOV R14, RZ, RZ, -R14 ;  /* 0x000000ffff0ea224 */ /* 0x000fe200078e0a0e */
[C---:B------:R-:W-:Y:S01]  /*e2b0*/  ISETP.GT.U32.AND P2, PT, R0.reuse, R8, PT ;  /* 0x000000080000720c */ /* 0x040fe20003f44070 */
[----:B------:R-:W-:Y:S01]  /*e2c0*/  IMAD.MOV.U32 R12, RZ, RZ, R11 ;  /* 0x000000ffff0c7224 */ /* 0x000fe200078e000b */
[----:B------:R-:W-:Y:S01]  /*e2d0*/  IABS R11, R17 ;  /* 0x00000011000b7213 */ /* 0x000fe20000000000 */
[----:B0-----:R-:W-:Y:S01]  /*e2e0*/  IMAD.MOV.U32 R13, RZ, RZ, R4 ;  /* 0x000000ffff0d7224 */ /* 0x001fe200078e0004 */
[----:B------:R-:W-:Y:S01]  /*e2f0*/  ISETP.GT.U32.AND P5, PT, R0, R3, PT ;  /* 0x000000030000720c */ /* 0x000fe20003fa4070 */
[----:B------:R-:W-:Y:S01]  /*e300*/  @!P4 IMAD.MOV R10, RZ, RZ, -R10 ;  /* 0x000000ffff0ac224 */ /* 0x000fe200078e0a0a */
[----:B------:R-:W-:Y:S01]  /*e310*/  ISETP.GE.AND P0, PT, R19, RZ, PT ;  /* 0x000000ff1300720c */ /* 0x000fe20003f06270 */
[----:B------:R-:W-:Y:S01]  /*e320*/  @!P1 IMAD.MOV R13, RZ, RZ, -R13 ;  /* 0x000000ffff0d9224 */ /* 0x000fe200078e0a0d */
[----:B------:R-:W4:Y:S01]  /*e330*/  LDL.LU R19, [R1+0x480] ;  /* 0x0004800001137983 */ /* 0x000f220000300800 */
[----:B------:R-:W-:-:S02]  /*e340*/  IMAD.MOV.U32 R6, RZ, RZ, R11 ;  /* 0x000000ffff067224 */ /* 0x000fc400078e000b */
[----:B------:R-:W-:Y:S01]  /*e350*/  @!P6 IMAD.MOV R9, RZ, RZ, -R9 ;  /* 0x000000ffff09e224 */ /* 0x000fe200078e0a09 */
[----:B------:R-:W5:Y:S01]  /*e360*/  LDL.LU R16, [R1+0x484] ;  /* 0x0004840001107983 */ /* 0x000f620000300800 */
[----:B------:R-:W-:-:S03]  /*e370*/  @!P2 IMAD.IADD R8, R8, 0x1, -R0 ;  /* 0x000000010808a824 */ /* 0x000fc600078e0a00 */
[----:B------:R-:W-:Y:S01]  /*e380*/  STL [R1+0x180], R14 ;  /* 0x0001800e01007387 */ /* 0x000fe20000100800 */
[----:B------:R-:W-:-:S03]  /*e390*/  IMAD.HI.U32 R4, R2, R6, RZ ;  /* 0x0000000602047227 */ /* 0x000fc600078e00ff */
[----:B------:R-:W-:Y:S04]  /*e3a0*/  STL [R1+0x184], R13 ;  /* 0x0001840d01007387 */ /* 0x000fe80000100800 */
[----:B------:R-:W-:Y:S01]  /*e3b0*/  STL [R1+0x188], R10 ;  /* 0x0001880a01007387 */ /* 0x000fe20000100800 */
[----:B------:R-:W-:-:S03]  /*e3c0*/  IMAD.MOV R4, RZ, RZ, -R4 ;  /* 0x000000ffff047224 */ /* 0x000fc600078e0a04 */
[----:B------:R0:W-:Y:S01]  /*e3d0*/  STL [R1+0x194], R9 ;  /* 0x0001940901007387 */ /* 0x0001e20000100800 */
[----:B------:R-:W-:Y:S01]  /*e3e0*/  @!P5 IMAD.IADD R3, R3, 0x1, -R0 ;  /* 0x000000010303d824 */ /* 0x000fe200078e0a00 */
[----:B------:R-:W-:Y:S01]  /*e3f0*/  ISETP.GE.AND P5, PT, R15, RZ, PT ;  /* 0x000000ff0f00720c */ /* 0x000fe20003fa6270 */
[----:B------:R-:W-:Y:S01]  /*e400*/  IMAD R6, R0, R4, R6 ;  /* 0x0000000400067224 */ /* 0x000fe200078e0206 */
[----:B------:R-:W5:Y:S01]  /*e410*/  LDL.LU R15, [R1+0x490] ;  /* 0x00049000010f7983 */ /* 0x000f620000300800 */
[----:B0-----:R-:W-:-:S04]  /*e420*/  IMAD.MOV.U32 R9, RZ, RZ, R8 ;  /* 0x000000ffff097224 */ /* 0x001fc800078e0008 */
[----:B------:R-:W-:Y:S01]  /*e430*/  @!P3 IMAD.MOV R9, RZ, RZ, -R9 ;  /* 0x000000ffff09b224 */ /* 0x000fe200078e0a09 */
[----:B------:R-:W-:Y:S02]  /*e440*/  ISETP.GE.AND P6, PT, R17, RZ, PT ;  /* 0x000000ff1100720c */ /* 0x000fe40003fc6270 */
[----:B---3--:R-:W-:Y:S02]  /*e450*/  ISETP.GE.AND P2, PT, R18, RZ, PT ;  /* 0x000000ff1200720c */ /* 0x008fe40003f46270 */
[----:B------:R-:W-:Y:S02]  /*e460*/  IABS R4, R18 ;  /* 0x0000001200047213 */ /* 0x000fe40000000000 */
[----:B------:R-:W3:Y:S04]  /*e470*/  LDL.LU R18, [R1+0x49c] ;  /* 0x00049c0001127983 */ /* 0x000ee80000300800 */
[----:B------:R-:W-:Y:S04]  /*e480*/  STL [R1+0x190], R9 ;  /* 0x0001900901007387 */ /* 0x000fe80000100800 */
[----:B------:R-:W3:Y:S01]  /*e490*/  LDL R17, [R1+0x498] ;  /* 0x0004980001117983 */ /* 0x000ee20000100800 */
[----:B------:R-:W-:-:S02]  /*e4a0*/  ISETP.GT.U32.AND P1, PT, R0, R3, PT ;  /* 0x000000030000720c */ /* 0x000fc40003f24070 */
[----:B--2---:R-:W-:-:S11]  /*e4b0*/  IABS R13, R20 ;  /* 0x00000014000d7213 */ /* 0x004fd60000000000 */
[----:B------:R-:W-:-:S04]  /*e4c0*/  @!P1 IMAD.IADD R3, R3, 0x1, -R0 ;  /* 0x0000000103039824 */ /* 0x000fc800078e0a00 */
[----:B------:R-:W-:Y:S01]  /*e4d0*/  IMAD.MOV.U32 R10, RZ, RZ, R3 ;  /* 0x000000ffff0a7224 */ /* 0x000fe200078e0003 */
[----:B----4-:R-:W-:Y:S02]  /*e4e0*/  ISETP.GE.AND P1, PT, R19, RZ, PT ;  /* 0x000000ff1300720c */ /* 0x010fe40003f26270 */
[----:B------:R-:W-:Y:S01]  /*e4f0*/  IABS R14, R19 ;  /* 0x00000013000e7213 */ /* 0x000fe20000000000 */
[----:B------:R-:W-:Y:S01]  /*e500*/  @!P0 IMAD.MOV R10, RZ, RZ, -R10 ;  /* 0x000000ffff0a8224 */ /* 0x000fe200078e0a0a */
[----:B------:R-:W-:Y:S01]  /*e510*/  ISETP.GE.AND P0, PT, R20, RZ, PT ;  /* 0x000000ff1400720c */ /* 0x000fe20003f06270 */
[----:B------:R-:W2:Y:S04]  /*e520*/  LDL.LU R19, [R1+0x4a4] ;  /* 0x0004a40001137983 */ /* 0x000ea80000300800 */
[----:B------:R-:W4:Y:S04]  /*e530*/  LDL.LU R20, [R1+0x4a8] ;  /* 0x0004a80001147983 */ /* 0x000f280000300800 */
[----:B------:R3:W-:Y:S01]  /*e540*/  STL [R1+0x18c], R10 ;  /* 0x00018c0a01007387 */ /* 0x0007e20000100800 */
[----:B------:R-:W-:-:S04]  /*e550*/  IMAD.HI.U32 R7, R2, R12, RZ ;  /* 0x0000000c02077227 */ /* 0x000fc800078e00ff */
[----:B------:R-:W-:-:S04]  /*e560*/  IMAD.MOV R7, RZ, RZ, -R7 ;  /* 0x000000ffff077224 */ /* 0x000fc800078e0a07 */
[----:B------:R-:W-:-:S05]  /*e570*/  IMAD R7, R0, R7, R12 ;  /* 0x0000000700077224 */ /* 0x000fca00078e020c */
[----:B------:R-:W-:Y:S01]  /*e580*/  ISETP.GT.U32.AND P4, PT, R0, R7, PT ;  /* 0x000000070000720c */ /* 0x000fe20003f84070 */
[----:B------:R-:W-:Y:S01]  /*e590*/  IMAD.HI.U32 R8, R2, R4, RZ ;  /* 0x0000000402087227 */ /* 0x000fe200078e00ff */
[----:B------:R-:W-:-:S11]  /*e5a0*/  ISETP.GT.U32.AND P3, PT, R0, R6, PT ;  /* 0x000000060000720c */ /* 0x000fd60003f64070 */
[----:B------:R-:W-:-:S05]  /*e5b0*/  @!P4 IMAD.IADD R7, R7, 0x1, -R0 ;  /* 0x000000010707c824 */ /* 0x000fca00078e0a00 */
[C---:B------:R-:W-:Y:S01]  /*e5c0*/  ISETP.GT.U32.AND P4, PT, R0.reuse, R7, PT ;  /* 0x000000070000720c */ /* 0x040fe20003f84070 */
[----:B------:R-:W-:Y:S01]  /*e5d0*/  IMAD.MOV R3, RZ, RZ, -R8 ;  /* 0x000000ffff037224 */ /* 0x000fe200078e0a08 */
[----:B---3--:R-:W-:Y:S02]  /*e5e0*/  IABS R10, R17 ;  /* 0x00000011000a7213 */ /* 0x008fe40000000000 */
[----:B------:R-:W3:Y:S01]  /*e5f0*/  LDL R17, [R1+0x4a0] ;  /* 0x0004a00001117983 */ /* 0x000ee20000100800 */
[----:B------:R-:W-:-:S08]  /*e600*/  IMAD R4, R0, R3, R4 ;  /* 0x0000000300047224 */ /* 0x000fd000078e0204 */
[--C-:B------:R-:W-:Y:S02]  /*e610*/  @!P4 IMAD.IADD R7, R7, 0x1, -R0.reuse ;  /* 0x000000010707c824 */ /* 0x100fe400078e0a00 */
[----:B------:R-:W-:Y:S01]  /*e620*/  @!P3 IMAD.IADD R6, R6, 0x1, -R0 ;  /* 0x000000010606b824 */ /* 0x000fe200078e0a00 */
[----:B------:R-:W-:-:S04]  /*e630*/  ISETP.GT.U32.AND P4, PT, R0, R4, PT ;  /* 0x000000040000720c */ /* 0x000fc80003f84070 */
[----:B------:R-:W-:Y:S01]  /*e640*/  ISETP.GT.U32.AND P3, PT, R0, R6, PT ;  /* 0x000000060000720c */ /* 0x000fe20003f64070 */
[----:B------:R-:W-:Y:S01]  /*e650*/  IMAD.HI.U32 R8, R2, R13, RZ ;  /* 0x0000000d02087227 */ /* 0x000fe200078e00ff */
[----:B-----5:R-:W-:-:S03]  /*e660*/  IABS R12, R16 ;  /* 0x00000010000c7213 */ /* 0x020fc60000000000 */
[----:B------:R-:W-:-:S04]  /*e670*/  IMAD.HI.U32 R9, R2, R14, RZ ;  /* 0x0000000e02097227 */ /* 0x000fc800078e00ff */
[----:B------:R-:W-:Y:S02]  /*e680*/  @!P4 IMAD.IADD R4, R4, 0x1, -R0 ;  /* 0x000000010404c824 */ /* 0x000fe400078e0a00 */
[----:B------:R-:W-:-:S04]  /*e690*/  IMAD.HI.U32 R3, R2, R12, RZ ;  /* 0x0000000c02037227 */ /* 0x000fc800078e00ff */
[----:B------:R-:W-:Y:S01]  /*e6a0*/  IMAD.MOV R8, RZ, RZ, -R8 ;  /* 0x000000ffff087224 */ /* 0x000fe200078e0a08 */
[C---:B------:R-:W-:Y:S01]  /*e6b0*/  ISETP.GT.U32.AND P4, PT, R0.reuse, R4, PT ;  /* 0x000000040000720c */ /* 0x040fe20003f84070 */
[----:B------:R-:W-:Y:S02]  /*e6c0*/  IMAD.MOV R9, RZ, RZ, -R9 ;  /* 0x000000ffff097224 */ /* 0x000fe400078e0a09 */
[----:B------:R-:W-:Y:S02]  /*e6d0*/  IMAD.MOV R3, RZ, RZ, -R3 ;  /* 0x000000ffff037224 */ /* 0x000fe400078e0a03 */
[----:B------:R-:W-:Y:S02]  /*e6e0*/  IMAD R13, R0, R8, R13 ;  /* 0x00000008000d7224 */ /* 0x000fe400078e020d */
[----:B------:R-:W-:Y:S02]  /*e6f0*/  @!P3 IMAD.IADD R6, R6, 0x1, -R0 ;  /* 0x000000010606b824 */ /* 0x000fe400078e0a00 */
[----:B------:R-:W-:-:S02]  /*e700*/  IMAD R14, R0, R9, R14 ;  /* 0x00000009000e7224 */ /* 0x000fc400078e020e */
[C---:B------:R-:W-:Y:S02]  /*e710*/  IMAD R12, R0.reuse, R3, R12 ;  /* 0x00000003000c7224 */ /* 0x040fe400078e020c */
[----:B------:R-:W-:Y:S02]  /*e720*/  IMAD.MOV.U32 R9, RZ, RZ, R6 ;  /* 0x000000ffff097224 */ /* 0x000fe400078e0006 */
[----:B------:R-:W-:Y:S01]  /*e730*/  @!P5 IMAD.MOV R7, RZ, RZ, -R7 ;  /* 0x000000ffff07d224 */ /* 0x000fe200078e0a07 */
[C---:B------:R-:W-:Y:S01]  /*e740*/  ISETP.GT.U32.AND P5, PT, R0.reuse, R13, PT ;  /* 0x0000000d0000720c */ /* 0x040fe20003fa4070 */
[----:B------:R-:W-:Y:S01]  /*e750*/  @!P6 IMAD.MOV R9, RZ, RZ, -R9 ;  /* 0x000000ffff09e224 */ /* 0x000fe200078e0a09 */
[----:B------:R-:W-:Y:S02]  /*e760*/  ISETP.GT.U32.AND P6, PT, R0, R12, PT ;  /* 0x0000000c0000720c */ /* 0x000fe40003fc4070 */
[----:B------:R-:W-:Y:S01]  /*e770*/  IABS R11, R15 ;  /* 0x0000000f000b7213 */ /* 0x000fe20000000000 */
[----:B------:R-:W-:Y:S01]  /*e780*/  @!P4 IMAD.IADD R4, R4, 0x1, -R0 ;  /* 0x000000010404c824 */ /* 0x000fe200078e0a00 */
[----:B------:R-:W-:-:S03]  /*e790*/  ISETP.GT.U32.AND P3, PT, R0, R14, PT ;  /* 0x0000000e0000720c */ /* 0x000fc60003f64070 */
[----:B------:R-:W-:Y:S01]  /*e7a0*/  IMAD.HI.U32 R3, R2, R11, RZ ;  /* 0x0000000b02037227 */ /* 0x000fe200078e00ff */
[----:B------:R-:W-:-:S03]  /*e7b0*/  IABS R8, R18 ;  /* 0x0000001200087213 */ /* 0x000fc60000000000 */
[----:B------:R-:W-:Y:S01]  /*e7c0*/  @!P2 IMAD.MOV R4, RZ, RZ, -R4 ;  /* 0x000000ffff04a224 */ /* 0x000fe200078e0a04 */
[----:B------:R0:W-:Y:S01]  /*e7d0*/  STL [R1+0x124], R7 ;  /* 0x0001240701007387 */ /* 0x0001e20000100800 */
[--C-:B------:R-:W-:Y:S02]  /*e7e0*/  @!P5 IMAD.IADD R13, R13, 0x1, -R0.reuse ;  /* 0x000000010d0dd824 */ /* 0x100fe400078e0a00 */
[----:B------:R-:W-:Y:S01]  /*e7f0*/  IMAD.MOV R3, RZ, RZ, -R3 ;  /* 0x000000ffff037224 */ /* 0x000fe200078e0a03 */
[----:B------:R3:W-:Y:S01]  /*e800*/  STL [R1+0x17c], R9 ;  /* 0x00017c0901007387 */ /* 0x0007e20000100800 */
[----:B------:R-:W-:Y:S01]  /*e810*/  @!P6 IMAD.IADD R12, R12, 0x1, -R0 ;  /* 0x000000010c0ce824 */ /* 0x000fe200078e0a00 */
[C---:B------:R-:W-:Y:S02]  /*e820*/  ISETP.GT.U32.AND P6, PT, R0.reuse, R13, PT ;  /* 0x0000000d0000720c */ /* 0x040fe40003fc4070 */
[----:B------:R-:W-:Y:S01]  /*e830*/  STL [R1+0x174], R4 ;  /* 0x0001740401007387 */ /* 0x000fe20000100800 */
[----:B------:R-:W-:-:S03]  /*e840*/  IMAD R11, R0, R3, R11 ;  /* 0x00000003000b7224 */ /* 0x000fc600078e020b */
[----:B0-----:R-:W5:Y:S01]  /*e850*/  LDL.LU R7, [R1+0x498] ;  /* 0x0004980001077983 */ /* 0x001f620000300800 */
[----:B------:R-:W-:Y:S01]  /*e860*/  IMAD.HI.U32 R3, R2, R8, RZ ;  /* 0x0000000802037227 */ /* 0x000fe200078e00ff */
[----:B------:R-:W-:-:S03]  /*e870*/  ISETP.GT.U32.AND P2, PT, R0, R12, PT ;  /* 0x0000000c0000720c */ /* 0x000fc60003f44070 */
[----:B------:R-:W-:Y:S02]  /*e880*/  @!P3 IMAD.IADD R14, R14, 0x1, -R0 ;  /* 0x000000010e0eb824 */ /* 0x000fe400078e0a00 */
[----:B------:R-:W-:Y:S02]  /*e890*/  IMAD.MOV R3, RZ, RZ, -R3 ;  /* 0x000000ffff037224 */ /* 0x000fe400078e0a03 */
[----:B------:R-:W-:Y:S01]  /*e8a0*/  IMAD.HI.U32 R6, R2, R10, RZ ;  /* 0x0000000a02067227 */ /* 0x000fe200078e00ff */
[----:B------:R-:W-:-:S03]  /*e8b0*/  ISETP.GT.U32.AND P5, PT, R0, R14, PT ;  /* 0x0000000e0000720c */ /* 0x000fc60003fa4070 */
[C---:B------:R-:W-:Y:S02]  /*e8c0*/  IMAD R8, R0.reuse, R3, R8 ;  /* 0x0000000300087224 */ /* 0x040fe400078e0208 */
[----:B------:R-:W-:Y:S01]  /*e8d0*/  @!P6 IMAD.IADD R13, R13, 0x1, -R0 ;  /* 0x000000010d0de824 */ /* 0x000fe200078e0a00 */
[----:B----4-:R-:W-:Y:S01]  /*e8e0*/  IABS R3, R20 ;  /* 0x0000001400037213 */ /* 0x010fe20000000000 */
[----:B------:R-:W-:Y:S01]  /*e8f0*/  IMAD.MOV R6, RZ, RZ, -R6 ;  /* 0x000000ffff067224 */ /* 0x000fe200078e0a06 */
[----:B------:R-:W-:Y:S01]  /*e900*/  ISETP.GT.U32.AND P6, PT, R0, R8, PT ;  /* 0x000000080000720c */ /* 0x000fe20003fc4070 */
[----:B------:R-:W-:Y:S01]  /*e910*/  @!P2 IMAD.IADD R12, R12, 0x1, -R0 ;  /* 0x000000010c0ca824 */ /* 0x000fe200078e0a00 */
[----:B------:R-:W-:Y:S01]  /*e920*/  ISETP.GE.AND P2, PT, R15, RZ, PT ;  /* 0x000000ff0f00720c */ /* 0x000fe20003f46270 */
[----:B------:R-:W-:Y:S02]  /*e930*/  IMAD R10, R0, R6, R10 ;  /* 0x00000006000a7224 */ /* 0x000fe400078e020a */
[----:B------:R-:W-:-:S04]  /*e940*/  IMAD.HI.U32 R15, R2, R3, RZ ;  /* 0x00000003020f7227 */ /* 0x000fc800078e00ff */
[--C-:B------:R-:W-:Y:S01]  /*e950*/  @!P5 IMAD.IADD R14, R14, 0x1, -R0.reuse ;  /* 0x000000010e0ed824 */ /* 0x100fe200078e0a00 */
[----:B------:R-:W-:Y:S01]  /*e960*/  ISETP.GT.U32.AND P5, PT, R0, R10, PT ;  /* 0x0000000a0000720c */ /* 0x000fe20003fa4070 */
[----:B------:R-:W-:Y:S01]  /*e970*/  IMAD.MOV R15, RZ, RZ, -R15 ;  /* 0x000000ffff0f7224 */ /* 0x000fe200078e0a0f */
[----:B------:R-:W-:Y:S01]  /*e980*/  ISETP.GE.AND P4, PT, R16, RZ, PT ;  /* 0x000000ff1000720c */ /* 0x000fe20003f86270 */
[----:B------:R-:W-:Y:S01]  /*e990*/  @!P6 IMAD.IADD R8, R8, 0x1, -R0 ;  /* 0x000000010808e824 */ /* 0x000fe200078e0a00 */
[----:B------:R-:W4:Y:S01]  /*e9a0*/  LDL.LU R16, [R1+0x4ac] ;  /* 0x0004ac0001107983 */ /* 0x000f220000300800 */
[----:B------:R-:W-:Y:S01]  /*e9b0*/  ISETP.GE.AND P6, PT, R18, RZ, PT ;  /* 0x000000ff1200720c */ /* 0x000fe20003fc6270 */
[C---:B------:R-:W-:Y:S01]  /*e9c0*/  IMAD R3, R0.reuse, R15, R3 ;  /* 0x0000000f00037224 */ /* 0x040fe200078e0203 */
[----:B------:R-:W-:-:S06]  /*e9d0*/  ISETP.GT.U32.AND P3, PT, R0, R11, PT ;  /* 0x0000000b0000720c */ /* 0x000fcc0003f64070 */
[----:B------:R-:W-:-:S07]  /*e9e0*/  @!P5 IMAD.IADD R10, R10, 0x1, -R0 ;  /* 0x000000010a0ad824 */ /* 0x000fce00078e0a00 */
[----:B------:R-:W-:-:S05]  /*e9f0*/  @!P3 IMAD.IADD R11, R11, 0x1, -R0 ;  /* 0x000000010b0bb824 */ /* 0x000fca00078e0a00 */
[----:B------:R-:W-:Y:S01]  /*ea00*/  ISETP.GT.U32.AND P3, PT, R0, R11, PT ;  /* 0x0000000b0000720c */ /* 0x000fe20003f64070 */
[----:B------:R-:W-:Y:S02]  /*ea10*/  @!P1 IMAD.MOV R14, RZ, RZ, -R14 ;  /* 0x000000ffff0e9224 */ /* 0x000fe400078e0a0e */
[----:B------:R-:W-:-:S10]  /*ea20*/  @!P0 IMAD.MOV R13, RZ, RZ, -R13 ;  /* 0x000000ffff0d8224 */ /* 0x000fd400078e0a0d */
[----:B------:R-:W-:-:S04]  /*ea30*/  @!P3 IMAD.IADD R11, R11, 0x1, -R0 ;  /* 0x000000010b0bb824 */ /* 0x000fc800078e0a00 */
[----:B------:R-:W-:Y:S01]  /*ea40*/  @!P2 IMAD.MOV R11, RZ, RZ, -R11 ;  /* 0x000000ffff0ba224 */ /* 0x000fe200078e0a0b */
[----:B---3--:R-:W-:Y:S02]  /*ea50*/  IABS R9, R17 ;  /* 0x0000001100097213 */ /* 0x008fe40000000000 */
[----:B------:R-:W3:Y:S03]  /*ea60*/  LDL.LU R17, [R1+0x4b0] ;  /* 0x0004b00001117983 */ /* 0x000ee60000300800 */
[----:B------:R-:W-:Y:S01]  /*ea70*/  IMAD.HI.U32 R6, R2, R9, RZ ;  /* 0x0000000902067227 */ /* 0x000fe200078e00ff */
[----:B------:R-:W3:Y:S03]  /*ea80*/  LDL.LU R18, [R1+0x4b4] ;  /* 0x0004b40001127983 */ /* 0x000ee60000300800 */
[----:B------:R-:W-:Y:S01]  /*ea90*/  IMAD.MOV R6, RZ, RZ, -R6 ;  /* 0x000000ffff067224 */ /* 0x000fe200078e0a06 */
[----:B------:R-:W3:Y:S03]  /*eaa0*/  LDL.LU R15, [R1+0x4a0] ;  /* 0x0004a000010f7983 */ /* 0x000ee60000300800 */
[----:B------:R-:W-:-:S05]  /*eab0*/  IMAD R9, R0, R6, R9 ;  /* 0x0000000600097224 */ /* 0x000fca00078e0209 */
[----:B------:R-:W-:Y:S01]  /*eac0*/  ISETP.GT.U32.AND P5, PT, R0, R9, PT ;  /* 0x000000090000720c */ /* 0x000fe20003fa4070 */
[----:B------:R-:W-:Y:S04]  /*ead0*/  STL [R1+0x120], R14 ;  /* 0x0001200e01007387 */ /* 0x000fe80000100800 */
[----:B------:R0:W-:Y:S08]  /*eae0*/  STL [R1+0x11c], R13 ;  /* 0x00011c0d01007387 */ /* 0x0001f00000100800 */
[----:B------:R-:W-:-:S05]  /*eaf0*/  @!P5 IMAD.IADD R9, R9, 0x1, -R0 ;  /* 0x000000010909d824 */ /* 0x000fca00078e0a00 */
[----:B------:R-:W-:Y:S01]  /*eb00*/  ISETP.GT.U32.AND P5, PT, R0, R9, PT ;  /* 0x000000090000720c */ /* 0x000fe20003fa4070 */
[----:B0-----:R-:W-:-:S04]  /*eb10*/  IMAD.MOV.U32 R13, RZ, RZ, R12 ;  /* 0x000000ffff0d7224 */ /* 0x001fc800078e000c */
[----:B------:R-:W-:-:S05]  /*eb20*/  @!P4 IMAD.MOV R13, RZ, RZ, -R13 ;  /* 0x000000ffff0dc224 */ /* 0x000fca00078e0a0d */
[----:B------:R-:W-:Y:S03]  /*eb30*/  STL [R1+0x118], R13 ;  /* 0x0001180d01007387 */ /* 0x000fe60000100800 */
[----:B------:R-:W-:Y:S01]  /*eb40*/  @!P5 IMAD.IADD R9, R9, 0x1, -R0 ;  /* 0x000000010909d824 */ /* 0x000fe200078e0a00 */
[----:B------:R-:W-:Y:S01]  /*eb50*/  STL [R1+0x114], R11 ;  /* 0x0001140b01007387 */ /* 0x000fe20000100800 */
[----:B------:R-:W-:-:S03]  /*eb60*/  ISETP.GE.AND P5, PT, R20, RZ, PT ;  /* 0x000000ff1400720c */ /* 0x000fc60003fa6270 */
[----:B------:R-:W4:Y:S01]  /*eb70*/  LDL.LU R20, [R1+0x4b8] ;  /* 0x0004b80001147983 */ /* 0x000f220000300800 */
[C---:B------:R-:W-:Y:S02]  /*eb80*/  ISETP.GT.U32.AND P1, PT, R0.reuse, R10, PT ;  /* 0x0000000a0000720c */ /* 0x040fe40003f24070 */
[----:B--2---:R-:W-:Y:S02]  /*eb90*/  IABS R4, R19 ;  /* 0x0000001300047213 */ /* 0x004fe40000000000 */
[----:B------:R-:W-:-:S03]  /*eba0*/  ISETP.GT.U32.AND P0, PT, R0, R8, PT ;  /* 0x000000080000720c */ /* 0x000fc60003f04070 */
[----:B------:R-:W-:Y:S01]  /*ebb0*/  IMAD.HI.U32 R6, R2, R4, RZ ;  /* 0x0000000402067227 */ /* 0x000fe200078e00ff */
[----:B-----5:R-:W-:-:S03]  /*ebc0*/  ISETP.GE.AND P3, PT, R7, RZ, PT ;  /* 0x000000ff0700720c */ /* 0x020fc60003f66270 */
[----:B------:R-:W-:Y:S02]  /*ebd0*/  IMAD.MOV R6, RZ, RZ, -R6 ;  /* 0x000000ffff067224 */ /* 0x000fe400078e0a06 */
[----:B------:R-:W-:Y:S02]  /*ebe0*/  @!P1 IMAD.IADD R10, R10, 0x1, -R0 ;  /* 0x000000010a0a9824 */ /* 0x000fe400078e0a00 */
[----:B------:R-:W-:Y:S02]  /*ebf0*/  IMAD R4, R0, R6, R4 ;  /* 0x0000000600047224 */ /* 0x000fe400078e0204 */
[----:B------:R-:W-:Y:S01]  /*ec00*/  @!P0 IMAD.IADD R8, R8, 0x1, -R0 ;  /* 0x0000000108088824 */ /* 0x000fe200078e0a00 */
[----:B------:R-:W-:-:S03]  /*ec10*/  ISETP.GE.AND P0, PT, R19, RZ, PT ;  /* 0x000000ff1300720c */ /* 0x000fc60003f06270 */
[----:B------:R-:W-:Y:S01]  /*ec20*/  @!P3 IMAD.MOV R10, RZ, RZ, -R10 ;  /* 0x000000ffff0ab224 */ /* 0x000fe200078e0a0a */
[----:B------:R-:W-:-:S04]  /*ec30*/  ISETP.GT.U32.AND P4, PT, R0, R4, PT ;  /* 0x000000040000720c */ /* 0x000fc80003f84070 */
[----:B------:R0:W-:Y:S04]  /*ec40*/  STL [R1+0x110], R10 ;  /* 0x0001100a01007387 */ /* 0x0001e80000100800 */
[----:B------:R-:W2:Y:S01]  /*ec50*/  LDL.LU R19, [R1+0x4bc] ;  /* 0x0004bc0001137983 */ /* 0x000ea20000300800 */
[----:B------:R-:W-:-:S04]  /*ec60*/  ISETP.GT.U32.AND P1, PT, R0, R3, PT ;  /* 0x000000030000720c */ /* 0x000fc80003f24070 */
[----:B------:R-:W-:-:S05]  /*ec70*/  @!P4 IMAD.IADD R4, R4, 0x1, -R0 ;  /* 0x000000010404c824 */ /* 0x000fca00078e0a00 */
[----:B------:R-:W-:Y:S01]  /*ec80*/  ISETP.GT.U32.AND P4, PT, R0, R4, PT ;  /* 0x000000040000720c */ /* 0x000fe20003f84070 */
[----:B0-----:R-:W-:-:S03]  /*ec90*/  IMAD.MOV.U32 R10, RZ, RZ, R8 ;  /* 0x000000ffff0a7224 */ /* 0x001fc600078e0008 */
[----:B------:R-:W-:Y:S02]  /*eca0*/  @!P1 IMAD.IADD R3, R3, 0x1, -R0 ;  /* 0x0000000103039824 */ /* 0x000fe400078e0a00 */
[----:B------:R-:W-:-:S03]  /*ecb0*/  @!P6 IMAD.MOV R10, RZ, RZ, -R10 ;  /* 0x000000ffff0ae224 */ /* 0x000fc600078e0a0a */
[----:B------:R-:W-:Y:S02]  /*ecc0*/  ISETP.GT.U32.AND P1, PT, R0, R3, PT ;  /* 0x000000030000720c */ /* 0x000fe40003f24070 */
[----:B------:R-:W-:Y:S02]  /*ecd0*/  STL [R1+0x10c], R10 ;  /* 0x00010c0a01007387 */ /* 0x000fe40000100800 */
[----:B------:R-:W-:-:S04]  /*ece0*/  @!P4 IMAD.IADD R4, R4, 0x1, -R0 ;  /* 0x000000010404c824 */ /* 0x000fc800078e0a00 */
[----:B------:R-:W-:-:S05]  /*ecf0*/  @!P0 IMAD.MOV R4, RZ, RZ, -R4 ;  /* 0x000000ffff048224 */ /* 0x000fca00078e0a04 */
[----:B------:R-:W-:Y:S01]  /*ed00*/  @!P1 IMAD.IADD R3, R3, 0x1, -R0 ;  /* 0x0000000103039824 */ /* 0x000fe200078e0a00 */
[----:B---3--:R-:W-:Y:S02]  /*ed10*/  ISETP.GE.AND P2, PT, R15, RZ, PT ;  /* 0x000000ff0f00720c */ /* 0x008fe40003f46270 */
[----:B------:R-:W-:Y:S02]  /*ed20*/  IABS R6, R17 ;  /* 0x0000001100067213 */ /* 0x000fe40000000000 */
[----:B------:R-:W-:-:S09]  /*ed30*/  ISETP.GE.AND P4, PT, R17, RZ, PT ;  /* 0x000000ff1100720c */ /* 0x000fd20003f86270 */
[----:B------:R-:W-:Y:S01]  /*ed40*/  @!P2 IMAD.MOV R9, RZ, RZ, -R9 ;  /* 0x000000ffff09a224 */ /* 0x000fe200078e0a09 */
[----:B------:R-:W-:-:S04]  /*ed50*/  IABS R13, R18 ;  /* 0x00000012000d7213 */ /* 0x000fc80000000000 */
[----:B------:R-:W-:Y:S04]  /*ed60*/  STL [R1+0x154], R9 ;  /* 0x0001540901007387 */ /* 0x000fe80000100800 */
[----:B------:R-:W3:Y:S01]  /*ed70*/  LDL.LU R17, [R1+0x4c0] ;  /* 0x0004c00001117983 */ /* 0x000ee20000300800 */
[----:B------:R-:W-:-:S04]  /*ed80*/  IMAD.HI.U32 R8, R2, R13, RZ ;  /* 0x0000000d02087227 */ /* 0x000fc800078e00ff */
[----:B------:R-:W-:Y:S02]  /*ed90*/  IMAD.MOV R8, RZ, RZ, -R8 ;  /* 0x000000ffff087224 */ /* 0x000fe400078e0a08 */
[----:B------:R-:W-:-:S04]  /*eda0*/  IMAD.HI.U32 R11, R2, R6, RZ ;  /* 0x00000006020b7227 */ /* 0x000fc800078e00ff */
[----:B------:R-:W-:Y:S02]  /*edb0*/  IMAD R13, R0, R8, R13 ;  /* 0x00000008000d7224 */ /* 0x000fe400078e020d */
[----:B------:R-:W-:Y:S02]  /*edc0*/  IMAD.MOV R11, RZ, RZ, -R11 ;  /* 0x000000ffff0b7224 */ /* 0x000fe400078e0a0b */
[----:B------:R-:W-:Y:S01]  /*edd0*/  IMAD.MOV.U32 R8, RZ, RZ, R3 ;  /* 0x000000ffff087224 */ /* 0x000fe200078e0003 */
[----:B------:R-:W-:Y:S01]  /*ede0*/  ISETP.GE.AND P1, PT, R18, RZ, PT ;  /* 0x000000ff1200720c */ /* 0x000fe20003f26270 */
[----:B------:R-:W-:Y:S01]  /*edf0*/  IMAD R6, R0, R11, R6 ;  /* 0x0000000b00067224 */ /* 0x000fe200078e0206 */
[----:B------:R-:W5:Y:S01]  /*ee00*/  LDL.LU R18, [R1+0x4cc] ;  /* 0x0004cc0001127983 */ /* 0x000f620000300800 */
[----:B------:R-:W-:Y:S01]  /*ee10*/  @!P5 IMAD.MOV R8, RZ, RZ, -R8 ;  /* 0x000000ffff08d224 */ /* 0x000fe200078e0a08 */
[----:B----4-:R-:W-:Y:S02]  /*ee20*/  IABS R11, R20 ;  /* 0x00000014000b7213 */ /* 0x010fe40000000000 */
[----:B------:R-:W-:Y:S01]  /*ee30*/  STL [R1+0x108], R4 ;  /* 0x0001080401007387 */ /* 0x000fe20000100800 */
[----:B------:R-:W-:-:S03]  /*ee40*/  ISETP.GE.AND P5, PT, R20, RZ, PT ;  /* 0x000000ff1400720c */ /* 0x000fc60003fa6270 */
[----:B------:R-:W4:Y:S01]  /*ee50*/  LDL.LU R20, [R1+0x4c8] ;  /* 0x0004c80001147983 */ /* 0x000f220000300800 */
[----:B------:R-:W-:-:S05]  /*ee60*/  IABS R7, R16 ;  /* 0x0000001000077213 */ /* 0x000fca0000000000 */
[----:B------:R-:W-:-:S04]  /*ee70*/  IMAD.HI.U32 R12, R2, R7, RZ ;  /* 0x00000007020c7227 */ /* 0x000fc800078e00ff */
[----:B------:R-:W-:-:S04]  /*ee80*/  IMAD.MOV R12, RZ, RZ, -R12 ;  /* 0x000000ffff0c7224 */ /* 0x000fc800078e0a0c */
[----:B------:R-:W-:-:S05]  /*ee90*/  IMAD R7, R0, R12, R7 ;  /* 0x0000000c00077224 */ /* 0x000fca00078e0207 */
[----:B------:R-:W-:-:S13]  /*eea0*/  ISETP.GT.U32.AND P3, PT, R0, R7, PT ;  /* 0x000000070000720c */ /* 0x000fda0003f64070 */
[----:B------:R-:W-:-:S05]  /*eeb0*/  @!P3 IMAD.IADD R7, R7, 0x1, -R0 ;  /* 0x000000010707b824 */ /* 0x000fca00078e0a00 */
[----:B------:R-:W-:Y:S01]  /*eec0*/  ISETP.GT.U32.AND P3, PT, R0, R7, PT ;  /* 0x000000070000720c */ /* 0x000fe20003f64070 */
[----:B------:R0:W-:Y:S01]  /*eed0*/  STL [R1+0x150], R8 ;  /* 0x0001500801007387 */ /* 0x0001e20000100800 */
[----:B--2---:R-:W-:-:S11]  /*eee0*/  IABS R3, R19 ;  /* 0x0000001300037213 */ /* 0x004fd60000000000 */
[----:B------:R-:W-:Y:S01]  /*eef0*/  @!P3 IMAD.IADD R7, R7, 0x1, -R0 ;  /* 0x000000010707b824 */ /* 0x000fe200078e0a00 */
[----:B------:R-:W-:Y:S02]  /*ef00*/  ISETP.GE.AND P3, PT, R19, RZ, PT ;  /* 0x000000ff1300720c */ /* 0x000fe40003f66270 */
[----:B------:R-:W2:Y:S01]  /*ef10*/  LDL.LU R19, [R1+0x4c4] ;  /* 0x0004c40001137983 */ /* 0x000ea20000300800 */
[----:B------:R-:W-:Y:S02]  /*ef20*/  ISETP.GT.U32.AND P2, PT, R0, R6, PT ;  /* 0x000000060000720c */ /* 0x000fe40003f44070 */
[----:B------:R-:W-:-:S11]  /*ef30*/  ISETP.GE.AND P6, PT, R16, RZ, PT ;  /* 0x000000ff1000720c */ /* 0x000fd60003fc6270 */
[----:B------:R-:W-:Y:S02]  /*ef40*/  @!P2 IMAD.IADD R6, R6, 0x1, -R0 ;  /* 0x000000010606a824 */ /* 0x000fe400078e0a00 */
[----:B------:R-:W-:-:S03]  /*ef50*/  @!P6 IMAD.MOV R7, RZ, RZ, -R7 ;  /* 0x000000ffff07e224 */ /* 0x000fc600078e0a07 */
[----:B------:R-:W-:Y:S02]  /*ef60*/  ISETP.GT.U32.AND P2, PT, R0, R6, PT ;  /* 0x000000060000720c */ /* 0x000fe40003f44070 */
[----:B------:R1:W-:Y:S04]  /*ef70*/  STL [R1+0x104], R7 ;  /* 0x0001040701007387 */ /* 0x0003e80000100800 */
[----:B------:R-:W5:Y:S07]  /*ef80*/  LDL.LU R16, [R1+0x4d0] ;  /* 0x0004d00001107983 */ /* 0x000f6e0000300800 */
[----:B------:R-:W-:-:S04]  /*ef90*/  @!P2 IMAD.IADD R6, R6, 0x1, -R0 ;  /* 0x000000010606a824 */ /* 0x000fc800078e0a00 */
[----:B0-----:R-:W-:-:S04]  /*efa0*/  IMAD.MOV.U32 R8, RZ, RZ, R6 ;  /* 0x000000ffff087224 */ /* 0x001fc800078e0006 */
[----:B------:R-:W-:Y:S01]  /*efb0*/  @!P4 IMAD.MOV R8, RZ, RZ, -R8 ;  /* 0x000000ffff08c224 */ /* 0x000fe200078e0a08 */
[----:B---3--:R-:W-:Y:S02]  /*efc0*/  IABS R10, R17 ;  /* 0x00000011000a7213 */ /* 0x008fe40000000000 */
[----:B------:R-:W-:Y:S02]  /*efd0*/  ISETP.GE.AND P6, PT, R17, RZ, PT ;  /* 0x000000ff1100720c */ /* 0x000fe40003fc6270 */
[----:B------:R-:W3:Y:S04]  /*efe0*/  LDL.LU R17, [R1+0x4d4] ;  /* 0x0004d40001117983 */ /* 0x000ee80000300800 */
[----:B------:R5:W-:Y:S01]  /*eff0*/  STL [R1+0x148], R8 ;  /* 0x0001480801007387 */ /* 0x000be20000100800 */
[----:B----4-:R-:W-:-:S02]  /*f000*/  ISETP.GE.AND P4, PT, R20, RZ, PT ;  /* 0x000000ff1400720c */ /* 0x010fc40003f86270 */
[----:B------:R-:W-:Y:S01]  /*f010*/  IABS R9, R20 ;  /* 0x0000001400097213 */ /* 0x000fe20000000000 */
[----:B------:R-:W-:Y:S02]  /*f020*/  IMAD.MOV.U32 R20, RZ, RZ, R25 ;  /* 0x000000ffff147224 */ /* 0x000fe400078e0019 */
[----:B------:R-:W4:Y:S01]  /*f030*/  LDL.LU R25, [R1+0x4d8] ;  /* 0x0004d80001197983 */ /* 0x000f220000300800 */
[----:B------:R-:W-:Y:S01]  /*f040*/  ISETP.GT.U32.AND P0, PT, R0, R13, PT ;  /* 0x0000000d0000720c */ /* 0x000fe20003f04070 */
[----:B------:R-:W-:-:S04]  /*f050*/  IMAD.HI.U32 R4, R2, R11, RZ ;  /* 0x0000000b02047227 */ /* 0x000fc800078e00ff */
[----:B------:R-:W-:-:S08]  /*f060*/  IMAD.MOV R4, RZ, RZ, -R4 ;  /* 0x000000ffff047224 */ /* 0x000fd000078e0a04 */
[----:B------:R-:W-:Y:S02]  /*f070*/  @!P0 IMAD.IADD R13, R13, 0x1, -R0 ;  /* 0x000000010d0d8824 */ /* 0x000fe400078e0a00 */
[----:B------:R-:W-:Y:S02]  /*f080*/  IMAD R11, R0, R4, R11 ;  /* 0x00000004000b7224 */ /* 0x000fe400078e020b */
[----:B------:R-:W-:Y:S01]  /*f090*/  IMAD.HI.U32 R4, R2, R3, RZ ;  /* 0x0000000302047227 */ /* 0x000fe200078e00ff */
[----:B------:R-:W-:-:S03]  /*f0a0*/  ISETP.GT.U32.AND P0, PT, R0, R13, PT ;  /* 0x0000000d0000720c */ /* 0x000fc60003f04070 */
[----:B------:R-:W-:-:S04]  /*f0b0*/  IMAD.MOV R4, RZ, RZ, -R4 ;  /* 0x000000ffff047224 */ /* 0x000fc800078e0a04 */
[----:B------:R-:W-:-:S06]  /*f0c0*/  IMAD R3, R0, R4, R3 ;  /* 0x0000000400037224 */ /* 0x000fcc00078e0203 */
[----:B------:R-:W-:Y:S01]  /*f0d0*/  @!P0 IMAD.IADD R13, R13, 0x1, -R0 ;  /* 0x000000010d0d8824 */ /* 0x000fe200078e0a00 */
[----:B------:R-:W-:Y:S01]  /*f0e0*/  ISETP.GT.U32.AND P0, PT, R0, R3, PT ;  /* 0x000000030000720c */ /* 0x000fe20003f04070 */
[----:B------:R-:W-:Y:S01]  /*f0f0*/  IMAD.HI.U32 R6, R2, R10, RZ ;  /* 0x0000000a02067227 */ /* 0x000fe200078e00ff */
[----:B------:R-:W-:-:S03]  /*f100*/  ISETP.GT.U32.AND P2, PT, R0, R11, PT ;  /* 0x0000000b0000720c */ /* 0x000fc60003f44070 */
[----:B------:R-:W-:Y:S02]  /*f110*/  IMAD.MOV R6, RZ, RZ, -R6 ;  /* 0x000000ffff067224 */ /* 0x000fe400078e0a06 */
[----:B-1----:R-:W-:-:S06]  /*f120*/  IMAD.HI.U32 R7, R2, R9, RZ ;  /* 0x0000000902077227 */ /* 0x002fcc00078e00ff */
[----:B------:R-:W-:Y:S02]  /*f130*/  @!P0 IMAD.IADD R3, R3, 0x1, -R0 ;  /* 0x0000000103038824 */ /* 0x000fe400078e0a00 */
[----:B------:R-:W-:-:S03]  /*f140*/  IMAD R10, R0, R6, R10 ;  /* 0x00000006000a7224 */ /* 0x000fc600078e020a */
[C---:B------:R-:W-:Y:S01]  /*f150*/  ISETP.GT.U32.AND P0, PT, R0.reuse, R3, PT ;  /* 0x000000030000720c */ /* 0x040fe20003f04070 */
[----:B------:R-:W-:Y:S01]  /*f160*/  IMAD.MOV R7, RZ, RZ, -R7 ;  /* 0x000000ffff077224 */ /* 0x000fe200078e0a07 */
[----:B--2---:R-:W-:Y:S01]  /*f170*/  IABS R4, R19 ;  /* 0x0000001300047213 */ /* 0x004fe20000000000 */
[----:B------:R-:W-:Y:S01]  /*f180*/  @!P1 IMAD.MOV R13, RZ, RZ, -R13 ;  /* 0x000000ffff0d9224 */ /* 0x000fe200078e0a0d */
[----:B------:R-:W-:Y:S01]  /*f190*/  ISETP.GT.U32.AND P1, PT, R0, R10, PT ;  /* 0x0000000a0000720c */ /* 0x000fe20003f24070 */
[----:B------:R-:W-:Y:S02]  /*f1a0*/  @!P2 IMAD.IADD R11, R11, 0x1, -R0 ;  /* 0x000000010b0ba824 */ /* 0x000fe400078e0a00 */
[----:B------:R-:W-:-:S04]  /*f1b0*/  IMAD.HI.U32 R12, R2, R4, RZ ;  /* 0x00000004020c7227 */ /* 0x000fc800078e00ff */
[C---:B------:R-:W-:Y:S01]  /*f1c0*/  IMAD R9, R0.reuse, R7, R9 ;  /* 0x0000000700097224 */ /* 0x040fe200078e0209 */
[C---:B------:R-:W-:Y:S01]  /*f1d0*/  ISETP.GT.U32.AND P2, PT, R0.reuse, R11, PT ;  /* 0x0000000b0000720c */ /* 0x040fe20003f44070 */
[----:B------:R-:W-:Y:S02]  /*f1e0*/  IMAD.MOV R12, RZ, RZ, -R12 ;  /* 0x000000ffff0c7224 */ /* 0x000fe400078e0a0c */
[----:B------:R-:W-:Y:S01]  /*f1f0*/  @!P0 IMAD.IADD R3, R3, 0x1, -R0 ;  /* 0x0000000103038824 */ /* 0x000fe200078e0a00 */
[C---:B------:R-:W-:Y:S01]  /*f200*/  ISETP.GT.U32.AND P0, PT, R0.reuse, R9, PT ;  /* 0x000000090000720c */ /* 0x040fe20003f04070 */
[----:B------:R-:W-:Y:S01]  /*f210*/  IMAD R4, R0, R12, R4 ;  /* 0x0000000c00047224 */ /* 0x000fe200078e0204 */
[----:B-----5:R-:W-:Y:S01]  /*f220*/  IABS R8, R18 ;  /* 0x0000001200087213 */ /* 0x020fe20000000000 */
[----:B------:R-:W-:-:S03]  /*f230*/  @!P1 IMAD.IADD R10, R10, 0x1, -R0 ;  /* 0x000000010a0a9824 */ /* 0x000fc600078e0a00 */
[----:B------:R-:W-:Y:S01]  /*f240*/  ISETP.GT.U32.AND P1, PT, R0, R4, PT ;  /* 0x000000040000720c */ /* 0x000fe20003f24070 */
[----:B------:R-:W-:-:S04]  /*f250*/  IMAD.HI.U32 R6, R2, R8, RZ ;  /* 0x0000000802067227 */ /* 0x000fc800078e00ff */
[--C-:B------:R-:W-:Y:S02]  /*f260*/  @!P2 IMAD.IADD R11, R11, 0x1, -R0.reuse ;  /* 0x000000010b0ba824 */ /* 0x100fe400078e0a00 */
[----:B------:R-:W-:Y:S02]  /*f270*/  @!P0 IMAD.IADD R9, R9, 0x1, -R0 ;  /* 0x0000000109098824 */ /* 0x000fe400078e0a00 */
[----:B------:R-:W-:Y:S02]  /*f280*/  IMAD.MOV R6, RZ, RZ, -R6 ;  /* 0x000000ffff067224 */ /* 0x000fe400078e0a06 */
[----:B------:R-:W-:Y:S01]  /*f290*/  @!P5 IMAD.MOV R11, RZ, RZ, -R11 ;  /* 0x000000ffff0bd224 */ /* 0x000fe200078e0a0b */
[C---:B------:R-:W-:Y:S02]  /*f2a0*/  ISETP.GT.U32.AND P5, PT, R0.reuse, R10, PT ;  /* 0x0000000a0000720c */ /* 0x040fe40003fa4070 */
[C---:B------:R-:W-:Y:S01]  /*f2b0*/  ISETP.GT.U32.AND P0, PT, R0.reuse, R9, PT ;  /* 0x000000090000720c */ /* 0x040fe20003f04070 */
[----:B------:R0:W-:Y:S01]  /*f2c0*/  STL [R1+0x100], R13 ;  /* 0x0001000d01007387 */ /* 0x0001e20000100800 */
[----:B------:R-:W-:Y:S01]  /*f2d0*/  ISETP.GE.AND P2, PT, R19, RZ, PT ;  /* 0x000000ff1300720c */ /* 0x000fe20003f46270 */
[----:B------:R-:W-:-:S02]  /*f2e0*/  IMAD R8, R0, R6, R8 ;  /* 0x0000000600087224 */ /* 0x000fc400078e0208 */
[----:B------:R-:W2:Y:S01]  /*f2f0*/  LDL.LU R19, [R1+0x4dc] ;  /* 0x0004dc0001137983 */ /* 0x000ea20000300800 */
[--C-:B------:R-:W-:Y:S02]  /*f300*/  @!P1 IMAD.IADD R4, R4, 0x1, -R0.reuse ;  /* 0x0000000104049824 */ /* 0x100fe400078e0a00 */
[----:B0-----:R-:W-:Y:S01]  /*f310*/  IMAD.MOV.U32 R13, RZ, RZ, R3 ;  /* 0x000000ffff0d7224 */ /* 0x001fe200078e0003 */
[----:B------:R-:W-:Y:S02]  /*f320*/  STL [R1+0xfc], R11 ;  /* 0x0000fc0b01007387 */ /* 0x000fe40000100800 */
[C---:B------:R-:W-:Y:S01]  /*f330*/  ISETP.GT.U32.AND P1, PT, R0.reuse, R4, PT ;  /* 0x000000040000720c */ /* 0x040fe20003f24070 */
[----:B------:R-:W-:Y:S01]  /*f340*/  @!P3 IMAD.MOV R13, RZ, RZ, -R13 ;  /* 0x000000ffff0db224 */ /* 0x000fe200078e0a0d */
[----:B------:R-:W-:Y:S01]  /*f350*/  ISETP.GT.U32.AND P3, PT, R0, R8, PT ;  /* 0x000000080000720c */ /* 0x000fe20003f64070 */
[--C-:B------:R-:W-:Y:S02]  /*f360*/  @!P5 IMAD.IADD R10, R10, 0x1, -R0.reuse ;  /* 0x000000010a0ad824 */ /* 0x100fe400078e0a00 */
[----:B------:R-:W-:Y:S01]  /*f370*/  @!P0 IMAD.IADD R9, R9, 0x1, -R0 ;  /* 0x0000000109098824 */ /* 0x000fe200078e0a00 */
[----:B------:R0:W-:Y:S02]  /*f380*/  STL [R1+0xf4], R13 ;  /* 0x0000f40d01007387 */ /* 0x0001e40000100800 */
[----:B0-----:R-:W-:-:S05]  /*f390*/  IMAD.MOV.U32 R13, RZ, RZ, R10 ;  /* 0x000000ffff0d7224 */ /* 0x001fca00078e000a */
[--C-:B------:R-:W-:Y:S02]  /*f3a0*/  @!P1 IMAD.IADD R4, R4, 0x1, -R0.reuse ;  /* 0x0000000104049824 */ /* 0x100fe400078e0a00 */
[----:B------:R-:W-:Y:S02]  /*f3b0*/  @!P6 IMAD.MOV R13, RZ, RZ, -R13 ;  /* 0x000000ffff0de224 */ /* 0x000fe400078e0a0d */
[----:B------:R-:W-:Y:S01]  /*f3c0*/  @!P3 IMAD.IADD R8, R8, 0x1, -R0 ;  /* 0x000000010808b824 */ /* 0x000fe200078e0a00 */
[----:B------:R-:W-:Y:S01]  /*f3d0*/  ISETP.GE.AND P3, PT, R18, RZ, PT ;  /* 0x000000ff1200720c */ /* 0x000fe20003f66270 */
[----:B------:R-:W-:Y:S01]  /*f3e0*/  @!P2 IMAD.MOV R4, RZ, RZ, -R4 ;  /* 0x000000ffff04a224 */ /* 0x000fe200078e0a04 */
[----:B------:R-:W5:Y:S04]  /*f3f0*/  LDL.LU R18, [R1+0x4e0] ;  /* 0x0004e00001127983 */ /* 0x000f680000300800 */
[----:B------:R-:W-:Y:S01]  /*f400*/  STL [R1+0xf0], R13 ;  /* 0x0000f00d01007387 */ /* 0x000fe20000100800 */
[----:B---3--:R-:W-:-:S05]  /*f410*/  IABS R6, R17 ;  /* 0x0000001100067213 */ /* 0x008fca0000000000 */
[----:B------:R-:W-:-:S04]  /*f420*/  IMAD.HI.U32 R11, R2, R6, RZ ;  /* 0x00000006020b7227 */ /* 0x000fc800078e00ff */
[----:B------:R-:W-:-:S04]  /*f430*/  IMAD.MOV R11, RZ, RZ, -R11 ;  /* 0x000000ffff0b7224 */ /* 0x000fc800078e0a0b */
[----:B------:R-:W-:Y:S02]  /*f440*/  IMAD R6, R0, R11, R6 ;  /* 0x0000000b00067224 */ /* 0x000fe400078e0206 */
[----:B------:R-:W-:-:S04]  /*f450*/  IMAD.MOV.U32 R11, RZ, RZ, R9 ;  /* 0x000000ffff0b7224 */ /* 0x000fc800078e0009 */
[----:B------:R-:W-:-:S05]  /*f460*/  @!P4 IMAD.MOV R11, RZ, RZ, -R11 ;  /* 0x000000ffff0bc224 */ /* 0x000fca00078e0a0b */
[----:B------:R-:W-:Y:S01]  /*f470*/  STL [R1+0xec], R11 ;  /* 0x0000ec0b01007387 */ /* 0x000fe20000100800 */
[----:B----4-:R-:W-:Y:S02]  /*f480*/  IABS R3, R25 ;  /* 0x0000001900037213 */ /* 0x010fe40000000000 */
[----:B------:R-:W-:Y:S02]  /*f490*/  ISETP.GE.AND P2, PT, R25, RZ, PT ;  /* 0x000000ff1900720c */ /* 0x000fe40003f46270 */
[----:B------:R-:W3:Y:S01]  /*f4a0*/  LDL.LU R25, [R1+0x4e4] ;  /* 0x0004e40001197983 */ /* 0x000ee20000300800 */
[----:B------:R-:W-:-:S05]  /*f4b0*/  IABS R7, R16 ;  /* 0x0000001000077213 */ /* 0x000fca0000000000 */
[----:B------:R-:W-:-:S04]  /*f4c0*/  IMAD.HI.U32 R12, R2, R7, RZ ;  /* 0x00000007020c7227 */ /* 0x000fc800078e00ff */
[----:B------:R-:W-:-:S04]  /*f4d0*/  IMAD.MOV R12, RZ, RZ, -R12 ;  /* 0x000000ffff0c7224 */ /* 0x000fc800078e0a0c */
[----:B------:R-:W-:-:S05]  /*f4e0*/  IMAD R7, R0, R12, R7 ;  /* 0x0000000c00077224 */ /* 0x000fca00078e0207 */
[C---:B------:R-:W-:Y:S02]  /*f4f0*/  ISETP.GT.U32.AND P5, PT, R0.reuse, R7, PT ;  /* 0x000000070000720c */ /* 0x040fe40003fa4070 */
[----:B------:R-:W-:Y:S01]  /*f500*/  ISETP.GT.U32.AND P0, PT, R0, R6, PT ;  /* 0x000000060000720c */ /* 0x000fe20003f04070 */
[----:B------:R-:W-:-:S10]  /*f510*/  IMAD.HI.U32 R10, R2, R3, RZ ;  /* 0x00000003020a7227 */ /* 0x000fd400078e00ff */
[----:B------:R-:W-:-:S05]  /*f520*/  @!P5 IMAD.IADD R7, R7, 0x1, -R0 ;  /* 0x000000010707d824 */ /* 0x000fca00078e0a00 */
[C---:B------:R-:W-:Y:S01]  /*f530*/  ISETP.GT.U32.AND P5, PT, R0.reuse, R7, PT ;  /* 0x000000070000720c */ /* 0x040fe20003fa4070 */
[----:B------:R-:W-:Y:S01]  /*f540*/  IMAD.MOV R10, RZ, RZ, -R10 ;  /* 0x000000ffff0a7224 */ /* 0x000fe200078e0a0a */
[----:B------:R-:W-:Y:S01]  /*f550*/  ISETP.GT.U32.AND P6, PT, R0, R8, PT ;  /* 0x000000080000720c */ /* 0x000fe20003fc4070 */
[----:B------:R-:W-:Y:S02]  /*f560*/  @!P0 IMAD.IADD R6, R6, 0x1, -R0 ;  /* 0x0000000106068824 */ /* 0x000fe400078e0a00 */
[C---:B------:R-:W-:Y:S01]  /*f570*/  IMAD R3, R0.reuse, R10, R3 ;  /* 0x0000000a00037224 */ /* 0x040fe200078e0203 */
[----:B------:R-:W-:Y:S02]  /*f580*/  STL [R1+0xe0], R4 ;  /* 0x0000e00401007387 */ /* 0x000fe40000100800 */
[C---:B------:R-:W-:Y:S02]  /*f590*/  ISETP.GT.U32.AND P0, PT, R0.reuse, R6, PT ;  /* 0x000000060000720c */ /* 0x040fe40003f04070 */
[----:B------:R-:W-:-:S03]  /*f5a0*/  ISETP.GT.U32.AND P4, PT, R0, R3, PT ;  /* 0x000000030000720c */ /* 0x000fc60003f84070 */
[--C-:B------:R-:W-:Y:S01]  /*f5b0*/  @!P5 IMAD.IADD R7, R7, 0x1, -R0.reuse ;  /* 0x000000010707d824 */ /* 0x100fe200078e0a00 */
[----:B------:R-:W-:Y:S01]  /*f5c0*/  ISETP.GE.AND P1, PT, R16, RZ, PT ;  /* 0x000000ff1000720c */ /* 0x000fe20003f26270 */
[----:B------:R-:W-:Y:S01]  /*f5d0*/  @!P6 IMAD.IADD R8, R8, 0x1, -R0 ;  /* 0x000000010808e824 */ /* 0x000fe200078e0a00 */
[----:B------:R-:W-:-:S03]  /*f5e0*/  ISETP.GE.AND P6, PT, R17, RZ, PT ;  /* 0x000000ff1100720c */ /* 0x000fc60003fc6270 */
[----:B------:R-:W-:Y:S02]  /*f5f0*/  @!P3 IMAD.MOV R8, RZ, RZ, -R8 ;  /* 0x000000ffff08b224 */ /* 0x000fe400078e0a08 */
[--C-:B------:R-:W-:Y:S02]  /*f600*/  @!P0 IMAD.IADD R6, R6, 0x1, -R0.reuse ;  /* 0x0000000106068824 */ /* 0x100fe400078e0a00 */
[----:B------:R-:W-:-:S05]  /*f610*/  @!P4 IMAD.IADD R3, R3, 0x1, -R0 ;  /* 0x000000010303c824 */ /* 0x000fca00078e0a00 */
[----:B------:R-:W-:Y:S01]  /*f620*/  ISETP.GT.U32.AND P4, PT, R0, R3, PT ;  /* 0x000000030000720c */ /* 0x000fe20003f84070 */
[----:B------:R-:W-:Y:S01]  /*f630*/  @!P1 IMAD.MOV R7, RZ, RZ, -R7 ;  /* 0x000000ffff079224 */ /* 0x000fe200078e0a07 */
[----:B--2---:R-:W-:Y:S02]  /*f640*/  IABS R15, R19 ;  /* 0x00000013000f7213 */ /* 0x004fe40000000000 */
[----:B------:R-:W-:Y:S02]  /*f650*/  ISETP.GE.AND P5, PT, R19, RZ, PT ;  /* 0x000000ff1300720c */ /* 0x000fe40003fa6270 */
[----:B------:R-:W2:Y:S04]  /*f660*/  LDL.LU R19, [R1+0x4e8] ;  /* 0x0004e80001137983 */ /* 0x000ea80000300800 */
[----:B------:R0:W-:Y:S04]  /*f670*/  STL [R1+0xdc], R8 ;  /* 0x0000dc0801007387 */ /* 0x0001e80000100800 */
[----:B------:R-:W4:Y:S01]  /*f680*/  LDL.LU R17, [R1+0x4f0] ;  /* 0x0004f00001117983 */ /* 0x000f220000300800 */
[----:B0-----:R-:W-:-:S04]  /*f690*/  IMAD.MOV.U32 R8, RZ, RZ, R6 ;  /* 0x000000ffff087224 */ /* 0x001fc800078e0006 */
[----:B------:R-:W-:Y:S02]  /*f6a0*/  @!P6 IMAD.MOV R8, RZ, RZ, -R8 ;  /* 0x000000ffff08e224 */ /* 0x000fe400078e0a08 */
[----:B------:R-:W-:Y:S01]  /*f6b0*/  @!P4 IMAD.IADD R3, R3, 0x1, -R0 ;  /* 0x000000010303c824 */ /* 0x000fe200078e0a00 */
[----:B-----5:R-:W-:Y:S02]  /*f6c0*/  IABS R11, R18 ;  /* 0x00000012000b7213 */ /* 0x020fe40000000000 */
[----:B------:R-:W-:Y:S02]  /*f6d0*/  ISETP.GE.AND P3, PT, R18, RZ, PT ;  /* 0x000000ff1200720c */ /* 0x000fe40003f66270 */
[----:B---3--:R-:W-:Y:S02]  /*f6e0*/  ISETP.GE.AND P1, PT, R25, RZ, PT ;  /* 0x000000ff1900720c */ /* 0x008fe40003f26270 */
[----:B------:R-:W-:Y:S02]  /*f6f0*/  IABS R9, R25 ;  /* 0x0000001900097213 */ /* 0x000fe40000000000 */
[----:B------:R-:W3:Y:S04]  /*f700*/  LDL.LU R25, [R1+0x4f4] ;  /* 0x0004f40001197983 */ /* 0x000ee80000300800 */
[----:B------:R-:W-:Y:S04]  /*f710*/  STL [R1+0xd8], R7 ;  /* 0x0000d80701007387 */ /* 0x000fe80000100800 */
[----:B------:R0:W-:Y:S04]  /*f720*/  STL [R1+0xd4], R8 ;  /* 0x0000d40801007387 */ /* 0x0001e80000100800 */
[----:B------:R-:W5:Y:S04]  /*f730*/  LDL R16, [R1+0x4fc] ;  /* 0x0004fc0001107983 */ /* 0x000f680000100800 */
[----:B0-----:R-:W3:Y:S01]  /*f740*/  LDL R8, [R1+0x4f8] ;  /* 0x0004f80001087983 */ /* 0x001ee20000100800 */
[----:B------:R-:W-:-:S04]  /*f750*/  IMAD.MOV.U32 R7, RZ, RZ, R3 ;  /* 0x000000ffff077224 */ /* 0x000fc800078e0003 */
[----:B------:R-:W-:-:S05]  /*f760*/  @!P2 IMAD.MOV R7, RZ, RZ, -R7 ;  /* 0x000000ffff07a224 */ /* 0x000fca00078e0a07 */
[----:B------:R0:W-:Y:S04]  /*f770*/  STL [R1+0xd0], R7 ;  /* 0x0000d00701007387 */ /* 0x0001e80000100800 */
[----:B------:R-:W5:Y:S04]  /*f780*/  LDL R12, [R1+0x500] ;  /* 0x00050000010c7983 */ /* 0x000f680000100800 */
[----:B------:R-:W5:Y:S01]  /*f790*/  LDL.LU R18, [R1+0x504] ;  /* 0x0005040001127983 */ /* 0x000f620000300800 */
[----:B------:R-:W-:-:S04]  /*f7a0*/  IMAD.HI.U32 R4, R2, R15, RZ ;  /* 0x0000000f02047227 */ /* 0x000fc800078e00ff */
[----:B------:R-:W-:-:S04]  /*f7b0*/  IMAD.MOV R4, RZ, RZ, -R4 ;  /* 0x000000ffff047224 */ /* 0x000fc800078e0a04 */
[----:B------:R-:W-:Y:S02]  /*f7c0*/  IMAD R15, R0, R4, R15 ;  /* 0x00000004000f7224 */ /* 0x000fe400078e020f */
[----:B------:R-:W-:-:S03]  /*f7d0*/  IMAD.HI.U32 R4, R2, R11, RZ ;  /* 0x0000000b02047227 */ /* 0x000fc600078e00ff */
[----:B------:R-:W-:Y:S01]  /*f7e0*/  ISETP.GT.U32.AND P0, PT, R0, R15, PT ;  /* 0x0000000f0000720c */ /* 0x000fe20003f04070 */
[----:B------:R-:W-:-:S04]  /*f7f0*/  IMAD.MOV R4, RZ, RZ, -R4 ;  /* 0x000000ffff047224 */ /* 0x000fc800078e0a04 */
[----:B------:R-:W-:-:S05]  /*f800*/  IMAD R11, R0, R4, R11 ;  /* 0x00000004000b7224 */ /* 0x000fca00078e020b */
[----:B------:R-:W-:-:S03]  /*f810*/  ISETP.GT.U32.AND P4, PT, R0, R11, PT ;  /* 0x0000000b0000720c */ /* 0x000fc60003f84070 */
[----:B------:R-:W-:Y:S02]  /*f820*/  @!P0 IMAD.IADD R15, R15, 0x1, -R0 ;  /* 0x000000010f0f8824 */ /* 0x000fe400078e0a00 */
[----:B------:R-:W-:-:S03]  /*f830*/  IMAD.HI.U32 R4, R2, R9, RZ ;  /* 0x0000000902047227 */ /* 0x000fc600078e00ff */
[----:B------:R-:W-:Y:S01]  /*f840*/  ISETP.GT.U32.AND P0, PT, R0, R15, PT ;  /* 0x0000000f0000720c */ /* 0x000fe20003f04070 */
[----:B------:R-:W-:-:S04]  /*f850*/  IMAD.MOV R4, RZ, RZ, -R4 ;  /* 0x000000ffff047224 */ /* 0x000fc800078e0a04 */
[----:B------:R-:W-:Y:S02]  /*f860*/  @!P4 IMAD.IADD R11, R11, 0x1, -R0 ;  /* 0x000000010b0bc824 */ /* 0x000fe400078e0a00 */
[----:B------:R-:W-:-:S03]  /*f870*/  IMAD R9, R0, R4, R9 ;  /* 0x0000000400097224 */ /* 0x000fc600078e0209 */
[----:B------:R-:W-:-:S03]  /*f880*/  ISETP.GT.U32.AND P4, PT, R0, R11, PT ;  /* 0x0000000b0000720c */ /* 0x000fc60003f84070 */
[----:B------:R-:W-:Y:S01]  /*f890*/  @!P0 IMAD.IADD R15, R15, 0x1, -R0 ;  /* 0x000000010f0f8824 */ /* 0x000fe200078e0a00 */
[----:B--2---:R-:W-:Y:S02]  /*f8a0*/  IABS R6, R19 ;  /* 0x0000001300067213 */ /* 0x004fe40000000000 */
[----:B------:R-:W-:-:S03]  /*f8b0*/  ISETP.GT.U32.AND P0, PT, R0, R9, PT ;  /* 0x000000090000720c */ /* 0x000fc60003f04070 */
[----:B------:R-:W-:-:S04]  /*f8c0*/  IMAD.HI.U32 R3, R2, R6, RZ ;  /* 0x0000000602037227 */ /* 0x000fc800078e00ff */
[----:B------:R-:W-:-:S04]  /*f8d0*/  IMAD.MOV R3, RZ, RZ, -R3 ;  /* 0x000000ffff037224 */ /* 0x000fc800078e0a03 */
[----:B------:R-:W-:Y:S02]  /*f8e0*/  IMAD R6, R0, R3, R6 ;  /* 0x0000000300067224 */ /* 0x000fe400078e0206 */
[----:B------:R-:W-:-:S03]  /*f8f0*/  @!P4 IMAD.IADD R11, R11, 0x1, -R0 ;  /* 0x000000010b0bc824 */ /* 0x000fc600078e0a00 */
[----:B------:R-:W-:Y:S01]  /*f900*/  ISETP.GT.U32.AND P4, PT, R0, R6, PT ;  /* 0x000000060000720c */ /* 0x000fe20003f84070 */
[----:B------:R-:W-:Y:S01]  /*f910*/  @!P0 IMAD.IADD R9, R9, 0x1, -R0 ;  /* 0x0000000109098824 */ /* 0x000fe200078e0a00 */
[----:B------:R-:W-:-:S04]  /*f920*/  IABS R14, R20 ;  /* 0x00000014000e7213 */ /* 0x000fc80000000000 */
[----:B------:R-:W-:Y:S01]  /*f930*/  ISETP.GT.U32.AND P0, PT, R0, R9, PT ;  /* 0x000000090000720c */ /* 0x000fe20003f04070 */
[----:B------:R-:W-:Y:S01]  /*f940*/  IMAD.HI.U32 R4, R2, R14, RZ ;  /* 0x0000000e02047227 */ /* 0x000fe200078e00ff */
[----:B----4-:R-:W-:-:S03]  /*f950*/  IABS R13, R17 ;  /* 0x00000011000d7213 */ /* 0x010fc60000000000 */
[----:B------:R-:W-:Y:S02]  /*f960*/  IMAD.MOV R4, RZ, RZ, -R4 ;  /* 0x000000ffff047224 */ /* 0x000fe400078e0a04 */
[----:B------:R-:W-:Y:S02]  /*f970*/  @!P4 IMAD.IADD R6, R6, 0x1, -R0 ;  /* 0x000000010606c824 */ /* 0x000fe400078e0a00 */
[----:B------:R-:W-:-:S03]  /*f980*/  IMAD R14, R0, R4, R14 ;  /* 0x00000004000e7224 */ /* 0x000fc600078e020e */
[----:B------:R-:W-:Y:S01]  /*f990*/  ISETP.GT.U32.AND P4, PT, R0, R6, PT ;  /* 0x000000060000720c */ /* 0x000fe20003f84070 */
[----:B------:R-:W-:Y:S01]  /*f9a0*/  @!P5 IMAD.MOV R15, RZ, RZ, -R15 ;  /* 0x000000ffff0fd224 */ /* 0x000fe200078e0a0f */
[----:B------:R-:W-:Y:S01]  /*f9b0*/  ISETP.GE.AND P6, PT, R19, RZ, PT ;  /* 0x000000ff1300720c */ /* 0x000fe20003fc6270 */
[----:B------:R-:W-:Y:S01]  /*f9c0*/  @!P0 IMAD.IADD R9, R9, 0x1, -R0 ;  /* 0x0000000109098824 */ /* 0x000fe200078e0a00 */
[----:B------:R-:W-:Y:S01]  /*f9d0*/  ISETP.GE.AND P2, PT, R20, RZ, PT ;  /* 0x000000ff1400720c */ /* 0x000fe20003f46270 */
[----:B------:R-:W-:Y:S01]  /*f9e0*/  @!P3 IMAD.MOV R11, RZ, RZ, -R11 ;  /* 0x000000ffff0bb224 */ /* 0x000fe200078e0a0b */
[----:B------:R-:W-:Y:S01]  /*f9f0*/  ISETP.GT.U32.AND P0, PT, R0, R14, PT ;  /* 0x0000000e0000720c */ /* 0x000fe20003f04070 */
[----:B------:R-:W-:Y:S01]  /*fa00*/  IMAD.MOV.U32 R20, RZ, RZ, R26 ;  /* 0x000000ffff147224 */ /* 0x000fe200078e001a */
[----:B------:R-:W2:Y:S04]  /*fa10*/  LDL.LU R19, [R1+0x508] ;  /* 0x0005080001137983 */ /* 0x000ea80000300800 */
[----:B------:R-:W4:Y:S04]  /*fa20*/  LDL.LU R26, [R1+0x50c] ;  /* 0x00050c00011a7983 */ /* 0x000f280000300800 */
[----:B------:R-:W-:Y:S04]  /*fa30*/  STL [R1+0xcc], R15 ;  /* 0x0000cc0f01007387 */ /* 0x000fe80000100800 */
[----:B------:R1:W-:Y:S01]  /*fa40*/  STL [R1+0xc8], R11 ;  /* 0x0000c80b01007387 */ /* 0x0003e20000100800 */
[----:B------:R-:W-:-:S02]  /*fa50*/  @!P4 IMAD.IADD R6, R6, 0x1, -R0 ;  /* 0x000000010606c824 */ /* 0x000fc400078e0a00 */
[----:B------:R-:W-:Y:S02]  /*fa60*/  @!P0 IMAD.IADD R14, R14, 0x1, -R0 ;  /* 0x000000010e0e8824 */ /* 0x000fe400078e0a00 */
[----:B------:R-:W-:Y:S01]  /*fa70*/  @!P6 IMAD.MOV R6, RZ, RZ, -R6 ;  /* 0x000000ffff06e224 */ /* 0x000fe200078e0a06 */
[----:B---3--:R-:W-:Y:S02]  /*fa80*/  IABS R3, R8 ;  /* 0x0000000800037213 */ /* 0x008fe40000000000 */
[----:B-----5:R-:W-:-:S03]  /*fa90*/  IABS R4, R16 ;  /* 0x0000001000047213 */ /* 0x020fc60000000000 */
[----:B0-----:R-:W-:-:S04]  /*faa0*/  IMAD.HI.U32 R7, R2, R3, RZ ;  /* 0x0000000302077227 */ /* 0x001fc800078e00ff */
[----:B------:R-:W-:-:S04]  /*fab0*/  IMAD.HI.U32 R16, R2, R13, RZ ;  /* 0x0000000d02107227 */ /* 0x000fc800078e00ff */
[----:B------:R-:W-:Y:S02]  /*fac0*/  IMAD.MOV R7, RZ, RZ, -R7 ;  /* 0x000000ffff077224 */ /* 0x000fe400078e0a07 */
[----:B------:R-:W-:Y:S02]  /*fad0*/  IMAD.MOV R16, RZ, RZ, -R16 ;  /* 0x000000ffff107224 */ /* 0x000fe400078e0a10 */
[----:B------:R-:W-:Y:S02]  /*fae0*/  IMAD R3, R0, R7, R3 ;  /* 0x0000000700037224 */ /* 0x000fe400078e0203 */
[----:B------:R-:W-:Y:S01]  /*faf0*/  IMAD.HI.U32 R7, R2, R4, RZ ;  /* 0x0000000402077227 */ /* 0x000fe200078e00ff */
[----:B-1----:R-:W-:-:S03]  /*fb00*/  IABS R11, R18 ;  /* 0x00000012000b7213 */ /* 0x002fc60000000000 */
[C---:B------:R-:W-:Y:S02]  /*fb10*/  IMAD R13, R0.reuse, R16, R13 ;  /* 0x00000010000d7224 */ /* 0x040fe400078e020d */
[----:B------:R-:W-:Y:S02]  /*fb20*/  IMAD.MOV.U32 R16, RZ, RZ, R9 ;  /* 0x000000ffff107224 */ /* 0x000fe400078e0009 */
[----:B------:R-:W-:Y:S02]  /*fb30*/  IMAD.MOV R7, RZ, RZ, -R7 ;  /* 0x000000ffff077224 */ /* 0x000fe400078e0a07 */
[----:B------:R-:W-:Y:S02]  /*fb40*/  @!P1 IMAD.MOV R16, RZ, RZ, -R16 ;  /* 0x000000ffff109224 */ /* 0x000fe400078e0a10 */
[----:B------:R-:W-:Y:S02]  /*fb50*/  IMAD R4, R0, R7, R4 ;  /* 0x0000000700047224 */ /* 0x000fe400078e0204 */
[----:B------:R-:W-:Y:S01]  /*fb60*/  IMAD.HI.U32 R7, R2, R11, RZ ;  /* 0x0000000b02077227 */ /* 0x000fe200078e00ff */
[----:B------:R-:W-:Y:S01]  /*fb70*/  IABS R10, R25 ;  /* 0x00000019000a7213 */ /* 0x000fe20000000000 */
[----:B------:R0:W-:Y:S01]  /*fb80*/  STL [R1+0xc4], R16 ;  /* 0x0000c41001007387 */ /* 0x0001e20000100800 */
[----:B------:R-:W-:Y:S01]  /*fb90*/  ISETP.GE.AND P0, PT, R25, RZ, PT ;  /* 0x000000ff1900720c */ /* 0x000fe20003f06270 */
[----:B------:R-:W-:Y:S01]  /*fba0*/  IMAD.MOV R7, RZ, RZ, -R7 ;  /* 0x000000ffff077224 */ /* 0x000fe200078e0a07 */
[----:B------:R-:W-:Y:S01]  /*fbb0*/  ISETP.GE.AND P1, PT, R17, RZ, PT ;  /* 0x000000ff1100720c */ /* 0x000fe20003f26270 */
[----:B------:R-:W3:Y:S04]  /*fbc0*/  LDL.LU R25, [R1+0x510] ;  /* 0x0005100001197983 */ /* 0x000ee80000300800 */
[----:B------:R-:W5:Y:S01]  /*fbd0*/  LDL.LU R17, [R1+0x514] ;  /* 0x0005140001117983 */ /* 0x000f620000300800 */
[----:B------:R-:W-:-:S03]  /*fbe0*/  IMAD R11, R0, R7, R11 ;  /* 0x00000007000b7224 */ /* 0x000fc600078e020b */
[----:B------:R-:W3:Y:S04]  /*fbf0*/  LDL.LU R15, [R1+0x4fc] ;  /* 0x0004fc00010f7983 */ /* 0x000ee80000300800 */
[----:B------:R4:W-:Y:S04]  /*fc00*/  STL [R1+0xc0], R6 ;  /* 0x0000c00601007387 */ /* 0x0009e80000100800 */
[----:B0-----:R-:W5:Y:S04]  /*fc10*/  LDL.LU R16, [R1+0x500] ;  /* 0x0005000001107983 */ /* 0x001f680000300800 */
[----:B------:R-:W5:Y:S01]  /*fc20*/  LDL.LU R7, [R1+0x4f8] ;  /* 0x0004f80001077983 */ /* 0x000f620000300800 */
[----:B------:R-:W-:Y:S01]  /*fc30*/  IMAD.HI.U32 R8, R2, R10, RZ ;  /* 0x0000000a02087227 */ /* 0x000fe200078e00ff */
[----:B------:R-:W-:-:S03]  /*fc40*/  ISETP.GT.U32.AND P5, PT, R0, R13, PT ;  /* 0x0000000d0000720c */ /* 0x000fc60003fa4070 */
[----:B------:R-:W-:Y:S01]  /*fc50*/  IMAD.MOV R8, RZ, RZ, -R8 ;  /* 0x000000ffff087224 */ /* 0x000fe200078e0a08 */
[----:B------:R-:W-:-:S03]  /*fc60*/  ISETP.GT.U32.AND P4, PT, R0, R3, PT ;  /* 0x000000030000720c */ /* 0x000fc60003f84070 */
[----:B------:R-:W-:-:S05]  /*fc70*/  IMAD R10, R0, R8, R10 ;  /* 0x00000008000a7224 */ /* 0x000fca00078e020a */
[C---:B------:R-:W-:Y:S01]  /*fc80*/  ISETP.GT.U32.AND P3, PT, R0.reuse, R10, PT ;  /* 0x0000000a0000720c */ /* 0x040fe20003f64070 */
[--C-:B------:R-:W-:Y:S01]  /*fc90*/  @!P5 IMAD.IADD R13, R13, 0x1, -R0.reuse ;  /* 0x000000010d0dd824 */ /* 0x100fe200078e0a00 */
[----:B------:R-:W-:Y:S02]  /*fca0*/  ISETP.GT.U32.AND P5, PT, R0, R14, PT ;  /* 0x0000000e0000720c */ /* 0x000fe40003fa4070 */
[----:B------:R-:W-:Y:S01]  /*fcb0*/  IABS R12, R12 ;  /* 0x0000000c000c7213 */ /* 0x000fe20000000000 */
[----:B------:R-:W-:-:S04]  /*fcc0*/  @!P4 IMAD.IADD R3, R3, 0x1, -R0 ;  /* 0x000000010303c824 */ /* 0x000fc800078e0a00 */
[----:B------:R-:W-:Y:S01]  /*fcd0*/  IMAD.HI.U32 R8, R2, R12, RZ ;  /* 0x0000000c02087227 */ /* 0x000fe200078e00ff */
[----:B------:R-:W-:-:S03]  /*fce0*/  ISETP.GT.U32.AND P4, PT, R0, R3, PT ;  /* 0x000000030000720c */ /* 0x000fc60003f84070 */
[--C-:B------:R-:W-:Y:S01]  /*fcf0*/  @!P3 IMAD.IADD R10, R10, 0x1, -R0.reuse ;  /* 0x000000010a0ab824 */ /* 0x100fe200078e0a00 */
[----:B------:R-:W-:Y:S01]  /*fd00*/  ISETP.GT.U32.AND P3, PT, R0, R13, PT ;  /* 0x0000000d0000720c */ /* 0x000fe20003f64070 */
[----:B------:R-:W-:Y:S01]  /*fd10*/  @!P5 IMAD.IADD R14, R14, 0x1, -R0 ;  /* 0x000000010e0ed824 */ /* 0x000fe200078e0a00 */
[C---:B------:R-:W-:Y:S01]  /*fd20*/  ISETP.GT.U32.AND P5, PT, R0.reuse, R4, PT ;  /* 0x000000040000720c */ /* 0x040fe20003fa4070 */
[----:B------:R-:W-:Y:S01]  /*fd30*/  IMAD.MOV R8, RZ, RZ, -R8 ;  /* 0x000000ffff087224 */ /* 0x000fe200078e0a08 */
[----:B------:R-:W-:-:S03]  /*fd40*/  ISETP.GT.U32.AND P6, PT, R0, R10, PT ;  /* 0x0000000a0000720c */ /* 0x000fc60003fc4070 */
[C---:B------:R-:W-:Y:S02]  /*fd50*/  IMAD R12, R0.reuse, R8, R12 ;  /* 0x00000008000c7224 */ /* 0x040fe400078e020c */
[----:B------:R-:W-:Y:S01]  /*fd60*/  @!P4 IMAD.IADD R3, R3, 0x1, -R0 ;  /* 0x000000010303c824 */ /* 0x000fe200078e0a00 */
[----:B------:R-:W-:-:S03]  /*fd70*/  ISETP.GT.U32.AND P4, PT, R0, R11, PT ;  /* 0x0000000b0000720c */ /* 0x000fc60003f84070 */
[--C-:B------:R-:W-:Y:S01]  /*fd80*/  @!P3 IMAD.IADD R13, R13, 0x1, -R0.reuse ;  /* 0x000000010d0db824 */ /* 0x100fe200078e0a00 */
[----:B------:R-:W-:Y:S01]  /*fd90*/  ISETP.GT.U32.AND P3, PT, R0, R12, PT ;  /* 0x0000000c0000720c */ /* 0x000fe20003f64070 */
[----:B------:R-:W-:Y:S02]  /*fda0*/  @!P5 IMAD.IADD R4, R4, 0x1, -R0 ;  /* 0x000000010404d824 */ /* 0x000fe400078e0a00 */
[----:B------:R-:W-:-:S03]  /*fdb0*/  @!P2 IMAD.MOV R14, RZ, RZ, -R14 ;  /* 0x000000ffff0ea224 */ /* 0x000fc600078e0a0e */
[----:B------:R-:W-:Y:S01]  /*fdc0*/  ISETP.GT.U32.AND P2, PT, R0, R4, PT ;  /* 0x000000040000720c */ /* 0x000fe20003f44070 */
[--C-:B------:R-:W-:Y:S02]  /*fdd0*/  @!P6 IMAD.IADD R10, R10, 0x1, -R0.reuse ;  /* 0x000000010a0ae824 */ /* 0x100fe400078e0a00 */
[----:B------:R-:W-:-:S04]  /*fde0*/  @!P4 IMAD.IADD R11, R11, 0x1, -R0 ;  /* 0x000000010b0bc824 */ /* 0x000fc800078e0a00 */
[--C-:B------:R-:W-:Y:S02]  /*fdf0*/  @!P3 IMAD.IADD R12, R12, 0x1, -R0.reuse ;  /* 0x000000010c0cb824 */ /* 0x100fe400078e0a00 */
[----:B------:R-:W-:Y:S01]  /*fe00*/  @!P1 IMAD.MOV R13, RZ, RZ, -R13 ;  /* 0x000000ffff0d9224 */ /* 0x000fe200078e0a0d */
[C---:B------:R-:W-:Y:S02]  /*fe10*/  ISETP.GT.U32.AND P1, PT, R0.reuse, R11, PT ;  /* 0x0000000b0000720c */ /* 0x040fe40003f24070 */
[----:B------:R-:W-:Y:S01]  /*fe20*/  ISETP.GT.U32.AND P4, PT, R0, R12, PT ;  /* 0x0000000c0000720c */ /* 0x000fe20003f84070 */
[----:B------:R-:W-:Y:S02]  /*fe30*/  @!P2 IMAD.IADD R4, R4, 0x1, -R0 ;  /* 0x000000010404a824 */ /* 0x000fe400078e0a00 */
[----:B------:R-:W-:Y:S01]  /*fe40*/  @!P0 IMAD.MOV R10, RZ, RZ, -R10 ;  /* 0x000000ffff0a8224 */ /* 0x000fe200078e0a0a */
[----:B------:R-:W-:Y:S04]  /*fe50*/  STL [R1+0xbc], R14 ;  /* 0x0000bc0e01007387 */ /* 0x000fe80000100800 */
[----:B------:R-:W-:Y:S01]  /*fe60*/  STL [R1+0xb8], R13 ;  /* 0x0000b80d01007387 */ /* 0x000fe20000100800 */
[----:B--2---:R-:W-:-:S03]  /*fe70*/  IABS R9, R19 ;  /* 0x0000001300097213 */ /* 0x004fc60000000000 */
[----:B------:R-:W-:Y:S01]  /*fe80*/  STL [R1+0xb4], R10 ;  /* 0x0000b40a01007387 */ /* 0x000fe20000100800 */
[--C-:B------:R-:W-:Y:S01]  /*fe90*/  @!P4 IMAD.IADD R12, R12, 0x1, -R0.reuse ;  /* 0x000000010c0cc824 */ /* 0x100fe200078e0a00 */
[----:B------:R-:W-:Y:S01]  /*fea0*/  ISETP.GE.AND P4, PT, R19, RZ, PT ;  /* 0x000000ff1300720c */ /* 0x000fe20003f86270 */
[----:B------:R-:W-:Y:S01]  /*feb0*/  @!P1 IMAD.IADD R11, R11, 0x1, -R0 ;  /* 0x000000010b0b9824 */ /* 0x000fe200078e0a00 */
[----:B----4-:R-:W-:Y:S02]  /*fec0*/  IABS R6, R26 ;  /* 0x0000001a00067213 */ /* 0x010fe40000000000 */
[----:B------:R-:W-:Y:S01]  /*fed0*/  ISETP.GE.AND P1, PT, R26, RZ, PT ;  /* 0x000000ff1a00720c */ /* 0x000fe20003f26270 */
[----:B------:R-:W-:-:S04]  /*fee0*/  IMAD.HI.U32 R8, R2, R9, RZ ;  /* 0x0000000902087227 */ /* 0x000fc800078e00ff */
[----:B------:R-:W-:-:S04]  /*fef0*/  IMAD.MOV R8, RZ, RZ, -R8 ;  /* 0x000000ffff087224 */ /* 0x000fc800078e0a08 */
[----:B------:R-:W-:-:S05]  /*ff00*/  IMAD R9, R0, R8, R9 ;  /* 0x0000000800097224 */ /* 0x000fca00078e0209 */
[----:B------:R-:W-:-:S13]  /*ff10*/  ISETP.GT.U32.AND P0, PT, R0, R9, PT ;  /* 0x000000090000720c */ /* 0x000fda0003f04070 */
[----:B------:R-:W-:Y:S01]  /*ff20*/  @!P0 IMAD.IADD R9, R9, 0x1, -R0 ;  /* 0x0000000109098824 */ /* 0x000fe200078e0a00 */
[----:B---3--:R-:W-:Y:S02]  /*ff30*/  ISETP.GE.AND P5, PT, R15, RZ, PT ;  /* 0x000000ff0f00720c */ /* 0x008fe40003fa6270 */
[----:B-----5:R-:W-:-:S11]  /*ff40*/  ISETP.GE.AND P6, PT, R7, RZ, PT ;  /* 0x000000ff0700720c */ /* 0x020fd60003fc6270 */
[----:B------:R-:W-:Y:S02]  /*ff50*/  @!P5 IMAD.MOV R4, RZ, RZ, -R4 ;  /* 0x000000ffff04d224 */ /* 0x000fe400078e0a04 */
[----:B------:R-:W-:Y:S01]  /*ff60*/  @!P6 IMAD.MOV R3, RZ, RZ, -R3 ;  /* 0x000000ffff03e224 */ /* 0x000fe200078e0a03 */
[----:B------:R-:W-:-:S04]  /*ff70*/  ISETP.GE.AND P6, PT, R18, RZ, PT ;  /* 0x000000ff1200720c */ /* 0x000fc80003fc6270 */
[----:B------:R0:W-:Y:S04]  /*ff80*/  STL [R1+0xb0], R3 ;  /* 0x0000b00301007387 */ /* 0x0001e80000100800 */
[----:B------:R-:W-:Y:S04]  /*ff90*/  STL [R1+0xac], R4 ;  /* 0x0000ac0401007387 */ /* 0x000fe80000100800 */
[----:B------:R-:W2:Y:S04]  /*ffa0*/  LDL.LU R18, [R1+0x528] ;  /* 0x0005280001127983 */ /* 0x000ea80000300800 */
[----:B------:R-:W3:Y:S04]  /*ffb0*/  LDL R19, [R1+0xda0] ;  /* 0x000da00001137983 */ /* 0x000ee80000100800 */
[----:B------:R-:W4:Y:S01]  /*ffc0*/  LDL.LU R26, [R1+0x520] ;  /* 0x00052000011a7983 */ /* 0x000f220000300800 */
[----:B------:R-:W-:-:S02]  /*ffd0*/  ISETP.GE.AND P3, PT, R16, RZ, PT ;  /* 0x000000ff1000720c */ /* 0x000fc40003f66270 */
[----:B------:R-:W-:Y:S02]  /*ffe0*/  IABS R8, R25 ;  /* 0x0000001900087213 */ /* 0x000fe40000000000 */
[----:B------:R-:W-:-:S09]  /*fff0*/  ISETP.GE.AND P0, PT, R25, RZ, PT ;  /* 0x000000ff1900720c */ /* 0x000fd20003f06270 */
[----:B------:R-:W-:-:S05]  /*10000*/  @!P3 IMAD.MOV R12, RZ, RZ, -R12 ;  /* 0x000000ffff0cb224 */ /* 0x000fca00078e0a0c */
[----:B------:R-:W-:Y:S04]  /*10010*/  STL [R1+0xa8], R12 ;  /* 0x0000a80c01007387 */ /* 0x000fe80000100800 */
[----:B------:R-:W5:Y:S01]  /*10020*/  LDL.LU R25, [R1+0x524] ;  /* 0x0005240001197983 */ /* 0x000f620000300800 */
[----:B------:R-:W-:-:S04]  /*10030*/  IMAD.HI.U32 R7, R2, R6, RZ ;  /* 0x0000000602077227 */ /* 0x000fc800078e00ff */
[----:B------:R-:W-:-:S04]  /*10040*/  IMAD.MOV R7, RZ, RZ, -R7 ;  /* 0x000000ffff077224 */ /* 0x000fc800078e0a07 */
[----:B------:R-:W-:-:S05]  /*10050*/  IMAD R6, R0, R7, R6 ;  /* 0x0000000700067224 */ /* 0x000fca00078e0206 */
[----:B------:R-:W-:Y:S02]  /*10060*/  ISETP.GT.U32.AND P2, PT, R0, R6, PT ;  /* 0x000000060000720c */ /* 0x000fe40003f44070 */
[----:B------:R-:W-:-:S05]  /*10070*/  IABS R7, R17 ;  /* 0x0000001100077213 */ /* 0x000fca0000000000 */
[----:B0-----:R-:W-:-:S06]  /*10080*/  IMAD.HI.U32 R3, R2, R7, RZ ;  /* 0x0000000702037227 */ /* 0x001fcc00078e00ff */
[----:B------:R-:W-:Y:S01]  /*10090*/  @!P2 IMAD.IADD R6, R6, 0x1, -R0 ;  /* 0x000000010606a824 */ /* 0x000fe200078e0a00 */
[----:B------:R-:W-:Y:S01]  /*100a0*/  ISETP.GT.U32.AND P2, PT, R0, R9, PT ;  /* 0x000000090000720c */ /* 0x000fe20003f44070 */
[----:B------:R-:W-:-:S03]  /*100b0*/  IMAD.MOV R3, RZ, RZ, -R3 ;  /* 0x000000ffff037224 */ /* 0x000fc600078e0a03 */
[C---:B------:R-:W-:Y:S01]  /*100c0*/  ISETP.GT.U32.AND P5, PT, R0.reuse, R6, PT ;  /* 0x000000060000720c */ /* 0x040fe20003fa4070 */
[----:B------:R-:W-:Y:S02]  /*100d0*/  IMAD R7, R0, R3, R7 ;  /* 0x0000000300077224 */ /* 0x000fe400078e0207 */
[----:B------:R-:W-:-:S06]  /*100e0*/  @!P6 IMAD.MOV R11, RZ, RZ, -R11 ;  /* 0x000000ffff0be224 */ /* 0x000fcc00078e0a0b */
[--C-:B------:R-:W-:Y:S01]  /*100f0*/  @!P2 IMAD.IADD R9, R9, 0x1, -R0.reuse ;  /* 0x000000010909a824 */ /* 0x100fe200078e0a00 */
[----:B------:R-:W-:Y:S01]  /*10100*/  ISETP.GT.U32.AND P2, PT, R0, R7, PT ;  /* 0x000000070000720c */ /* 0x000fe20003f44070 */
[----:B------:R0:W-:Y:S02]  /*10110*/  STL [R1+0xa4], R11 ;  /* 0x0000a40b01007387 */ /* 0x0001e40000100800 */
[----:B------:R-:W-:Y:S02]  /*10120*/  @!P5 IMAD.IADD R6, R6, 0x1, -R0 ;  /* 0x000000010606d824 */ /* 0x000fe400078e0a00 */
[----:B0-----:R-:W-:Y:S02]  /*10130*/  IMAD.MOV.U32 R11, RZ, RZ, R9 ;  /* 0x000000ffff0b7224 */ /* 0x001fe400078e0009 */
[----:B------:R-:W-:Y:S02]  /*10140*/  @!P1 IMAD.MOV R6, RZ, RZ, -R6 ;  /* 0x000000ffff069224 */ /* 0x000fe400078e0a06 */
[----:B------:R-:W-:-:S04]  /*10150*/  @!P4 IMAD.MOV R11, RZ, RZ, -R11 ;  /* 0x000000ffff0bc224 */ /* 0x000fc800078e0a0b */
[----:B------:R-:W-:Y:S01]  /*10160*/  @!P2 IMAD.IADD R7, R7, 0x1, -R0 ;  /* 0x000000010707a824 */ /* 0x000fe200078e0a00 */
[----:B------:R-:W-:Y:S02]  /*10170*/  IABS R3, R24 ;  /* 0x0000001800037213 */ /* 0x000fe40000000000 */
[----:B------:R-:W-:Y:S01]  /*10180*/  ISETP.GE.AND P1, PT, R24, RZ, PT ;  /* 0x000000ff1800720c */ /* 0x000fe20003f26270 */
[----:B------:R-:W-:Y:S01]  /*10190*/  STL [R1+0xa0], R11 ;  /* 0x0000a00b01007387 */ /* 0x000fe20000100800 */
[----:B------:R-:W-:Y:S01]  /*101a0*/  IMAD.MOV.U32 R24, RZ, RZ, R22 ;  /* 0x000000ffff187224 */ /* 0x000fe200078e0016 */
[----:B------:R-:W-:Y:S01]  /*101b0*/  ISETP.GT.U32.AND P2, PT, R0, R7, PT ;  /* 0x000000070000720c */ /* 0x000fe20003f44070 */
[----:B------:R-:W-:Y:S01]  /*101c0*/  IMAD.MOV.U32 R22, RZ, RZ, R5 ;  /* 0x000000ffff167224 */ /* 0x000fe200078e0005 */
[----:B------:R5:W-:Y:S04]  /*101d0*/  STL [R1+0x9c], R6 ;  /* 0x00009c0601007387 */ /* 0x000be80000100800 */
[----:B------:R-:W2:Y:S01]  /*101e0*/  LDL.LU R5, [R1+0x52c] ;  /* 0x00052c0001057983 */ /* 0x000ea20000300800 */
[----:B------:R-:W-:Y:S01]  /*101f0*/  IMAD.HI.U32 R13, R2, R8, RZ ;  /* 0x00000008020d7227 */ /* 0x000fe200078e00ff */
[----:B------:R-:W-:-:S03]  /*10200*/  IABS R10, R20 ;  /* 0x00000014000a7213 */ /* 0x000fc60000000000 */
[----:B------:R-:W-:Y:S01]  /*10210*/  IMAD.MOV R13, RZ, RZ, -R13 ;  /* 0x000000ffff0d7224 */ /* 0x000fe200078e0a0d */
[----:B------:R-:W-:Y:S01]  /*10220*/  ISETP.GE.AND P5, PT, R20, RZ, PT ;  /* 0x000000ff1400720c */ /* 0x000fe20003fa6270 */
[----:B------:R-:W-:Y:S01]  /*10230*/  @!P2 IMAD.IADD R7, R7, 0x1, -R0 ;  /* 0x000000010707a824 */ /* 0x000fe200078e0a00 */
[----:B------:R-:W2:Y:S01]  /*10240*/  LDL.LU R20, [R1+0x530] ;  /* 0x0005300001147983 */ /* 0x000ea20000300800 */
[----:B------:R-:W-:-:S03]  /*10250*/  IMAD R8, R0, R13, R8 ;  /* 0x0000000d00087224 */ /* 0x000fc600078e0208 */
[----:B------:R-:W2:Y:S02]  /*10260*/  LDL.LU R16, [R1+0x534] ;  /* 0x0005340001107983 */ /* 0x000ea40000300800 */
        /* <DEDUP_REMOVED lines=10> */
[----:B------:R-:W-:-:S03]  /*10310*/  ISETP.GT.U32.AND P3, PT, R0, R3, PT ;  /* 0x000000030000720c */ /* 0x000fc60003f64070 */
[----:B------:R-:W-:-:S10]  /*10320*/  @!P0 IMAD.MOV R8, RZ, RZ, -R8 ;  /* 0x000000ffff088224 */ /* 0x000fd400078e0a08 */
[----:B------:R-:W-:Y:S01]  /*10330*/  @!P3 IMAD.IADD R3, R3, 0x1, -R0 ;  /* 0x000000010303b824 */ /* 0x000fe200078e0a00 */
[----:B----4-:R-:W-:Y:S02]  /*10340*/  IABS R15, R26 ;  /* 0x0000001a000f7213 */ /* 0x010fe40000000000 */
[----:B------:R-:W-:Y:S02]  /*10350*/  ISETP.GE.AND P2, PT, R26, RZ, PT ;  /* 0x000000ff1a00720c */ /* 0x000fe40003f46270 */
[----:B------:R-:W4:Y:S04]  /*10360*/  LDL.LU R26, [R1+0x538] ;  /* 0x00053800011a7983 */ /* 0x000f280000300800 */
[----:B------:R-:W-:Y:S01]  /*10370*/  STL [R1+0x98], R8 ;  /* 0x0000980801007387 */ /* 0x000fe20000100800 */
[----:B-----5:R-:W-:-:S02]  /*10380*/  IABS R6, R25 ;  /* 0x0000001900067213 */ /* 0x020fc40000000000 */
[----:B------:R-:W-:Y:S02]  /*10390*/  ISETP.GE.AND P3, PT, R25, RZ, PT ;  /* 0x000000ff1900720c */ /* 0x000fe40003f66270 */
[----:B------:R-:W5:Y:S01]  /*103a0*/  LDL.LU R25, [R1+0x53c] ;  /* 0x00053c0001197983 */ /* 0x000f620000300800 */
[----:B------:R-:W-:Y:S02]  /*103b0*/  ISETP.GT.U32.AND P4, PT, R0, R10, PT ;  /* 0x0000000a0000720c */ /* 0x000fe40003f84070 */
[----:B---3--:R-:W-:-:S05]  /*103c0*/  IABS R13, R19 ;  /* 0x00000013000d7213 */ /* 0x008fca0000000000 */
[----:B------:R-:W-:-:S06]  /*103d0*/  IMAD.HI.U32 R9, R2, R13, RZ ;  /* 0x0000000d02097227 */ /* 0x000fcc00078e00ff */
[----:B------:R-:W-:-:S05]  /*103e0*/  @!P4 IMAD.IADD R10, R10, 0x1, -R0 ;  /* 0x000000010a0ac824 */ /* 0x000fca00078e0a00 */
[----:B------:R-:W-:Y:S01]  /*103f0*/  ISETP.GT.U32.AND P4, PT, R0, R10, PT ;  /* 0x0000000a0000720c */ /* 0x000fe20003f84070 */
[----:B------:R-:W-:Y:S01]  /*10400*/  IMAD.MOV R9, RZ, RZ, -R9 ;  /* 0x000000ffff097224 */ /* 0x000fe200078e0a09 */
[----:B------:R-:W-:-:S03]  /*10410*/  ISETP.GE.AND P6, PT, R17, RZ, PT ;  /* 0x000000ff1100720c */ /* 0x000fc60003fc6270 */
[----:B------:R-:W-:Y:S02]  /*10420*/  IMAD R13, R0, R9, R13 ;  /* 0x00000009000d7224 */ /* 0x000fe400078e020d */
[----:B------:R-:W-:-:S06]  /*10430*/  IMAD.HI.U32 R12, R2, R15, RZ ;  /* 0x0000000f020c7227 */ /* 0x000fcc00078e00ff */
[----:B------:R-:W-:Y:S01]  /*10440*/  @!P4 IMAD.IADD R10, R10, 0x1, -R0 ;  /* 0x000000010a0ac824 */ /* 0x000fe200078e0a00 */
[C---:B------:R-:W-:Y:S01]  /*10450*/  ISETP.GT.U32.AND P4, PT, R0.reuse, R13, PT ;  /* 0x0000000d0000720c */ /* 0x040fe20003f84070 */
[----:B------:R-:W-:Y:S02]  /*10460*/  IMAD.MOV R12, RZ, RZ, -R12 ;  /* 0x000000ffff0c7224 */ /* 0x000fe400078e0a0c */
[----:B------:R-:W-:Y:S02]  /*10470*/  IMAD.MOV.U32 R17, RZ, RZ, R7 ;  /* 0x000000ffff117224 */ /* 0x000fe400078e0007 */
[----:B------:R-:W-:Y:S01]  /*10480*/  IMAD R15, R0, R12, R15 ;  /* 0x0000000c000f7224 */ /* 0x000fe200078e020f */
[----:B--2---:R-:W-:Y:S01]  /*10490*/  IABS R4, R18 ;  /* 0x0000001200047213 */ /* 0x004fe20000000000 */
[----:B------:R-:W-:Y:S02]  /*104a0*/  @!P6 IMAD.MOV R17, RZ, RZ, -R17 ;  /* 0x000000ffff11e224 */ /* 0x000fe400078e0a11 */
[----:B------:R-:W-:Y:S01]  /*104b0*/  IMAD.HI.U32 R11, R2, R6, RZ ;  /* 0x00000006020b7227 */ /* 0x000fe200078e00ff */
[----:B------:R-:W-:-:S03]  /*104c0*/  ISETP.GT.U32.AND P6, PT, R0, R15, PT ;  /* 0x0000000f0000720c */ /* 0x000fc60003fc4070 */
[----:B------:R-:W-:Y:S01]  /*104d0*/  @!P4 IMAD.IADD R13, R13, 0x1, -R0 ;  /* 0x000000010d0dc824 */ /* 0x000fe200078e0a00 */
[----:B------:R-:W-:Y:S01]  /*104e0*/  ISETP.GT.U32.AND P4, PT, R0, R3, PT ;  /* 0x000000030000720c */ /* 0x000fe20003f84070 */
[----:B------:R-:W-:-:S04]  /*104f0*/  IMAD.HI.U32 R9, R2, R4, RZ ;  /* 0x0000000402097227 */ /* 0x000fc800078e00ff */
[----:B------:R-:W-:Y:S02]  /*10500*/  IMAD.MOV R11, RZ, RZ, -R11 ;  /* 0x000000ffff0b7224 */ /* 0x000fe400078e0a0b */
[----:B------:R-:W-:Y:S02]  /*10510*/  IMAD.MOV R9, RZ, RZ, -R9 ;  /* 0x000000ffff097224 */ /* 0x000fe400078e0a09 */
[C---:B------:R-:W-:Y:S01]  /*10520*/  IMAD R6, R0.reuse, R11, R6 ;  /* 0x0000000b00067224 */ /* 0x040fe200078e0206 */
[C---:B------:R-:W-:Y:S01]  /*10530*/  ISETP.GT.U32.AND P0, PT, R0.reuse, R13, PT ;  /* 0x0000000d0000720c */ /* 0x040fe20003f04070 */
[----:B------:R0:W-:Y:S01]  /*10540*/  STL [R1+0x94], R17 ;  /* 0x0000941101007387 */ /* 0x0001e20000100800 */
[C---:B------:R-:W-:Y:S02]  /*10550*/  IMAD R4, R0.reuse, R9, R4 ;  /* 0x0000000900047224 */ /* 0x040fe400078e0204 */
[----:B------:R-:W-:Y:S01]  /*10560*/  @!P5 IMAD.MOV R10, RZ, RZ, -R10 ;  /* 0x000000ffff0ad224 */ /* 0x000fe200078e0a0a */
[----:B------:R-:W-:Y:S01]  /*10570*/  ISETP.GT.U32.AND P5, PT, R0, R6, PT ;  /* 0x000000060000720c */ /* 0x000fe20003fa4070 */
[--C-:B------:R-:W-:Y:S01]  /*10580*/  @!P6 IMAD.IADD R15, R15, 0x1, -R0.reuse ;  /* 0x000000010f0fe824 */ /* 0x100fe200078e0a00 */
[----:B------:R-:W-:Y:S01]  /*10590*/  IABS R14, R5 ;  /* 0x00000005000e7213 */ /* 0x000fe20000000000 */
[----:B0-----:R-:W2:Y:S01]  /*105a0*/  LDL.LU R17, [R1+0x540] ;  /* 0x0005400001117983 */ /* 0x001ea20000300800 */
[----:B------:R-:W-:Y:S01]  /*105b0*/  ISETP.GE.AND P6, PT, R19, RZ, PT ;  /* 0x000000ff1300720c */ /* 0x000fe20003fc6270 */
[----:B------:R-:W-:-:S02]  /*105c0*/  @!P4 IMAD.IADD R3, R3, 0x1, -R0 ;  /* 0x000000010303c824 */ /* 0x000fc400078e0a00 */
[----:B------:R-:W-:Y:S01]  /*105d0*/  IMAD.HI.U32 R9, R2, R14, RZ ;  /* 0x0000000e02097227 */ /* 0x000fe200078e00ff */
[----:B------:R-:W-:-:S03]  /*105e0*/  ISETP.GT.U32.AND P4, PT, R0, R4, PT ;  /* 0x000000040000720c */ /* 0x000fc60003f84070 */
[----:B------:R-:W-:Y:S01]  /*105f0*/  IMAD.MOV R9, RZ, RZ, -R9 ;  /* 0x000000ffff097224 */ /* 0x000fe200078e0a09 */
[----:B------:R-:W-:Y:S01]  /*10600*/  IABS R12, R20 ;  /* 0x00000014000c7213 */ /* 0x000fe20000000000 */
[----:B------:R-:W-:Y:S01]  /*10610*/  @!P0 IMAD.IADD R13, R13, 0x1, -R0 ;  /* 0x000000010d0d8824 */ /* 0x000fe200078e0a00 */
[----:B------:R-:W-:Y:S01]  /*10620*/  STL [R1+0x8c], R10 ;  /* 0x00008c0a01007387 */ /* 0x000fe20000100800 */
[----:B------:R-:W-:Y:S01]  /*10630*/  IMAD R14, R0, R9, R14 ;  /* 0x00000009000e7224 */ /* 0x000fe200078e020e */
[----:B------:R-:W-:Y:S01]  /*10640*/  ISETP.GE.AND P0, PT, R18, RZ, PT ;  /* 0x000000ff1200720c */ /* 0x000fe20003f06270 */
[----:B------:R-:W-:Y:S01]  /*10650*/  @!P1 IMAD.MOV R3, RZ, RZ, -R3 ;  /* 0x000000ffff039224 */ /* 0x000fe200078e0a03 */
[----:B------:R-:W3:Y:S01]  /*10660*/  LDL.LU R18, [R1+0x544] ;  /* 0x0005440001127983 */ /* 0x000ee20000300800 */
[----:B------:R-:W-:Y:S01]  /*10670*/  @!P5 IMAD.IADD R6, R6, 0x1, -R0 ;  /* 0x000000010606d824 */ /* 0x000fe200078e0a00 */
[----:B------:R-:W-:Y:S01]  /*10680*/  IABS R11, R16 ;  /* 0x00000010000b7213 */ /* 0x000fe20000000000 */
[----:B------:R-:W-:Y:S01]  /*10690*/  @!P6 IMAD.MOV R13, RZ, RZ, -R13 ;  /* 0x000000ffff0de224 */ /* 0x000fe200078e0a0d */
[----:B------:R-:W-:Y:S01]  /*106a0*/  ISETP.GT.U32.AND P5, PT, R0, R15, PT ;  /* 0x0000000f0000720c */ /* 0x000fe20003fa4070 */
[----:B------:R-:W-:Y:S01]  /*106b0*/  IMAD.HI.U32 R8, R2, R12, RZ ;  /* 0x0000000c02087227 */ /* 0x000fe200078e00ff */
[----:B------:R-:W-:Y:S01]  /*106c0*/  STL [R1+0x74], R3 ;  /* 0x0000740301007387 */ /* 0x000fe20000100800 */
[----:B------:R-:W-:-:S02]  /*106d0*/  ISETP.GT.U32.AND P6, PT, R0, R14, PT ;  /* 0x0000000e0000720c */ /* 0x000fc40003fc4070 */
[----:B------:R-:W-:Y:S01]  /*106e0*/  @!P4 IMAD.IADD R4, R4, 0x1, -R0 ;  /* 0x000000010404c824 */ /* 0x000fe200078e0a00 */
[----:B------:R-:W-:Y:S01]  /*106f0*/  ISETP.GT.U32.AND P4, PT, R0, R6, PT ;  /* 0x000000060000720c */ /* 0x000fe20003f84070 */
[----:B------:R-:W-:Y:S01]  /*10700*/  IMAD.HI.U32 R7, R2, R11, RZ ;  /* 0x0000000b02077227 */ /* 0x000fe200078e00ff */
[----:B------:R-:W3:Y:S03]  /*10710*/  LDL.LU R19, [R1+0x548] ;  /* 0x0005480001137983 */ /* 0x000ee60000300800 */
[----:B------:R-:W-:Y:S02]  /*10720*/  IMAD.MOV R8, RZ, RZ, -R8 ;  /* 0x000000ffff087224 */ /* 0x000fe400078e0a08 */
[----:B------:R-:W-:Y:S02]  /*10730*/  IMAD.MOV R7, RZ, RZ, -R7 ;  /* 0x000000ffff077224 */ /* 0x000fe400078e0a07 */
[----:B------:R-:W-:-:S02]  /*10740*/  IMAD R12, R0, R8, R12 ;  /* 0x00000008000c7224 */ /* 0x000fc400078e020c */
[C---:B------:R-:W-:Y:S02]  /*10750*/  IMAD R11, R0.reuse, R7, R11 ;  /* 0x00000007000b7224 */ /* 0x040fe400078e020b */
[--C-:B------:R-:W-:Y:S01]  /*10760*/  @!P5 IMAD.IADD R15, R15, 0x1, -R0.reuse ;  /* 0x000000010f0fd824 */ /* 0x100fe200078e0a00 */
[----:B------:R-:W-:Y:S01]  /*10770*/  ISETP.GT.U32.AND P5, PT, R0, R12, PT ;  /* 0x0000000c0000720c */ /* 0x000fe20003fa4070 */
[--C-:B------:R-:W-:Y:S01]  /*10780*/  @!P6 IMAD.IADD R14, R14, 0x1, -R0.reuse ;  /* 0x000000010e0ee824 */ /* 0x100fe200078e0a00 */
[----:B------:R-:W-:Y:S01]  /*10790*/  ISETP.GT.U32.AND P1, PT, R0, R4, PT ;  /* 0x000000040000720c */ /* 0x000fe20003f24070 */
[----:B------:R-:W-:Y:S01]  /*107a0*/  @!P4 IMAD.IADD R6, R6, 0x1, -R0 ;  /* 0x000000010606c824 */ /* 0x000fe200078e0a00 */
[----:B------:R-:W-:Y:S01]  /*107b0*/  ISETP.GT.U32.AND P4, PT, R0, R11, PT ;  /* 0x0000000b0000720c */ /* 0x000fe20003f84070 */
[----:B------:R0:W-:Y:S02]  /*107c0*/  STL [R1+0x3114], R13 ;  /* 0x0031140d01007387 */ /* 0x0001e40000100800 */
[----:B------:R-:W-:-:S06]  /*107d0*/  @!P3 IMAD.MOV R6, RZ, RZ, -R6 ;  /* 0x000000ffff06b224 */ /* 0x000fcc00078e0a06 */
[--C-:B------:R-:W-:Y:S02]  /*107e0*/  @!P5 IMAD.IADD R12, R12, 0x1, -R0.reuse ;  /* 0x000000010c0cd824 */ /* 0x100fe400078e0a00 */
[--C-:B------:R-:W-:Y:S01]  /*107f0*/  @!P1 IMAD.IADD R4, R4, 0x1, -R0.reuse ;  /* 0x0000000104049824 */ /* 0x100fe200078e0a00 */
[----:B------:R-:W-:Y:S01]  /*10800*/  ISETP.GE.AND P1, PT, R5, RZ, PT ;  /* 0x000000ff0500720c */ /* 0x000fe20003f26270 */
[----:B------:R-:W-:Y:S01]  /*10810*/  @!P4 IMAD.IADD R11, R11, 0x1, -R0 ;  /* 0x000000010b0bc824 */ /* 0x000fe200078e0a00 */
[----:B------:R-:W-:Y:S01]  /*10820*/  ISETP.GT.U32.AND P4, PT, R0, R12, PT ;  /* 0x0000000c0000720c */ /* 0x000fe20003f84070 */
[----:B------:R-:W3:Y:S01]  /*10830*/  LDL.LU R5, [R1+0x3160] ;  /* 0x0031600001057983 */ /* 0x000ee20000300800 */
[----:B------:R-:W-:Y:S01]  /*10840*/  ISETP.GE.AND P5, PT, R20, RZ, PT ;  /* 0x000000ff1400720c */ /* 0x000fe20003fa6270 */
[----:B0-----:R-:W-:Y:S02]  /*10850*/  IMAD.MOV.U32 R13, RZ, RZ, R15 ;  /* 0x000000ffff0d7224 */ /* 0x001fe400078e000f */
[----:B------:R-:W3:Y:S02]  /*10860*/  LDL.LU R20, [R1+0x54c] ;  /* 0x00054c0001147983 */ /* 0x000ee40000300800 */
[----:B------:R-:W-:-:S02]  /*10870*/  @!P2 IMAD.MOV R13, RZ, RZ, -R13 ;  /* 0x000000ffff0da224 */ /* 0x000fc400078e0a0d */
[----:B------:R-:W-:-:S03]  /*10880*/  @!P0 IMAD.MOV R4, RZ, RZ, -R4 ;  /* 0x000000ffff048224 */ /* 0x000fc600078e0a04 */
[----:B------:R-:W-:Y:S01]  /*10890*/  STL [R1+0x5c], R13 ;  /* 0x00005c0d01007387 */ /* 0x000fe20000100800 */
[----:B------:R-:W-:-:S03]  /*108a0*/  @!P4 IMAD.IADD R12, R12, 0x1, -R0 ;  /* 0x000000010c0cc824 */ /* 0x000fc600078e0a00 */
[----:B------:R3:W-:Y:S04]  /*108b0*/  STL [R1+0x58], R6 ;  /* 0x0000580601007387 */ /* 0x0007e80000100800 */
[----:B------:R-:W-:Y:S01]  /*108c0*/  STL [R1+0x54], R4 ;  /* 0x0000540401007387 */ /* 0x000fe20000100800 */
[----:B----4-:R-:W-:-:S05]  /*108d0*/  IABS R9, R26 ;  /* 0x0000001a00097213 */ /* 0x010fca0000000000 */
[----:B------:R-:W-:-:S04]  /*108e0*/  IMAD.HI.U32 R3, R2, R9, RZ ;  /* 0x0000000902037227 */ /* 0x000fc800078e00ff */
[----:B------:R-:W-:-:S04]  /*108f0*/  IMAD.MOV R3, RZ, RZ, -R3 ;  /* 0x000000ffff037224 */ /* 0x000fc800078e0a03 */
[----:B------:R-:W-:-:S05]  /*10900*/  IMAD R9, R0, R3, R9 ;  /* 0x0000000300097224 */ /* 0x000fca00078e0209 */
[----:B------:R-:W-:-:S13]  /*10910*/  ISETP.GT.U32.AND P6, PT, R0, R9, PT ;  /* 0x000000090000720c */ /* 0x000fda0003fc4070 */
[----:B------:R-:W-:-:S05]  /*10920*/  @!P6 IMAD.IADD R9, R9, 0x1, -R0 ;  /* 0x000000010909e824 */ /* 0x000fca00078e0a00 */
[----:B------:R-:W-:Y:S02]  /*10930*/  ISETP.GT.U32.AND P3, PT, R0, R9, PT ;  /* 0x000000090000720c */ /* 0x000fe40003f64070 */
[----:B------:R-:W-:Y:S02]  /*10940*/  ISETP.GE.AND P4, PT, R26, RZ, PT ;  /* 0x000000ff1a00720c */ /* 0x000fe40003f86270 */
[----:B-----5:R-:W-:Y:S01]  /*10950*/  IABS R7, R25 ;  /* 0x0000001900077213 */ /* 0x020fe20000000000 */
[----:B------:R-:W4:Y:S08]  /*10960*/  LDL.LU R26, [R1+0x550] ;  /* 0x00055000011a7983 */ /* 0x000f300000300800 */
[----:B------:R-:W-:Y:S01]  /*10970*/  @!P3 IMAD.IADD R9, R9, 0x1, -R0 ;  /* 0x000000010909b824 */ /* 0x000fe200078e0a00 */
[----:B------:R-:W-:-:S02]  /*10980*/  ISETP.GE.AND P3, PT, R25, RZ, PT ;  /* 0x000000ff1900720c */ /* 0x000fc40003f66270 */
[----:B------:R-:W5:Y:S01]  /*10990*/  LDL.LU R25, [R1+0x554] ;  /* 0x0005540001197983 */ /* 0x000f620000300800 */
[----:B------:R-:W-:Y:S01]  /*109a0*/  ISETP.GT.U32.AND P2, PT, R0, R14, PT ;  /* 0x0000000e0000720c */ /* 0x000fe20003f44070 */
[----:B------:R-:W-:Y:S01]  /*109b0*/  IMAD.HI.U32 R8, R2, R7, RZ ;  /* 0x0000000702087227 */ /* 0x000fe200078e00ff */
[----:B------:R-:W-:-:S03]  /*109c0*/  ISETP.GT.U32.AND P6, PT, R0, R11, PT ;  /* 0x0000000b0000720c */ /* 0x000fc60003fc4070 */
[----:B------:R-:W-:-:S04]  /*109d0*/  IMAD.MOV R8, RZ, RZ, -R8 ;  /* 0x000000ffff087224 */ /* 0x000fc800078e0a08 */
[----:B------:R-:W-:-:S04]  /*109e0*/  IMAD R7, R0, R8, R7 ;  /* 0x0000000800077224 */ /* 0x000fc800078e0207 */
[--C-:B------:R-:W-:Y:S01]  /*109f0*/  @!P2 IMAD.IADD R14, R14, 0x1, -R0.reuse ;  /* 0x000000010e0ea824 */ /* 0x100fe200078e0a00 */
[----:B------:R-:W-:Y:S01]  /*10a00*/  ISETP.GT.U32.AND P2, PT, R0, R7, PT ;  /* 0x000000070000720c */ /* 0x000fe20003f44070 */
[----:B------:R-:W-:Y:S01]  /*10a10*/  @!P6 IMAD.IADD R11, R11, 0x1, -R0 ;  /* 0x000000010b0be824 */ /* 0x000fe200078e0a00 */
[----:B--2---:R-:W-:-:S05]  /*10a20*/  IABS R10, R17 ;  /* 0x00000011000a7213 */ /* 0x004fca0000000000 */
[----:B------:R-:W-:-:S04]  /*10a30*/  IMAD.HI.U32 R3, R2, R10, RZ ;  /* 0x0000000a02037227 */ /* 0x000fc800078e00ff */
[----:B------:R-:W-:-:S04]  /*10a40*/  IMAD.MOV R3, RZ, RZ, -R3 ;  /* 0x000000ffff037224 */ /* 0x000fc800078e0a03 */
[----:B------:R-:W-:Y:S01]  /*10a50*/  IMAD R10, R0, R3, R10 ;  /* 0x00000003000a7224 */ /* 0x000fe200078e020a */
[----:B---3--:R-:W-:-:S04]  /*10a60*/  IABS R6, R18 ;  /* 0x0000001200067213 */ /* 0x008fc80000000000 */
[----:B------:R-:W-:Y:S01]  /*10a70*/  ISETP.GT.U32.AND P6, PT, R0, R10, PT ;  /* 0x0000000a0000720c */ /* 0x000fe20003fc4070 */
[----:B------:R-:W-:-:S04]  /*10a80*/  IMAD.HI.U32 R15, R2, R6, RZ ;  /* 0x00000006020f7227 */ /* 0x000fc800078e00ff */
[----:B------:R-:W-:-:S04]  /*10a90*/  IMAD.MOV R15, RZ, RZ, -R15 ;  /* 0x000000ffff0f7224 */ /* 0x000fc800078e0a0f */
[----:B------:R-:W-:Y:S01]  /*10aa0*/  IMAD R6, R0, R15, R6 ;  /* 0x0000000f00067224 */ /* 0x000fe200078e0206 */
[----:B------:R-:W-:Y:S01]  /*10ab0*/  ISETP.GE.AND P0, PT, R16, RZ, PT ;  /* 0x000000ff1000720c */ /* 0x000fe20003f06270 */
[----:B------:R-:W-:Y:S02]  /*10ac0*/  @!P2 IMAD.IADD R7, R7, 0x1, -R0 ;  /* 0x000000010707a824 */ /* 0x000fe400078e0a00 */
[----:B------:R-:W-:Y:S02]  /*10ad0*/  IMAD.MOV.U32 R13, RZ, RZ, R14 ;  /* 0x000000ffff0d7224 */ /* 0x000fe400078e000e */
[----:B------:R-:W-:Y:S01]  /*10ae0*/  @!P6 IMAD.IADD R10, R10, 0x1, -R0 ;  /* 0x000000010a0ae824 */ /* 0x000fe200078e0a00 */
[C---:B------:R-:W-:Y:S01]  /*10af0*/  ISETP.GT.U32.AND P6, PT, R0.reuse, R6, PT ;  /* 0x000000060000720c */ /* 0x040fe20003fc4070 */
[----:B------:R-:W-:Y:S01]  /*10b00*/  @!P1 IMAD.MOV R13, RZ, RZ, -R13 ;  /* 0x000000ffff0d9224 */ /* 0x000fe200078e0a0d */
[C---:B------:R-:W-:Y:S01]  /*10b10*/  ISETP.GT.U32.AND P1, PT, R0.reuse, R7, PT ;  /* 0x000000070000720c */ /* 0x040fe20003f24070 */
[----:B------:R-:W-:Y:S01]  /*10b20*/  @!P5 IMAD.MOV R12, RZ, RZ, -R12 ;  /* 0x000000ffff0cd224 */ /* 0x000fe200078e0a0c */
[----:B------:R-:W-:Y:S01]  /*10b30*/  ISETP.GT.U32.AND P5, PT, R0, R10, PT ;  /* 0x0000000a0000720c */ /* 0x000fe20003fa4070 */
[----:B------:R-:W-:Y:S01]  /*10b40*/  @!P4 IMAD.MOV R9, RZ, RZ, -R9 ;  /* 0x000000ffff09c224 */ /* 0x000fe200078e0a09 */
[----:B------:R-:W-:Y:S01]  /*10b50*/  ISETP.GE.AND P2, PT, R17, RZ, PT ;  /* 0x000000ff1100720c */ /* 0x000fe20003f46270 */
[----:B------:R-:W-:Y:S01]  /*10b60*/  @!P0 IMAD.MOV R11, RZ, RZ, -R11 ;  /* 0x000000ffff0b8224 */ /* 0x000fe200078e0a0b */
[----:B------:R-:W-:Y:S05]  /*10b70*/  STL [R1+0x44], R13 ;  /* 0x0000440d01007387 */ /* 0x000fea0000100800 */
[--C-:B------:R-:W-:Y:S01]  /*10b80*/  @!P6 IMAD.IADD R6, R6, 0x1, -R0.reuse ;  /* 0x000000010606e824 */ /* 0x100fe200078e0a00 */
[----:B------:R0:W-:Y:S01]  /*10b90*/  STL [R1+0x40], R12 ;  /* 0x0000400c01007387 */ /* 0x0001e20000100800 */
[--C-:B------:R-:W-:Y:S01]  /*10ba0*/  @!P1 IMAD.IADD R7, R7, 0x1, -R0.reuse ;  /* 0x0000000107079824 */ /* 0x100fe200078e0a00 */
[----:B------:R-:W-:Y:S01]  /*10bb0*/  IABS R3, R19 ;  /* 0x0000001300037213 */ /* 0x000fe20000000000 */
[----:B------:R-:W-:Y:S01]  /*10bc0*/  @!P5 IMAD.IADD R10, R10, 0x1, -R0 ;  /* 0x000000010a0ad824 */ /* 0x000fe200078e0a00 */
[----:B------:R-:W-:Y:S01]  /*10bd0*/  STL [R1+0x3c], R11 ;  /* 0x00003c0b01007387 */ /* 0x000fe20000100800 */
[----:B------:R-:W-:-:S03]  /*10be0*/  ISETP.GT.U32.AND P6, PT, R0, R6, PT ;  /* 0x000000060000720c */ /* 0x000fc60003fc4070 */
[----:B------:R4:W-:Y:S01]  /*10bf0*/  STL [R1+0x38], R9 ;  /* 0x0000380901007387 */ /* 0x0009e20000100800 */
[----:B0-----:R-:W-:Y:S01]  /*10c00*/  IMAD.MOV.U32 R12, RZ, RZ, R7 ;  /* 0x000000ffff0c7224 */ /* 0x001fe200078e0007 */
[----:B------:R-:W-:Y:S02]  /*10c10*/  IABS R8, R20 ;  /* 0x0000001400087213 */ /* 0x000fe40000000000 */
[----:B------:R-:W-:Y:S02]  /*10c20*/  ISETP.GE.AND P5, PT, R20, RZ, PT ;  /* 0x000000ff1400720c */ /* 0x000fe40003fa6270 */
[----:B------:R-:W2:Y:S01]  /*10c30*/  LDL.LU R20, [R1+0x558] ;  /* 0x0005580001147983 */ /* 0x000ea20000300800 */
[----:B------:R-:W-:-:S04]  /*10c40*/  IMAD.HI.U32 R4, R2, R3, RZ ;  /* 0x0000000302047227 */ /* 0x000fc800078e00ff */
[----:B------:R-:W-:Y:S02]  /*10c50*/  @!P3 IMAD.MOV R12, RZ, RZ, -R12 ;  /* 0x000000ffff0cb224 */ /* 0x000fe400078e0a0c */
[----:B------:R-:W-:Y:S02]  /*10c60*/  @!P2 IMAD.MOV R10, RZ, RZ, -R10 ;  /* 0x000000ffff0aa224 */ /* 0x000fe400078e0a0a */
[----:B------:R-:W-:Y:S01]  /*10c70*/  IMAD.MOV R4, RZ, RZ, -R4 ;  /* 0x000000ffff047224 */ /* 0x000fe200078e0a04 */
[----:B------:R-:W-:Y:S01]  /*10c80*/  STL [R1+0x34], R12 ;  /* 0x0000340c01007387 */ /* 0x000fe20000100800 */
[----:B------:R-:W-:Y:S02]  /*10c90*/  @!P6 IMAD.IADD R6, R6, 0x1, -R0 ;  /* 0x000000010606e824 */ /* 0x000fe400078e0a00 */
[----:B------:R-:W-:Y:S01]  /*10ca0*/  IMAD R3, R0, R4, R3 ;  /* 0x0000000400037224 */ /* 0x000fe200078e0203 */
[----:B------:R0:W-:Y:S01]  /*10cb0*/  STL [R1+0x30], R10 ;  /* 0x0000300a01007387 */ /* 0x0001e20000100800 */
[----:B----4-:R-:W-:-:S02]  /*10cc0*/  IABS R9, R26 ;  /* 0x0000001a00097213 */ /* 0x010fc40000000000 */
[----:B------:R-:W-:Y:S02]  /*10cd0*/  ISETP.GE.AND P2, PT, R26, RZ, PT ;  /* 0x000000ff1a00720c */ /* 0x000fe40003f46270 */
[----:B------:R-:W3:Y:S01]  /*10ce0*/  LDL.LU R26, [R1+0x568] ;  /* 0x00056800011a7983 */ /* 0x000ee20000300800 */
[----:B-----5:R-:W-:Y:S02]  /*10cf0*/  IABS R4, R25 ;  /* 0x0000001900047213 */ /* 0x020fe40000000000 */
[----:B------:R-:W-:Y:S02]  /*10d00*/  ISETP.GE.AND P6, PT, R25, RZ, PT ;  /* 0x000000ff1900720c */ /* 0x000fe40003fc6270 */
[----:B------:R-:W4:Y:S01]  /*10d10*/  LDL.LU R25, [R1+0x55c] ;  /* 0x00055c0001197983 */ /* 0x000f220000300800 */
[----:B------:R-:W-:Y:S01]  /*10d20*/  ISETP.GT.U32.AND P1, PT, R0, R3, PT ;  /* 0x000000030000720c */ /* 0x000fe20003f24070 */
[----:B------:R-:W-:-:S04]  /*10d30*/  IMAD.HI.U32 R11, R2, R8, RZ ;  /* 0x00000008020b7227 */ /* 0x000fc800078e00ff */
[----:B------:R-:W-:-:S08]  /*10d40*/  IMAD.MOV R11, RZ, RZ, -R11 ;  /* 0x000000ffff0b7224 */ /* 0x000fd000078e0a0b */
[----:B------:R-:W-:Y:S02]  /*10d50*/  @!P1 IMAD.IADD R3, R3, 0x1, -R0 ;  /* 0x0000000103039824 */ /* 0x000fe400078e0a00 */
[----:B------:R-:W-:-:S03]  /*10d60*/  IMAD R8, R0, R11, R8 ;  /* 0x0000000b00087224 */ /* 0x000fc600078e0208 */
[----:B------:R-:W-:Y:S01]  /*10d70*/  ISETP.GT.U32.AND P1, PT, R0, R3, PT ;  /* 0x000000030000720c */ /* 0x000fe20003f24070 */
[----:B------:R-:W-:Y:S01]  /*10d80*/  IMAD.HI.U32 R7, R2, R9, RZ ;  /* 0x0000000902077227 */ /* 0x000fe200078e00ff */
[----:B------:R-:W-:Y:S02]  /*10d90*/  ISETP.GE.AND P4, PT, R19, RZ, PT ;  /* 0x000000ff1300720c */ /* 0x000fe40003f86270 */
[----:B------:R-:W-:Y:S01]  /*10da0*/  ISETP.GT.U32.AND P3, PT, R0, R8, PT ;  /* 0x000000080000720c */ /* 0x000fe20003f64070 */
[----:B------:R-:W-:Y:S02]  /*10db0*/  IMAD.MOV R7, RZ, RZ, -R7 ;  /* 0x000000ffff077224 */ /* 0x000fe400078e0a07 */
[----:B0-----:R-:W-:-:S04]  /*10dc0*/  IMAD.HI.U32 R10, R2, R4, RZ ;  /* 0x00000004020a7227 */ /* 0x001fc800078e00ff */
[C---:B------:R-:W-:Y:S02]  /*10dd0*/  IMAD R9, R0.reuse, R7, R9 ;  /* 0x0000000700097224 */ /* 0x040fe400078e0209 */
[----:B------:R-:W-:Y:S02]  /*10de0*/  IMAD.MOV R10, RZ, RZ, -R10 ;  /* 0x000000ffff0a7224 */ /* 0x000fe400078e0a0a */
[----:B------:R-:W-:Y:S01]  /*10df0*/  @!P1 IMAD.IADD R3, R3, 0x1, -R0 ;  /* 0x0000000103039824 */ /* 0x000fe200078e0a00 */
[C---:B------:R-:W-:Y:S01]  /*10e00*/  ISETP.GT.U32.AND P1, PT, R0.reuse, R9, PT ;  /* 0x000000090000720c */ /* 0x040fe20003f24070 */
[----:B------:R-:W-:Y:S02]  /*10e10*/  IMAD R4, R0, R10, R4 ;  /* 0x0000000a00047224 */ /* 0x000fe400078e0204 */
[----:B------:R-:W-:Y:S02]  /*10e20*/  IMAD.MOV.U32 R11, RZ, RZ, R3 ;  /* 0x000000ffff0b7224 */ /* 0x000fe400078e0003 */
[----:B------:R-:W-:-:S02]  /*10e30*/  @!P3 IMAD.IADD R8, R8, 0x1, -R0 ;  /* 0x000000010808b824 */ /* 0x000fc400078e0a00 */
[----:B------:R-:W-:Y:S01]  /*10e40*/  @!P4 IMAD.MOV R11, RZ, RZ, -R11 ;  /* 0x000000ffff0bc224 */ /* 0x000fe200078e0a0b */
[----:B------:R-:W-:Y:S02]  /*10e50*/  ISETP.GT.U32.AND P4, PT, R0, R4, PT ;  /* 0x000000040000720c */ /* 0x000fe40003f84070 */
[----:B------:R-:W-:Y:S02]  /*10e60*/  ISETP.GE.AND P0, PT, R18, RZ, PT ;  /* 0x000000ff1200720c */ /* 0x000fe40003f06270 */
[----:B------:R-:W-:Y:S01]  /*10e70*/  ISETP.GT.U32.AND P3, PT, R0, R8, PT ;  /* 0x000000080000720c */ /* 0x000fe20003f64070 */
[----:B------:R-:W-:-:S05]  /*10e80*/  @!P1 IMAD.IADD R9, R9, 0x1, -R0 ;  /* 0x0000000109099824 */ /* 0x000fca00078e0a00 */
[----:B------:R-:W-:-:S03]  /*10e90*/  ISETP.GT.U32.AND P1, PT, R0, R9, PT ;  /* 0x000000090000720c */ /* 0x000fc60003f24070 */
[----:B------:R-:W-:Y:S02]  /*10ea0*/  @!P4 IMAD.IADD R4, R4, 0x1, -R0 ;  /* 0x000000010404c824 */ /* 0x000fe400078e0a00 */
[----:B------:R-:W-:Y:S02]  /*10eb0*/  @!P0 IMAD.MOV R6, RZ, RZ, -R6 ;  /* 0x000000ffff068224 */ /* 0x000fe400078e0a06 */
[----:B------:R-:W-:Y:S01]  /*10ec0*/  @!P3 IMAD.IADD R8, R8, 0x1, -R0 ;  /* 0x000000010808b824 */ /* 0x000fe200078e0a00 */
[----:B------:R-:W-:Y:S02]  /*10ed0*/  ISETP.GT.U32.AND P4, PT, R0, R4, PT ;  /* 0x000000040000720c */ /* 0x000fe40003f84070 */
[----:B------:R-:W-:Y:S01]  /*10ee0*/  STL [R1+0x2c], R6 ;  /* 0x00002c0601007387 */ /* 0x000fe20000100800 */
[----:B------:R-:W-:Y:S02]  /*10ef0*/  @!P5 IMAD.MOV R8, RZ, RZ, -R8 ;  /* 0x000000ffff08d224 */ /* 0x000fe400078e0a08 */
[----:B------:R-:W-:Y:S01]  /*10f00*/  @!P1 IMAD.IADD R9, R9, 0x1, -R0 ;  /* 0x0000000109099824 */ /* 0x000fe200078e0a00 */
[----:B------:R-:W-:Y:S04]  /*10f10*/  STL [R1+0x28], R11 ;  /* 0x0000280b01007387 */ /* 0x000fe80000100800 */
[----:B------:R-:W-:Y:S01]  /*10f20*/  STL [R1+0x24], R8 ;  /* 0x0000240801007387 */ /* 0x000fe20000100800 */
[----:B------:R-:W-:-:S02]  /*10f30*/  @!P2 IMAD.MOV R9, RZ, RZ, -R9 ;  /* 0x000000ffff09a224 */ /* 0x000fc400078e0a09 */
[----:B------:R-:W-:Y:S01]  /*10f40*/  @!P4 IMAD.IADD R4, R4, 0x1, -R0 ;  /* 0x000000010404c824 */ /* 0x000fe200078e0a00 */
[----:B--2---:R-:W-:-:S05]  /*10f50*/  IABS R7, R20 ;  /* 0x0000001400077213 */ /* 0x004fca0000000000 */
[----:B------:R-:W-:-:S04]  /*10f60*/  IMAD.HI.U32 R3, R2, R7, RZ ;  /* 0x0000000702037227 */ /* 0x000fc800078e00ff */
[----:B------:R-:W-:-:S04]  /*10f70*/  IMAD.MOV R3, RZ, RZ, -R3 ;  /* 0x000000ffff037224 */ /* 0x000fc800078e0a03 */
[----:B------:R-:W-:Y:S01]  /*10f80*/  IMAD R7, R0, R3, R7 ;  /* 0x0000000300077224 */ /* 0x000fe200078e0207 */
[----:B------:R0:W-:Y:S02]  /*10f90*/  STL [R1+0x20], R9 ;  /* 0x0000200901007387 */ /* 0x0001e40000100800 */
[----:B0-----:R-:W-:-:S04]  /*10fa0*/  IMAD.MOV.U32 R9, RZ, RZ, R4 ;  /* 0x000000ffff097224 */ /* 0x001fc800078e0004 */
[----:B------:R-:W-:Y:S01]  /*10fb0*/  @!P6 IMAD.MOV R9, RZ, RZ, -R9 ;  /* 0x000000ffff09e224 */ /* 0x000fe200078e0a09 */
[----:B------:R-:W-:-:S05]  /*10fc0*/  IABS R14, R24 ;  /* 0x00000018000e7213 */ /* 0x000fca0000000000 */
[----:B------:R-:W-:Y:S01]  /*10fd0*/  IMAD.HI.U32 R4, R2, R14, RZ ;  /* 0x0000000e02047227 */ /* 0x000fe200078e00ff */
[----:B------:R-:W-:-:S03]  /*10fe0*/  IABS R15, R23 ;  /* 0x00000017000f7213 */ /* 0x000fc60000000000 */
[----:B------:R-:W-:Y:S01]  /*10ff0*/  IMAD.MOV R4, RZ, RZ, -R4 ;  /* 0x000000ffff047224 */ /* 0x000fe200078e0a04 */
[----:B------:R-:W-:-:S03]  /*11000*/  ISETP.GT.U32.AND P5, PT, R0, R7, PT ;  /* 0x000000070000720c */ /* 0x000fc60003fa4070 */
[----:B------:R-:W-:Y:S02]  /*11010*/  IMAD R14, R0, R4, R14 ;  /* 0x00000004000e7224 */ /* 0x000fe400078e020e */
[----:B------:R-:W-:-:S04]  /*11020*/  IMAD.HI.U32 R4, R2, R15, RZ ;  /* 0x0000000f02047227 */ /* 0x000fc800078e00ff */
[----:B------:R-:W-:-:S04]  /*11030*/  IMAD.MOV R4, RZ, RZ, -R4 ;  /* 0x000000ffff047224 */ /* 0x000fc800078e0a04 */
[----:B------:R-:W-:Y:S02]  /*11040*/  IMAD R15, R0, R4, R15 ;  /* 0x00000004000f7224 */ /* 0x000fe400078e020f */
[----:B------:R-:W-:Y:S01]  /*11050*/  @!P5 IMAD.IADD R7, R7, 0x1, -R0 ;  /* 0x000000010707d824 */ /* 0x000fe200078e0a00 */
[----:B------:R-:W-:-:S04]  /*11060*/  ISETP.GE.AND P0, PT, R20, RZ, PT ;  /* 0x000000ff1400720c */ /* 0x000fc80003f06270 */
[----:B------:R-:W-:Y:S02]  /*11070*/  ISETP.GT.U32.AND P2, PT, R0, R7, PT ;  /* 0x000000070000720c */ /* 0x000fe40003f44070 */
[----:B------:R-:W-:Y:S01]  /*11080*/  ISETP.GE.AND P5, PT, R24, RZ, PT ;  /* 0x000000ff1800720c */ /* 0x000fe20003fa6270 */
[----:B------:R-:W-:Y:S10]  /*11090*/  STL [R1+0x1c], R9 ;  /* 0x00001c0901007387 */ /* 0x000ff40000100800 */
[----:B------:R-:W-:Y:S01]  /*110a0*/  @!P2 IMAD.IADD R7, R7, 0x1, -R0 ;  /* 0x000000010707a824 */ /* 0x000fe200078e0a00 */
[----:B------:R-:W-:-:S03]  /*110b0*/  ISETP.GE.AND P2, PT, R23, RZ, PT ;  /* 0x000000ff1700720c */ /* 0x000fc60003f46270 */
[----:B------:R-:W-:-:S05]  /*110c0*/  @!P0 IMAD.MOV R7, RZ, RZ, -R7 ;  /* 0x000000ffff078224 */ /* 0x000fca00078e0a07 */
[----:B------:R-:W-:Y:S01]  /*110d0*/  STL [R1+0x18], R7 ;  /* 0x0000180701007387 */ /* 0x000fe20000100800 */
[----:B------:R-:W-:Y:S02]  /*110e0*/  IABS R18, R28 ;  /* 0x0000001c00127213 */ /* 0x000fe40000000000 */
[----:B------:R-:W-:Y:S02]  /*110f0*/  IABS R20, R29 ;  /* 0x0000001d00147213 */ /* 0x000fe40000000000 */
[----:B---3--:R-:W-:-:S05]  /*11100*/  IABS R6, R26 ;  /* 0x0000001a00067213 */ /* 0x008fca0000000000 */
[----:B------:R-:W-:Y:S01]  /*11110*/  IMAD.HI.U32 R10, R2, R6, RZ ;  /* 0x00000006020a7227 */ /* 0x000fe200078e00ff */
[----:B----4-:R-:W-:-:S03]  /*11120*/  IABS R3, R25 ;  /* 0x0000001900037213 */ /* 0x010fc60000000000 */
[----:B------:R-:W-:Y:S02]  /*11130*/  IMAD.MOV R10, RZ, RZ, -R10 ;  /* 0x000000ffff0a7224 */ /* 0x000fe400078e0a0a */
[----:B------:R-:W-:-:S04]  /*11140*/  IMAD.HI.U32 R8, R2, R3, RZ ;  /* 0x0000000302087227 */ /* 0x000fc800078e00ff */
[----:B------:R-:W-:Y:S02]  /*11150*/  IMAD.MOV R8, RZ, RZ, -R8 ;  /* 0x000000ffff087224 */ /* 0x000fe400078e0a08 */
[C---:B------:R-:W-:Y:S02]  /*11160*/  IMAD R6, R0.reuse, R10, R6 ;  /* 0x0000000a00067224 */ /* 0x040fe400078e0206 */
[----:B------:R-:W-:-:S03]  /*11170*/  IMAD R3, R0, R8, R3 ;  /* 0x0000000800037224 */ /* 0x000fc600078e0203 */
[C---:B------:R-:W-:Y:S02]  /*11180*/  ISETP.GT.U32.AND P4, PT, R0.reuse, R6, PT ;  /* 0x000000060000720c */ /* 0x040fe40003f84070 */
[----:B------:R-:W-:-:S11]  /*11190*/  ISETP.GT.U32.AND P6, PT, R0, R3, PT ;  /* 0x000000030000720c */ /* 0x000fd60003fc4070 */
[--C-:B------:R-:W-:Y:S02]  /*111a0*/  @!P4 IMAD.IADD R6, R6, 0x1, -R0.reuse ;  /* 0x000000010606c824 */ /* 0x100fe400078e0a00 */
[----:B------:R-:W-:-:S03]  /*111b0*/  @!P6 IMAD.IADD R3, R3, 0x1, -R0 ;  /* 0x000000010303e824 */ /* 0x000fc600078e0a00 */
[C---:B------:R-:W-:Y:S02]  /*111c0*/  ISETP.GT.U32.AND P4, PT, R0.reuse, R6, PT ;  /* 0x000000060000720c */ /* 0x040fe40003f84070 */
[----:B------:R-:W-:-:S11]  /*111d0*/  ISETP.GT.U32.AND P6, PT, R0, R3, PT ;  /* 0x000000030000720c */ /* 0x000fd60003fc4070 */
[--C-:B------:R-:W-:Y:S01]  /*111e0*/  @!P4 IMAD.IADD R6, R6, 0x1, -R0.reuse ;  /* 0x000000010606c824 */ /* 0x100fe200078e0a00 */
[C---:B------:R-:W-:Y:S01]  /*111f0*/  ISETP.GT.U32.AND P4, PT, R0.reuse, R14, PT ;  /* 0x0000000e0000720c */ /* 0x040fe20003f84070 */
[----:B------:R-:W-:Y:S01]  /*11200*/  @!P6 IMAD.IADD R3, R3, 0x1, -R0 ;  /* 0x000000010303e824 */ /* 0x000fe200078e0a00 */
[----:B------:R-:W-:Y:S02]  /*11210*/  ISETP.GT.U32.AND P6, PT, R0, R15, PT ;  /* 0x0000000f0000720c */ /* 0x000fe40003fc4070 */
[----:B------:R-:W-:Y:S02]  /*11220*/  ISETP.GE.AND P3, PT, R26, RZ, PT ;  /* 0x000000ff1a00720c */ /* 0x000fe40003f66270 */
[----:B------:R-:W-:-:S07]  /*11230*/  ISETP.GE.AND P1, PT, R25, RZ, PT ;  /* 0x000000ff1900720c */ /* 0x000fce0003f26270 */
[--C-:B------:R-:W-:Y:S02]  /*11240*/  @!P4 IMAD.IADD R14, R14, 0x1, -R0.reuse ;  /* 0x000000010e0ec824 */ /* 0x100fe400078e0a00 */
[----:B------:R-:W-:-:S03]  /*11250*/  @!P6 IMAD.IADD R15, R15, 0x1, -R0 ;  /* 0x000000010f0fe824 */ /* 0x000fc600078e0a00 */
[C---:B------:R-:W-:Y:S02]  /*11260*/  ISETP.GT.U32.AND P4, PT, R0.reuse, R14, PT ;  /* 0x0000000e0000720c */ /* 0x040fe40003f84070 */
[----:B------:R-:W-:Y:S01]  /*11270*/  ISETP.GT.U32.AND P6, PT, R0, R15, PT ;  /* 0x0000000f0000720c */ /* 0x000fe20003fc4070 */
[----:B------:R-:W-:-:S05]  /*11280*/  @!P3 IMAD.MOV R6, RZ, RZ, -R6 ;  /* 0x000000ffff06b224 */ /* 0x000fca00078e0a06 */
[----:B------:R0:W-:Y:S05]  /*11290*/  STL [R1+0x10], R6 ;  /* 0x0000100601007387 */ /* 0x0001ea0000100800 */
[--C-:B------:R-:W-:Y:S02]  /*112a0*/  @!P4 IMAD.IADD R14, R14, 0x1, -R0.reuse ;  /* 0x000000010e0ec824 */ /* 0x100fe400078e0a00 */
[----:B0-----:R-:W-:Y:S02]  /*112b0*/  IMAD.MOV.U32 R6, RZ, RZ, R3 ;  /* 0x000000ffff067224 */ /* 0x001fe400078e0003 */
[----:B------:R-:W-:Y:S02]  /*112c0*/  @!P6 IMAD.IADD R15, R15, 0x1, -R0 ;  /* 0x000000010f0fe824 */ /* 0x000fe400078e0a00 */
[----:B------:R-:W-:-:S02]  /*112d0*/  @!P1 IMAD.MOV R6, RZ, RZ, -R6 ;  /* 0x000000ffff069224 */ /* 0x000fc400078e0a06 */
[----:B------:R-:W-:Y:S01]  /*112e0*/  @!P5 IMAD.MOV R14, RZ, RZ, -R14 ;  /* 0x000000ffff0ed224 */ /* 0x000fe200078e0a0e */
[----:B------:R-:W-:Y:S01]  /*112f0*/  ISETP.GE.AND P4, PT, R28, RZ, PT ;  /* 0x000000ff1c00720c */ /* 0x000fe20003f86270 */
[----:B------:R-:W-:Y:S01]  /*11300*/  @!P2 IMAD.MOV R15, RZ, RZ, -R15 ;  /* 0x000000ffff0fa224 */ /* 0x000fe200078e0a0f */
[----:B------:R-:W-:Y:S01]  /*11310*/  STL [R1+0xc], R6 ;  /* 0x00000c0601007387 */ /* 0x000fe20000100800 */
[----:B------:R-:W-:-:S03]  /*11320*/  ISETP.GE.AND P2, PT, R29, RZ, PT ;  /* 0x000000ff1d00720c */ /* 0x000fc60003f46270 */
[----:B------:R-:W2:Y:S04]  /*11330*/  LDL.LU R28, [R1+0x578] ;  /* 0x00057800011c7983 */ /* 0x000ea80000300800 */
[----:B------:R-:W3:Y:S04]  /*11340*/  LDL.LU R23, [R1+0x580] ;  /* 0x0005800001177983 */ /* 0x000ee80000300800 */
[----:B------:R-:W-:Y:S04]  /*11350*/  STL [R1+0x30d4], R14 ;  /* 0x0030d40e01007387 */ /* 0x000fe80000100800 */
[----:B------:R-:W-:Y:S04]  /*11360*/  STL [R1+0x30d8], R15 ;  /* 0x0030d80f01007387 */ /* 0x000fe80000100800 */
[----:B------:R-:W4:Y:S01]  /*11370*/  LDL.LU R29, [R1+0x598] ;  /* 0x00059800011d7983 */ /* 0x000f220000300800 */
[----:B------:R-:W-:-:S05]  /*11380*/  IABS R16, R22 ;  /* 0x0000001600107213 */ /* 0x000fca0000000000 */
[----:B------:R-:W-:-:S04]  /*11390*/  IMAD.HI.U32 R4, R2, R16, RZ ;  /* 0x0000001002047227 */ /* 0x000fc800078e00ff */
[----:B------:R-:W-:-:S04]  /*113a0*/  IMAD.MOV R4, RZ, RZ, -R4 ;  /* 0x000000ffff047224 */ /* 0x000fc800078e0a04 */
[----:B------:R-:W-:-:S05]  /*113b0*/  IMAD R16, R0, R4, R16 ;  /* 0x0000000400107224 */ /* 0x000fca00078e0210 */
[----:B------:R-:W-:Y:S02]  /*113c0*/  ISETP.GT.U32.AND P1, PT, R0, R16, PT ;  /* 0x000000100000720c */ /* 0x000fe40003f24070 */
[----:B------:R-:W-:Y:S01]  /*113d0*/  IABS R17, R21 ;  /* 0x0000001500117213 */ /* 0x000fe20000000000 */
[----:B------:R-:W-:-:S04]  /*113e0*/  IMAD.HI.U32 R4, R2, R18, RZ ;  /* 0x0000001202047227 */ /* 0x000fc800078e00ff */
[----:B------:R-:W-:-:S06]  /*113f0*/  IMAD.HI.U32 R3, R2, R17, RZ ;  /* 0x0000001102037227 */ /* 0x000fcc00078e00ff */
[----:B------:R-:W-:Y:S01]  /*11400*/  @!P1 IMAD.IADD R16, R16, 0x1, -R0 ;  /* 0x0000000110109824 */ /* 0x000fe200078e0a00 */
[----:B------:R-:W-:-:S04]  /*11410*/  IABS R19, R27 ;  /* 0x0000001b00137213 */ /* 0x000fc80000000000 */
[----:B------:R-:W-:Y:S01]  /*11420*/  ISETP.GT.U32.AND P1, PT, R0, R16, PT ;  /* 0x000000100000720c */ /* 0x000fe20003f24070 */
[----:B------:R-:W-:Y:S02]  /*11430*/  IMAD.MOV R3, RZ, RZ, -R3 ;  /* 0x000000ffff037224 */ /* 0x000fe400078e0a03 */
[----:B------:R-:W-:Y:S01]  /*11440*/  IMAD.MOV R4, RZ, RZ, -R4 ;  /* 0x000000ffff047224 */ /* 0x000fe200078e0a04 */
[----:B------:R-:W-:Y:S01]  /*11450*/  ISETP.GE.AND P0, PT, R22, RZ, PT ;  /* 0x000000ff1600720c */ /* 0x000fe20003f06270 */
[----:B------:R-:W-:Y:S02]  /*11460*/  IMAD R17, R0, R3, R17 ;  /* 0x0000000300117224 */ /* 0x000fe400078e0211 */
[----:B------:R-:W-:-:S04]  /*11470*/  IMAD.HI.U32 R3, R2, R19, RZ ;  /* 0x0000001302037227 */ /* 0x000fc800078e00ff */
[C---:B------:R-:W-:Y:S01]  /*11480*/  IMAD R18, R0.reuse, R4, R18 ;  /* 0x0000000400127224 */ /* 0x040fe200078e0212 */
[----:B------:R-:W-:Y:S01]  /*11490*/  ISETP.GT.U32.AND P5, PT, R0, R17, PT ;  /* 0x000000110000720c */ /* 0x000fe20003fa4070 */
[----:B------:R-:W-:Y:S02]  /*114a0*/  IMAD.MOV R3, RZ, RZ, -R3 ;  /* 0x000000ffff037224 */ /* 0x000fe400078e0a03 */
[----:B------:R-:W-:Y:S01]  /*114b0*/  @!P1 IMAD.IADD R16, R16, 0x1, -R0 ;  /* 0x0000000110109824 */ /* 0x000fe200078e0a00 */
[C---:B------:R-:W-:Y:S01]  /*114c0*/  ISETP.GT.U32.AND P1, PT, R0.reuse, R18, PT ;  /* 0x000000120000720c */ /* 0x040fe20003f24070 */
[----:B------:R-:W-:Y:S02]  /*114d0*/  IMAD R19, R0, R3, R19 ;  /* 0x0000000300137224 */ /* 0x000fe400078e0213 */
[----:B------:R-:W-:-:S03]  /*114e0*/  @!P0 IMAD.MOV R16, RZ, RZ, -R16 ;  /* 0x000000ffff108224 */ /* 0x000fc600078e0a10 */
[----:B------:R-:W-:-:S03]  /*114f0*/  ISETP.GT.U32.AND P0, PT, R0, R19, PT ;  /* 0x000000130000720c */ /* 0x000fc60003f04070 */
[----:B------:R-:W-:-:S04]  /*11500*/  @!P5 IMAD.IADD R17, R17, 0x1, -R0 ;  /* 0x000000011111d824 */ /* 0x000fc800078e0a00 */
[----:B------:R-:W-:Y:S01]  /*11510*/  @!P1 IMAD.IADD R18, R18, 0x1, -R0 ;  /* 0x0000000112129824 */ /* 0x000fe200078e0a00 */
[----:B------:R-:W-:-:S04]  /*11520*/  ISETP.GT.U32.AND P5, PT, R0, R17, PT ;  /* 0x000000110000720c */ /* 0x000fc80003fa4070 */
[----:B------:R-:W-:Y:S01]  /*11530*/  ISETP.GT.U32.AND P1, PT, R0, R18, PT ;  /* 0x000000120000720c */ /* 0x000fe20003f24070 */
[----:B------:R-:W-:Y:S01]  /*11540*/  @!P0 IMAD.IADD R19, R19, 0x1, -R0 ;  /* 0x0000000113138824 */ /* 0x000fe200078e0a00 */
[----:B------:R-:W-:-:S04]  /*11550*/  ISETP.GE.AND P3, PT, R21, RZ, PT ;  /* 0x000000ff1500720c */ /* 0x000fc80003f66270 */
[----:B------:R-:W-:-:S03]  /*11560*/  ISETP.GT.U32.AND P0, PT, R0, R19, PT ;  /* 0x000000130000720c */ /* 0x000fc60003f04070 */
[----:B------:R-:W-:-:S04]  /*11570*/  @!P5 IMAD.IADD R17, R17, 0x1, -R0 ;  /* 0x000000011111d824 */ /* 0x000fc800078e0a00 */
[----:B------:R-:W-:Y:S02]  /*11580*/  @!P1 IMAD.IADD R18, R18, 0x1, -R0 ;  /* 0x0000000112129824 */ /* 0x000fe400078e0a00 */
[----:B------:R-:W-:Y:S01]  /*11590*/  @!P3 IMAD.MOV R17, RZ, RZ, -R17 ;  /* 0x000000ffff11b224 */ /* 0x000fe200078e0a11 */
[----:B------:R-:W-:Y:S01]  /*115a0*/  ISETP.GE.AND P6, PT, R27, RZ, PT ;  /* 0x000000ff1b00720c */ /* 0x000fe20003fc6270 */
[----:B------:R-:W-:Y:S01]  /*115b0*/  @!P4 IMAD.MOV R18, RZ, RZ, -R18 ;  /* 0x000000ffff12c224 */ /* 0x000fe200078e0a12 */
[----:B------:R-:W-:Y:S01]  /*115c0*/  STL [R1+0x30dc], R16 ;  /* 0x0030dc1001007387 */ /* 0x000fe20000100800 */
[----:B------:R-:W-:-:S03]  /*115d0*/  @!P0 IMAD.IADD R19, R19, 0x1, -R0 ;  /* 0x0000000113138824 */ /* 0x000fc600078e0a00 */
[----:B------:R-:W5:Y:S01]  /*115e0*/  LDL.LU R27, [R1+0x584] ;  /* 0x00058400011b7983 */ /* 0x000f620000300800 */
[----:B--2---:R-:W-:Y:S02]  /*115f0*/  IABS R21, R28 ;  /* 0x0000001c00157213 */ /* 0x004fe40000000000 */
[----:B------:R-:W-:Y:S02]  /*11600*/  ISETP.GE.AND P5, PT, R28, RZ, PT ;  /* 0x000000ff1c00720c */ /* 0x000fe40003fa6270 */
[----:B------:R-:W2:Y:S01]  /*11610*/  LDL.LU R28, [R1+0x588] ;  /* 0x00058800011c7983 */ /* 0x000ea20000300800 */
[----:B---3--:R-:W-:Y:S02]  /*11620*/  IABS R22, R23 ;  /* 0x0000001700167213 */ /* 0x008fe40000000000 */
[----:B------:R-:W-:Y:S01]  /*11630*/  ISETP.GE.AND P3, PT, R23, RZ, PT ;  /* 0x000000ff1700720c */ /* 0x000fe20003f66270 */
[----:B------:R-:W-:Y:S04]  /*11640*/  STL [R1+0x30e0], R17 ;  /* 0x0030e01101007387 */ /* 0x000fe80000100800 */
[----:B------:R-:W-:Y:S01]  /*11650*/  STL [R1+0x30e4], R18 ;  /* 0x0030e41201007387 */ /* 0x000fe20000100800 */
[----:B----4-:R-:W-:-:S02]  /*11660*/  ISETP.GE.AND P0, PT, R29, RZ, PT ;  /* 0x000000ff1d00720c */ /* 0x010fc40003f06270 */
[----:B------:R-:W-:Y:S02]  /*11670*/  IABS R23, R29 ;  /* 0x0000001d00177213 */ /* 0x000fe40000000000 */
[----:B------:R-:W3:Y:S04]  /*11680*/  LDL.LU R29, [R1+0x590] ;  /* 0x00059000011d7983 */ /* 0x000ee80000300800 */
[----:B------:R-:W4:Y:S01]  /*11690*/  LDL.LU R13, [R1+0x594] ;  /* 0x00059400010d7983 */ /* 0x000f220000300800 */
[----:B------:R-:W-:-:S04]  /*116a0*/  IMAD.HI.U32 R3, R2, R21, RZ ;  /* 0x0000001502037227 */ /* 0x000fc800078e00ff */
[----:B------:R-:W-:-:S04]  /*116b0*/  IMAD.MOV R3, RZ, RZ, -R3 ;  /* 0x000000ffff037224 */ /* 0x000fc800078e0a03 */
[----:B------:R-:W-:-:S05]  /*116c0*/  IMAD R21, R0, R3, R21 ;  /* 0x0000000300157224 */ /* 0x000fca00078e0215 */
[----:B------:R-:W-:Y:S01]  /*116d0*/  ISETP.GT.U32.AND P4, PT, R0, R21, PT ;  /* 0x000000150000720c */ /* 0x000fe20003f84070 */
[----:B------:R-:W-:-:S04]  /*116e0*/  IMAD.HI.U32 R4, R2, R20, RZ ;  /* 0x0000001402047227 */ /* 0x000fc800078e00ff */
[----:B------:R-:W-:Y:S02]  /*116f0*/  IMAD.MOV R4, RZ, RZ, -R4 ;  /* 0x000000ffff047224 */ /* 0x000fe400078e0a04 */
[----:B------:R-:W-:-:S04]  /*11700*/  IMAD.HI.U32 R3, R2, R22, RZ ;  /* 0x0000001602037227 */ /* 0x000fc800078e00ff */
[C---:B------:R-:W-:Y:S02]  /*11710*/  IMAD R20, R0.reuse, R4, R20 ;  /* 0x0000000400147224 */ /* 0x040fe400078e0214 */
[----:B------:R-:W-:Y:S02]  /*11720*/  @!P4 IMAD.IADD R21, R21, 0x1, -R0 ;  /* 0x000000011515c824 */ /* 0x000fe400078e0a00 */
[----:B------:R-:W-:Y:S01]  /*11730*/  IMAD.MOV R3, RZ, RZ, -R3 ;  /* 0x000000ffff037224 */ /* 0x000fe200078e0a03 */
[----:B------:R-:W-:Y:S01]  /*11740*/  ISETP.GT.U32.AND P1, PT, R0, R20, PT ;  /* 0x000000140000720c */ /* 0x000fe20003f24070 */
[----:B------:R-:W-:Y:S01]  /*11750*/  IMAD.HI.U32 R4, R2, R23, RZ ;  /* 0x0000001702047227 */ /* 0x000fe200078e00ff */
[----:B------:R-:W-:-:S03]  /*11760*/  ISETP.GT.U32.AND P4, PT, R0, R21, PT ;  /* 0x000000150000720c */ /* 0x000fc60003f84070 */
[C---:B------:R-:W-:Y:S02]  /*11770*/  IMAD R22, R0.reuse, R3, R22 ;  /* 0x0000000300167224 */ /* 0x040fe400078e0216 */
[----:B------:R-:W-:Y:S02]  /*11780*/  @!P6 IMAD.MOV R19, RZ, RZ, -R19 ;  /* 0x000000ffff13e224 */ /* 0x000fe400078e0a13 */
[----:B------:R-:W-:Y:S01]  /*11790*/  IMAD.MOV R4, RZ, RZ, -R4 ;  /* 0x000000ffff047224 */ /* 0x000fe200078e0a04 */
[----:B------:R-:W-:-:S03]  /*117a0*/  ISETP.GT.U32.AND P6, PT, R0, R22, PT ;  /* 0x000000160000720c */ /* 0x000fc60003fc4070 */
[----:B------:R-:W-:Y:S02]  /*117b0*/  IMAD R23, R0, R4, R23 ;  /* 0x0000000400177224 */ /* 0x000fe400078e0217 */
[--C-:B------:R-:W-:Y:S02]  /*117c0*/  @!P4 IMAD.IADD R21, R21, 0x1, -R0.reuse ;  /* 0x000000011515c824 */ /* 0x100fe400078e0a00 */
[----:B------:R-:W-:Y:S01]  /*117d0*/  @!P1 IMAD.IADD R20, R20, 0x1, -R0 ;  /* 0x0000000114149824 */ /* 0x000fe200078e0a00 */
[----:B------:R-:W-:-:S04]  /*117e0*/  ISETP.GT.U32.AND P4, PT, R0, R23, PT ;  /* 0x000000170000720c */ /* 0x000fc80003f84070 */
[----:B------:R-:W-:Y:S01]  /*117f0*/  ISETP.GT.U32.AND P1, PT, R0, R20, PT ;  /* 0x000000140000720c */ /* 0x000fe20003f24070 */
[----:B------:R-:W-:-:S05]  /*11800*/  @!P6 IMAD.IADD R22, R22, 0x1, -R0 ;  /* 0x000000011616e824 */ /* 0x000fca00078e0a00 */
[----:B------:R-:W-:-:S03]  /*11810*/  ISETP.GT.U32.AND P6, PT, R0, R22, PT ;  /* 0x000000160000720c */ /* 0x000fc60003fc4070 */
[----:B------:R-:W-:-:S04]  /*11820*/  @!P4 IMAD.IADD R23, R23, 0x1, -R0 ;  /* 0x000000011717c824 */ /* 0x000fc800078e0a00 */
[----:B------:R-:W-:Y:S01]  /*11830*/  @!P1 IMAD.IADD R20, R20, 0x1, -R0 ;  /* 0x0000000114149824 */ /* 0x000fe200078e0a00 */
[----:B------:R-:W-:Y:S01]  /*11840*/  ISETP.GT.U32.AND P4, PT, R0, R23, PT ;  /* 0x000000170000720c */ /* 0x000fe20003f84070 */
[----:B------:R-:W-:Y:S02]  /*11850*/  @!P5 IMAD.MOV R21, RZ, RZ, -R21 ;  /* 0x000000ffff15d224 */ /* 0x000fe400078e0a15 */
[----:B------:R-:W-:Y:S02]  /*11860*/  @!P2 IMAD.MOV R20, RZ, RZ, -R20 ;  /* 0x000000ffff14a224 */ /* 0x000fe400078e0a14 */
[----:B------:R-:W-:Y:S01]  /*11870*/  @!P6 IMAD.IADD R22, R22, 0x1, -R0 ;  /* 0x000000011616e824 */ /* 0x000fe200078e0a00 */
[----:B------:R-:W-:Y:S03]  /*11880*/  STL [R1+0x30e8], R19 ;  /* 0x0030e81301007387 */ /* 0x000fe60000100800 */
[----:B------:R-:W-:Y:S01]  /*11890*/  @!P3 IMAD.MOV R22, RZ, RZ, -R22 ;  /* 0x000000ffff16b224 */ /* 0x000fe200078e0a16 */
[----:B------:R-:W-:Y:S04]  /*118a0*/  STL [R1+0x30ec], R20 ;  /* 0x0030ec1401007387 */ /* 0x000fe80000100800 */
[----:B------:R0:W-:Y:S01]  /*118b0*/  STL [R1+0x30f0], R21 ;  /* 0x0030f01501007387 */ /* 0x0001e20000100800 */
[----:B------:R-:W-:Y:S01]  /*118c0*/  @!P4 IMAD.IADD R23, R23, 0x1, -R0 ;  /* 0x000000011717c824 */ /* 0x000fe200078e0a00 */
[----:B-----5:R-:W-:-:S02]  /*118d0*/  IABS R24, R27 ;  /* 0x0000001b00187213 */ /* 0x020fc40000000000 */
[----:B------:R-:W-:-:S03]  /*118e0*/  ISETP.GE.AND P1, PT, R27, RZ, PT ;  /* 0x000000ff1b00720c */ /* 0x000fc60003f26270 */
[----:B------:R-:W-:-:S04]  /*118f0*/  IMAD.HI.U32 R3, R2, R24, RZ ;  /* 0x0000001802037227 */ /* 0x000fc800078e00ff */
[----:B------:R-:W-:-:S04]  /*11900*/  IMAD.MOV R3, RZ, RZ, -R3 ;  /* 0x000000ffff037224 */ /* 0x000fc800078e0a03 */
[----:B------:R-:W-:Y:S01]  /*11910*/  IMAD R24, R0, R3, R24 ;  /* 0x0000000300187224 */ /* 0x000fe200078e0218 */
[----:B--2---:R-:W-:Y:S02]  /*11920*/  IABS R25, R28 ;  /* 0x0000001c00197213 */ /* 0x004fe40000000000 */
[----:B------:R-:W-:Y:S02]  /*11930*/  ISETP.GE.AND P5, PT, R28, RZ, PT ;  /* 0x000000ff1c00720c */ /* 0x000fe40003fa6270 */
[----:B------:R-:W2:Y:S04]  /*11940*/  LDL.LU R28, [R1+0x5a0] ;  /* 0x0005a000011c7983 */ /* 0x000ea80000300800 */
[----:B------:R-:W5:Y:S04]  /*11950*/  LDL.LU R12, [R1+0x5a4] ;  /* 0x0005a400010c7983 */ /* 0x000f680000300800 */
[----:B------:R-:W-:Y:S01]  /*11960*/  STL [R1+0x30f4], R22 ;  /* 0x0030f41601007387 */ /* 0x000fe20000100800 */
[----:B---3--:R-:W-:-:S02]  /*11970*/  IABS R26, R29 ;  /* 0x0000001d001a7213 */ /* 0x008fc40000000000 */
[----:B------:R-:W-:Y:S02]  /*11980*/  ISETP.GE.AND P3, PT, R29, RZ, PT ;  /* 0x000000ff1d00720c */ /* 0x000fe40003f66270 */
[----:B----4-:R-:W-:Y:S01]  /*11990*/  IABS R27, R13 ;  /* 0x0000000d001b7213 */ /* 0x010fe20000000000 */
[----:B------:R-:W3:Y:S01]  /*119a0*/  LDL.LU R29, [R1+0x5a8] ;  /* 0x0005a800011d7983 */ /* 0x000ee20000300800 */
[----:B------:R-:W-:-:S03]  /*119b0*/  ISETP.GE.AND P4, PT, R13, RZ, PT ;  /* 0x000000ff0d00720c */ /* 0x000fc60003f86270 */
[----:B------:R-:W4:Y:S01]  /*119c0*/  LDL.LU R13, [R1+0x59c] ;  /* 0x00059c00010d7983 */ /* 0x000f220000300800 */
[----:B------:R-:W-:Y:S01]  /*119d0*/  ISETP.GT.U32.AND P2, PT, R0, R24, PT ;  /* 0x000000180000720c */ /* 0x000fe20003f44070 */
[----:B------:R-:W-:-:S04]  /*119e0*/  IMAD.HI.U32 R3, R2, R25, RZ ;  /* 0x0000001902037227 */ /* 0x000fc800078e00ff */
[----:B------:R-:W-:-:S04]  /*119f0*/  IMAD.MOV R3, RZ, RZ, -R3 ;  /* 0x000000ffff037224 */ /* 0x000fc800078e0a03 */
[----:B------:R-:W-:-:S04]  /*11a00*/  IMAD R25, R0, R3, R25 ;  /* 0x0000000300197224 */ /* 0x000fc800078e0219 */
[----:B------:R-:W-:Y:S01]  /*11a10*/  @!P2 IMAD.IADD R24, R24, 0x1, -R0 ;  /* 0x000000011818a824 */ /* 0x000fe200078e0a00 */
[----:B------:R-:W-:-:S04]  /*11a20*/  ISETP.GT.U32.AND P6, PT, R0, R25, PT ;  /* 0x000000190000720c */ /* 0x000fc80003fc4070 */
[----:B------:R-:W-:Y:S01]  /*11a30*/  ISETP.GT.U32.AND P2, PT, R0, R24, PT ;  /* 0x000000180000720c */ /* 0x000fe20003f44070 */
[----:B------:R-:W-:-:S08]  /*11a40*/  @!P0 IMAD.MOV R23, RZ, RZ, -R23 ;  /* 0x000000ffff178224 */ /* 0x000fd000078e0a17 */
[----:B------:R-:W-:-:S04]  /*11a50*/  @!P6 IMAD.IADD R25, R25, 0x1, -R0 ;  /* 0x000000011919e824 */ /* 0x000fc800078e0a00 */
[----:B------:R-:W-:Y:S01]  /*11a60*/  @!P2 IMAD.IADD R24, R24, 0x1, -R0 ;  /* 0x000000011818a824 */ /* 0x000fe200078e0a00 */
[----:B------:R-:W-:-:S03]  /*11a70*/  ISETP.GT.U32.AND P6, PT, R0, R25, PT ;  /* 0x000000190000720c */ /* 0x000fc60003fc4070 */
[----:B------:R-:W-:Y:S01]  /*11a80*/  @!P1 IMAD.MOV R24, RZ, RZ, -R24 ;  /* 0x000000ffff189224 */ /* 0x000fe200078e0a18 */
[----:B------:R-:W-:Y:S04]  /*11a90*/  STL [R1+0x30f8], R23 ;  /* 0x0030f81701007387 */ /* 0x000fe80000100800 */
[----:B------:R1:W-:Y:S04]  /*11aa0*/  STL [R1+0x30fc], R24 ;  /* 0x0030fc1801007387 */ /* 0x0003e80000100800 */
[----:B0-----:R-:W3:Y:S01]  /*11ab0*/  LDL.LU R21, [R1+0x5ac] ;  /* 0x0005ac0001157983 */ /* 0x001ee20000300800 */
[----:B------:R-:W-:-:S03]  /*11ac0*/  @!P6 IMAD.IADD R25, R25, 0x1, -R0 ;  /* 0x000000011919e824 */ /* 0x000fc600078e0a00 */
[----:B------:R-:W3:Y:S01]  /*11ad0*/  LDL.LU R20, [R1+0x5b0] ;  /* 0x0005b00001147983 */ /* 0x000ee20000300800 */
[----:B------:R-:W-:-:S05]  /*11ae0*/  @!P5 IMAD.MOV R25, RZ, RZ, -R25 ;  /* 0x000000ffff19d224 */ /* 0x000fca00078e0a19 */
[----:B------:R-:W-:Y:S04]  /*11af0*/  STL [R1+0x3100], R25 ;  /* 0x0031001901007387 */ /* 0x000fe80000100800 */
[----:B------:R-:W3:Y:S04]  /*11b00*/  LDL.LU R18, [R1+0x5b4] ;  /* 0x0005b40001127983 */ /* 0x000ee80000300800 */
[----:B------:R-:W3:Y:S04]  /*11b10*/  LDL.LU R17, [R1+0x5b8] ;  /* 0x0005b80001117983 */ /* 0x000ee80000300800 */
[----:B------:R-:W3:Y:S04]  /*11b20*/  LDL.LU R16, [R1+0x5bc] ;  /* 0x0005bc0001107983 */ /* 0x000ee80000300800 */
[----:B------:R-:W3:Y:S01]  /*11b30*/  LDL.LU R15, [R1+0x5c0] ;  /* 0x0005c000010f7983 */ /* 0x000ee20000300800 */
[----:B------:R-:W-:-:S03]  /*11b40*/  IMAD.HI.U32 R3, R2, R27, RZ ;  /* 0x0000001b02037227 */ /* 0x000fc600078e00ff */
[----:B------:R-:W3:Y:S01]  /*11b50*/  LDL.LU R14, [R1+0x5c4] ;  /* 0x0005c400010e7983 */ /* 0x000ee20000300800 */
[----:B------:R-:W-:-:S04]  /*11b60*/  IMAD.MOV R3, RZ, RZ, -R3 ;  /* 0x000000ffff037224 */ /* 0x000fc800078e0a03 */
[----:B------:R-:W-:-:S05]  /*11b70*/  IMAD R27, R0, R3, R27 ;  /* 0x00000003001b7224 */ /* 0x000fca00078e021b */
[----:B------:R-:W-:-:S13]  /*11b80*/  ISETP.GT.U32.AND P1, PT, R0, R27, PT ;  /* 0x0000001b0000720c */ /* 0x000fda0003f24070 */
[----:B------:R-:W-:-:S05]  /*11b90*/  @!P1 IMAD.IADD R27, R27, 0x1, -R0 ;  /* 0x000000011b1b9824 */ /* 0x000fca00078e0a00 */
[----:B------:R-:W-:-:S13]  /*11ba0*/  ISETP.GT.U32.AND P1, PT, R0, R27, PT ;  /* 0x0000001b0000720c */ /* 0x000fda0003f24070 */
[----:B------:R-:W-:Y:S02]  /*11bb0*/  @!P1 IMAD.IADD R27, R27, 0x1, -R0 ;  /* 0x000000011b1b9824 */ /* 0x000fe400078e0a00 */
[----:B------:R-:W-:-:S04]  /*11bc0*/  IMAD.HI.U32 R4, R2, R26, RZ ;  /* 0x0000001a02047227 */ /* 0x000fc800078e00ff */
[----:B------:R-:W-:-:S04]  /*11bd0*/  IMAD.MOV R4, RZ, RZ, -R4 ;  /* 0x000000ffff047224 */ /* 0x000fc800078e0a04 */
[----:B------:R-:W-:-:S05]  /*11be0*/  IMAD R26, R0, R4, R26 ;  /* 0x00000004001a7224 */ /* 0x000fca00078e021a */
[----:B------:R-:W-:Y:S02]  /*11bf0*/  ISETP.GT.U32.AND P2, PT, R0, R26, PT ;  /* 0x0000001a0000720c */ /* 0x000fe40003f44070 */
[----:B----4-:R-:W-:Y:S02]  /*11c00*/  IABS R11, R13 ;  /* 0x0000000d000b7213 */ /* 0x010fe40000000000 */
[----:B------:R-:W-:Y:S02]  /*11c10*/  ISETP.GE.AND P1, PT, R13, RZ, PT ;  /* 0x000000ff0d00720c */ /* 0x000fe40003f26270 */
[----:B------:R-:W4:Y:S01]  /*11c20*/  LDL.LU R13, [R1+0x5c8] ;  /* 0x0005c800010d7983 */ /* 0x000f220000300800 */
[----:B--2---:R-:W-:-:S06]  /*11c30*/  ISETP.GE.AND P0, PT, R28, RZ, PT ;  /* 0x000000ff1c00720c */ /* 0x004fcc0003f06270 */
[----:B------:R-:W-:Y:S01]  /*11c40*/  @!P2 IMAD.IADD R26, R26, 0x1, -R0 ;  /* 0x000000011a1aa824 */ /* 0x000fe200078e0a00 */
[----:B------:R-:W-:-:S04]  /*11c50*/  IABS R28, R28 ;  /* 0x0000001c001c7213 */ /* 0x000fc80000000000 */
[----:B------:R-:W-:Y:S01]  /*11c60*/  ISETP.GT.U32.AND P5, PT, R0, R26, PT ;  /* 0x0000001a0000720c */ /* 0x000fe20003fa4070 */
[----:B------:R-:W-:-:S04]  /*11c70*/  IMAD.HI.U32 R6, R2, R28, RZ ;  /* 0x0000001c02067227 */ /* 0x000fc800078e00ff */
[----:B------:R-:W-:Y:S01]  /*11c80*/  IMAD.MOV R6, RZ, RZ, -R6 ;  /* 0x000000ffff067224 */ /* 0x000fe200078e0a06 */
[----:B-----5:R-:W-:-:S03]  /*11c90*/  IABS R4, R12 ;  /* 0x0000000c00047213 */ /* 0x020fc60000000000 */
[----:B------:R-:W-:Y:S01]  /*11ca0*/  IMAD R28, R0, R6, R28 ;  /* 0x00000006001c7224 */ /* 0x000fe200078e021c */
[----:B---3--:R-:W-:Y:S02]  /*11cb0*/  ISETP.GE.AND P2, PT, R29, RZ, PT ;  /* 0x000000ff1d00720c */ /* 0x008fe40003f46270 */
[----:B------:R-:W-:Y:S01]  /*11cc0*/  IABS R3, R29 ;  /* 0x0000001d00037213 */ /* 0x000fe20000000000 */
[----:B------:R-:W-:Y:S01]  /*11cd0*/  @!P5 IMAD.IADD R26, R26, 0x1, -R0 ;  /* 0x000000011a1ad824 */ /* 0x000fe200078e0a00 */
[----:B------:R-:W-:Y:S01]  /*11ce0*/  ISETP.GT.U32.AND P5, PT, R0, R28, PT ;  /* 0x0000001c0000720c */ /* 0x000fe20003fa4070 */
[----:B------:R-:W-:-:S04]  /*11cf0*/  IMAD.HI.U32 R29, R2, R4, RZ ;  /* 0x00000004021d7227 */ /* 0x000fc800078e00ff */
[----:B------:R-:W-:-:S04]  /*11d00*/  IMAD.MOV R29, RZ, RZ, -R29 ;  /* 0x000000ffff1d7224 */ /* 0x000fc800078e0a1d */
[----:B------:R-:W-:-:S04]  /*11d10*/  IMAD R29, R0, R29, R4 ;  /* 0x0000001d001d7224 */ /* 0x000fc800078e0204 */
[----:B------:R-:W-:Y:S01]  /*11d20*/  @!P5 IMAD.IADD R28, R28, 0x1, -R0 ;  /* 0x000000011c1cd824 */ /* 0x000fe200078e0a00 */
[----:B------:R-:W-:Y:S01]  /*11d30*/  ISETP.GT.U32.AND P5, PT, R0, R29, PT ;  /* 0x0000001d0000720c */ /* 0x000fe20003fa4070 */
[----:B------:R-:W-:Y:S01]  /*11d40*/  IMAD.MOV.U32 R7, RZ, RZ, R3 ;  /* 0x000000ffff077224 */ /* 0x000fe200078e0003 */
[----:B------:R-:W-:Y:S01]  /*11d50*/  ISETP.GE.AND P6, PT, R12, RZ, PT ;  /* 0x000000ff0c00720c */ /* 0x000fe20003fc6270 */
[----:B------:R-:W-:Y:S01]  /*11d60*/  @!P3 IMAD.MOV R26, RZ, RZ, -R26 ;  /* 0x000000ffff1ab224 */ /* 0x000fe200078e0a1a */
[----:B------:R-:W-:Y:S01]  /*11d70*/  ISETP.GT.U32.AND P3, PT, R0, R28, PT ;  /* 0x0000001c0000720c */ /* 0x000fe20003f64070 */
[----:B------:R-:W-:-:S08]  /*11d80*/  IMAD.HI.U32 R12, R2, R7, RZ ;  /* 0x00000007020c7227 */ /* 0x000fd000078e00ff */
[----:B------:R-:W-:Y:S02]  /*11d90*/  @!P5 IMAD.IADD R29, R29, 0x1, -R0 ;  /* 0x000000011d1dd824 */ /* 0x000fe400078e0a00 */
[----:B------:R-:W-:Y:S02]  /*11da0*/  IMAD.MOV R12, RZ, RZ, -R12 ;  /* 0x000000ffff0c7224 */ /* 0x000fe400078e0a0c */
[----:B------:R-:W-:Y:S01]  /*11db0*/  IMAD.HI.U32 R3, R2, R11, RZ ;  /* 0x0000000b02037227 */ /* 0x000fe200078e00ff */
[C---:B------:R-:W-:Y:S02]  /*11dc0*/  ISETP.GT.U32.AND P5, PT, R0.reuse, R29, PT ;  /* 0x0000001d0000720c */ /* 0x040fe40003fa4070 */
[----:B------:R-:W-:Y:S01]  /*11dd0*/  IABS R10, R21 ;  /* 0x00000015000a7213 */ /* 0x000fe20000000000 */
[----:B------:R-:W-:Y:S02]  /*11de0*/  IMAD R12, R0, R12, R7 ;  /* 0x0000000c000c7224 */ /* 0x000fe400078e0207 */
[----:B------:R-:W-:-:S02]  /*11df0*/  IMAD.MOV R3, RZ, RZ, -R3 ;  /* 0x000000ffff037224 */ /* 0x000fc400078e0a03 */
[----:B------:R-:W-:Y:S01]  /*11e00*/  @!P3 IMAD.IADD R28, R28, 0x1, -R0 ;  /* 0x000000011c1cb824 */ /* 0x000fe200078e0a00 */
[C---:B------:R-:W-:Y:S01]  /*11e10*/  ISETP.GT.U32.AND P3, PT, R0.reuse, R12, PT ;  /* 0x0000000c0000720c */ /* 0x040fe20003f64070 */
[----:B------:R-:W-:Y:S01]  /*11e20*/  IMAD R11, R0, R3, R11 ;  /* 0x00000003000b7224 */ /* 0x000fe200078e020b */
[----:B------:R-:W-:Y:S01]  /*11e30*/  IABS R9, R20 ;  /* 0x0000001400097213 */ /* 0x000fe20000000000 */
[----:B------:R-:W-:-:S04]  /*11e40*/  IMAD.HI.U32 R6, R2, R10, RZ ;  /* 0x0000000a02067227 */ /* 0x000fc800078e00ff */
[----:B------:R-:W-:Y:S01]  /*11e50*/  @!P5 IMAD.IADD R29, R29, 0x1, -R0 ;  /* 0x000000011d1dd824 */ /* 0x000fe200078e0a00 */
[----:B------:R-:W-:Y:S01]  /*11e60*/  ISETP.GT.U32.AND P5, PT, R0, R11, PT ;  /* 0x0000000b0000720c */ /* 0x000fe20003fa4070 */
[----:B------:R-:W-:Y:S02]  /*11e70*/  IMAD.MOV R6, RZ, RZ, -R6 ;  /* 0x000000ffff067224 */ /* 0x000fe400078e0a06 */
[----:B------:R-:W-:-:S04]  /*11e80*/  IMAD.HI.U32 R4, R2, R9, RZ ;  /* 0x0000000902047227 */ /* 0x000fc800078e00ff */
[----:B------:R-:W-:Y:S02]  /*11e90*/  IMAD R10, R0, R6, R10 ;  /* 0x00000006000a7224 */ /* 0x000fe400078e020a */
[----:B------:R-:W-:Y:S01]  /*11ea0*/  IMAD.MOV R4, RZ, RZ, -R4 ;  /* 0x000000ffff047224 */ /* 0x000fe200078e0a04 */
[----:B------:R-:W-:Y:S01]  /*11eb0*/  IABS R8, R18 ;  /* 0x0000001200087213 */ /* 0x000fe20000000000 */
[--C-:B------:R-:W-:Y:S01]  /*11ec0*/  @!P3 IMAD.IADD R12, R12, 0x1, -R0.reuse ;  /* 0x000000010c0cb824 */ /* 0x100fe200078e0a00 */
[C---:B------:R-:W-:Y:S01]  /*11ed0*/  ISETP.GT.U32.AND P3, PT, R0.reuse, R10, PT ;  /* 0x0000000a0000720c */ /* 0x040fe20003f64070 */
[----:B------:R-:W-:Y:S02]  /*11ee0*/  IMAD R9, R0, R4, R9 ;  /* 0x0000000400097224 */ /* 0x000fe400078e0209 */
[----:B------:R-:W-:Y:S02]  /*11ef0*/  @!P5 IMAD.IADD R11, R11, 0x1, -R0 ;  /* 0x000000010b0bd824 */ /* 0x000fe400078e0a00 */
[----:B------:R-:W-:Y:S01]  /*11f00*/  IMAD.HI.U32 R3, R2, R8, RZ ;  /* 0x0000000802037227 */ /* 0x000fe200078e00ff */
[----:B------:R-:W-:-:S02]  /*11f10*/  ISETP.GT.U32.AND P5, PT, R0, R9, PT ;  /* 0x000000090000720c */ /* 0x000fc40003fa4070 */
[----:B------:R-:W-:Y:S01]  /*11f20*/  IABS R7, R17 ;  /* 0x0000001100077213 */ /* 0x000fe20000000000 */
[----:B------:R-:W-:Y:S01]  /*11f30*/  IMAD.MOV R3, RZ, RZ, -R3 ;  /* 0x000000ffff037224 */ /* 0x000fe200078e0a03 */
[----:B------:R-:W-:Y:S01]  /*11f40*/  IABS R6, R16 ;  /* 0x0000001000067213 */ /* 0x000fe20000000000 */
[----:B------:R-:W-:Y:S01]  /*11f50*/  @!P4 IMAD.MOV R27, RZ, RZ, -R27 ;  /* 0x000000ffff1bc224 */ /* 0x000fe200078e0a1b */
[C---:B------:R-:W-:Y:S01]  /*11f60*/  ISETP.GT.U32.AND P4, PT, R0.reuse, R11, PT ;  /* 0x0000000b0000720c */ /* 0x040fe20003f84070 */
[----:B------:R-:W-:Y:S01]  /*11f70*/  IMAD R8, R0, R3, R8 ;  /* 0x0000000300087224 */ /* 0x000fe200078e0208 */
[----:B------:R-:W-:Y:S01]  /*11f80*/  IABS R3, R14 ;  /* 0x0000000e00037213 */ /* 0x000fe20000000000 */
[----:B------:R-:W-:Y:S01]  /*11f90*/  @!P3 IMAD.IADD R10, R10, 0x1, -R0 ;  /* 0x000000010a0ab824 */ /* 0x000fe200078e0a00 */
[----:B------:R-:W-:Y:S01]  /*11fa0*/  ISETP.GT.U32.AND P3, PT, R0, R12, PT ;  /* 0x0000000c0000720c */ /* 0x000fe20003f64070 */
[----:B-1----:R-:W-:Y:S01]  /*11fb0*/  IMAD.HI.U32 R24, R2, R7, RZ ;  /* 0x0000000702187227 */ /* 0x002fe200078e00ff */
[----:B------:R-:W-:-:S03]  /*11fc0*/  IABS R4, R15 ;  /* 0x0000000f00047213 */ /* 0x000fc60000000000 */
[----:B------:R-:W-:-:S04]  /*11fd0*/  IMAD.HI.U32 R23, R2, R6, RZ ;  /* 0x0000000602177227 */ /* 0x000fc800078e00ff */
[----:B------:R-:W-:Y:S01]  /*11fe0*/  @!P6 IMAD.MOV R29, RZ, RZ, -R29 ;  /* 0x000000ffff1de224 */ /* 0x000fe200078e0a1d */
[C---:B------:R-:W-:Y:S01]  /*11ff0*/  ISETP.GT.U32.AND P6, PT, R0.reuse, R8, PT ;  /* 0x000000080000720c */ /* 0x040fe20003fc4070 */
[----:B------:R-:W-:Y:S01]  /*12000*/  @!P5 IMAD.IADD R9, R9, 0x1, -R0 ;  /* 0x000000010909d824 */ /* 0x000fe200078e0a00 */
[----:B------:R-:W-:Y:S01]  /*12010*/  ISETP.GT.U32.AND P5, PT, R0, R10, PT ;  /* 0x0000000a0000720c */ /* 0x000fe20003fa4070 */
[----:B------:R-:W-:-:S04]  /*12020*/  IMAD.HI.U32 R19, R2, R3, RZ ;  /* 0x0000000302137227 */ /* 0x000fc800078e00ff */
[----:B------:R-:W-:Y:S02]  /*12030*/  IMAD.MOV R24, RZ, RZ, -R24 ;  /* 0x000000ffff187224 */ /* 0x000fe400078e0a18 */
[----:B------:R-:W-:Y:S02]  /*12040*/  IMAD.MOV R23, RZ, RZ, -R23 ;  /* 0x000000ffff177224 */ /* 0x000fe400078e0a17 */
[----:B------:R-:W-:-:S04]  /*12050*/  IMAD.HI.U32 R22, R2, R4, RZ ;  /* 0x0000000402167227 */ /* 0x000fc800078e00ff */
[----:B------:R-:W-:Y:S01]  /*12060*/  @!P0 IMAD.MOV R28, RZ, RZ, -R28 ;  /* 0x000000ffff1c8224 */ /* 0x000fe200078e0a1c */
[C---:B------:R-:W-:Y:S01]  /*12070*/  ISETP.GT.U32.AND P0, PT, R0.reuse, R9, PT ;  /* 0x000000090000720c */ /* 0x040fe20003f04070 */
[----:B------:R-:W-:Y:S02]  /*12080*/  IMAD.MOV R19, RZ, RZ, -R19 ;  /* 0x000000ffff137224 */ /* 0x000fe400078e0a13 */
[C---:B------:R-:W-:Y:S02]  /*12090*/  IMAD R7, R0.reuse, R24, R7 ;  /* 0x0000001800077224 */ /* 0x040fe400078e0207 */
[C---:B------:R-:W-:Y:S02]  /*120a0*/  IMAD R6, R0.reuse, R23, R6 ;  /* 0x0000001700067224 */ /* 0x040fe400078e0206 */
[----:B------:R-:W-:Y:S02]  /*120b0*/  IMAD.MOV R22, RZ, RZ, -R22 ;  /* 0x000000ffff167224 */ /* 0x000fe400078e0a16 */
[----:B------:R-:W-:-:S02]  /*120c0*/  IMAD R3, R0, R19, R3 ;  /* 0x0000001300037224 */ /* 0x000fc400078e0203 */
[--C-:B------:R-:W-:Y:S01]  /*120d0*/  @!P3 IMAD.IADD R12, R12, 0x1, -R0.reuse ;  /* 0x000000010c0cb824 */ /* 0x100fe200078e0a00 */
[C---:B------:R-:W-:Y:S01]  /*120e0*/  ISETP.GT.U32.AND P3, PT, R0.reuse, R7, PT ;  /* 0x000000070000720c */ /* 0x040fe20003f64070 */
[----:B------:R-:W-:Y:S01]  /*120f0*/  @!P4 IMAD.IADD R11, R11, 0x1, -R0 ;  /* 0x000000010b0bc824 */ /* 0x000fe200078e0a00 */
[C---:B------:R-:W-:Y:S01]  /*12100*/  ISETP.GT.U32.AND P4, PT, R0.reuse, R6, PT ;  /* 0x000000060000720c */ /* 0x040fe20003f84070 */
[----:B------:R-:W-:Y:S02]  /*12110*/  IMAD R4, R0, R22, R4 ;  /* 0x0000001600047224 */ /* 0x000fe400078e0204 */
[--C-:B------:R-:W-:Y:S01]  /*12120*/  @!P6 IMAD.IADD R8, R8, 0x1, -R0.reuse ;  /* 0x000000010808e824 */ /* 0x100fe200078e0a00 */
[----:B------:R-:W-:Y:S01]  /*12130*/  ISETP.GT.U32.AND P6, PT, R0, R3, PT ;  /* 0x000000030000720c */ /* 0x000fe20003fc4070 */
[--C-:B------:R-:W-:Y:S01]  /*12140*/  @!P5 IMAD.IADD R10, R10, 0x1, -R0.reuse ;  /* 0x000000010a0ad824 */ /* 0x100fe200078e0a00 */
[----:B------:R-:W-:Y:S01]  /*12150*/  ISETP.GT.U32.AND P5, PT, R0, R4, PT ;  /* 0x000000040000720c */ /* 0x000fe20003fa4070 */
[----:B------:R-:W-:Y:S01]  /*12160*/  @!P0 IMAD.IADD R9, R9, 0x1, -R0 ;  /* 0x0000000109098824 */ /* 0x000fe200078e0a00 */
[----:B------:R-:W-:-:S03]  /*12170*/  ISETP.GE.AND P0, PT, R21, RZ, PT ;  /* 0x000000ff1500720c */ /* 0x000fc60003f06270 */
[--C-:B------:R-:W-:Y:S01]  /*12180*/  @!P3 IMAD.IADD R7, R7, 0x1, -R0.reuse ;  /* 0x000000010707b824 */ /* 0x100fe200078e0a00 */
[----:B------:R-:W-:Y:S01]  /*12190*/  ISETP.GE.AND P3, PT, R20, RZ, PT ;  /* 0x000000ff1400720c */ /* 0x000fe20003f66270 */
[----:B------:R-:W-:-:S04]  /*121a0*/  @!P4 IMAD.IADD R6, R6, 0x1, -R0 ;  /* 0x000000010606c824 */ /* 0x000fc800078e0a00 */
[--C-:B------:R-:W-:Y:S01]  /*121b0*/  @!P6 IMAD.IADD R3, R3, 0x1, -R0.reuse ;  /* 0x000000010303e824 */ /* 0x100fe200078e0a00 */
[----:B------:R-:W-:Y:S01]  /*121c0*/  ISETP.GT.U32.AND P6, PT, R0, R6, PT ;  /* 0x000000060000720c */ /* 0x000fe20003fc4070 */
[----:B------:R-:W-:Y:S02]  /*121d0*/  @!P5 IMAD.IADD R4, R4, 0x1, -R0 ;  /* 0x000000010404d824 */ /* 0x000fe400078e0a00 */
[----:B------:R-:W-:Y:S01]  /*121e0*/  @!P0 IMAD.MOV R10, RZ, RZ, -R10 ;  /* 0x000000ffff0a8224 */ /* 0x000fe200078e0a0a */
[----:B------:R-:W-:Y:S01]  /*121f0*/  STL [R1+0x3104], R26 ;  /* 0x0031041a01007387 */ /* 0x000fe20000100800 */
[----:B------:R-:W-:Y:S01]  /*12200*/  @!P2 IMAD.MOV R12, RZ, RZ, -R12 ;  /* 0x000000ffff0ca224 */ /* 0x000fe200078e0a0c */
[----:B------:R-:W-:Y:S01]  /*12210*/  ISETP.GT.U32.AND P0, PT, R0, R4, PT ;  /* 0x000000040000720c */ /* 0x000fe20003f04070 */
[----:B------:R-:W-:Y:S01]  /*12220*/  @!P1 IMAD.MOV R11, RZ, RZ, -R11 ;  /* 0x000000ffff0b9224 */ /* 0x000fe200078e0a0b */
[----:B------:R-:W-:Y:S01]  /*12230*/  STL [R1+0x3108], R27 ;  /* 0x0031081b01007387 */ /* 0x000fe20000100800 */
[----:B------:R-:W-:-:S03]  /*12240*/  @!P3 IMAD.MOV R9, RZ, RZ, -R9 ;  /* 0x000000ffff09b224 */ /* 0x000fc600078e0a09 */
[----:B------:R-:W-:Y:S01]  /*12250*/  STL [R1+0x310c], R28 ;  /* 0x00310c1c01007387 */ /* 0x000fe20000100800 */
[----:B------:R-:W-:-:S03]  /*12260*/  @!P6 IMAD.IADD R6, R6, 0x1, -R0 ;  /* 0x000000010606e824 */ /* 0x000fc600078e0a00 */
[----:B------:R-:W-:Y:S01]  /*12270*/  STL [R1+0x3110], R29 ;  /* 0x0031101d01007387 */ /* 0x000fe20000100800 */
[----:B------:R-:W-:-:S03]  /*12280*/  ISETP.GE.AND P6, PT, R15, RZ, PT ;  /* 0x000000ff0f00720c */ /* 0x000fc60003fc6270 */
[----:B------:R-:W-:Y:S04]  /*12290*/  STL [R1+0x3118], R12 ;  /* 0x0031180c01007387 */ /* 0x000fe80000100800 */
[----:B------:R-:W-:Y:S04]  /*122a0*/  STL [R1+0x311c], R11 ;  /* 0x00311c0b01007387 */ /* 0x000fe80000100800 */
[----:B------:R-:W-:Y:S04]  /*122b0*/  STL [R1+0x3120], R10 ;  /* 0x0031200a01007387 */ /* 0x000fe80000100800 */
[----:B------:R-:W-:Y:S01]  /*122c0*/  STL [R1+0x3124], R9 ;  /* 0x0031240901007387 */ /* 0x000fe20000100800 */
[----:B------:R-:W-:-:S03]  /*122d0*/  ISETP.GT.U32.AND P2, PT, R0, R8, PT ;  /* 0x000000080000720c */ /* 0x000fc60003f44070 */
[----:B------:R-:W2:Y:S01]  /*122e0*/  LDL.LU R15, [R1+0x494] ;  /* 0x00049400010f7983 */ /* 0x000ea20000300800 */
[--C-:B------:R-:W-:Y:S01]  /*122f0*/  @!P0 IMAD.IADD R4, R4, 0x1, -R0.reuse ;  /* 0x0000000104048824 */ /* 0x100fe200078e0a00 */
[----:B------:R-:W-:Y:S02]  /*12300*/  ISETP.GE.AND P0, PT, R14, RZ, PT ;  /* 0x000000ff0e00720c */ /* 0x000fe40003f06270 */
[----:B------:R-:W3:Y:S04]  /*12310*/  LDL.LU R14, [R1+0x48c] ;  /* 0x00048c00010e7983 */ /* 0x000ee80000300800 */
[----:B------:R-:W5:Y:S04]  /*12320*/  LDL.LU R23, [R1+0x488] ;  /* 0x0004880001177983 */ /* 0x000f680000300800 */
[----:B------:R-:W5:Y:S04]  /*12330*/  LDL.LU R22, [R1+0x47c] ;  /* 0x00047c0001167983 */ /* 0x000f680000300800 */
[----:B------:R-:W5:Y:S04]  /*12340*/  LDL.LU R21, [R1+0x474] ;  /* 0x0004740001157983 */ /* 0x000f680000300800 */
[----:B------:R-:W5:Y:S01]  /*12350*/  LDL.LU R20, [R1+0x470] ;  /* 0x0004700001147983 */ /* 0x000f620000300800 */
[----:B------:R-:W-:Y:S01]  /*12360*/  ISETP.GE.AND P4, PT, R18, RZ, PT ;  /* 0x000000ff1200720c */ /* 0x000fe20003f86270 */
[----:B------:R-:W-:Y:S01]  /*12370*/  @!P2 IMAD.IADD R8, R8, 0x1, -R0 ;  /* 0x000000010808a824 */ /* 0x000fe200078e0a00 */
[----:B------:R-:W-:-:S02]  /*12380*/  ISETP.GE.AND P2, PT, R17, RZ, PT ;  /* 0x000000ff1100720c */ /* 0x000fc40003f46270 */
[----:B----4-:R-:W-:-:S05]  /*12390*/  IABS R19, R13 ;  /* 0x0000000d00137213 */ /* 0x010fca0000000000 */
[----:B------:R-:W-:-:S04]  /*123a0*/  IMAD.HI.U32 R2, R2, R19, RZ ;  /* 0x0000001302027227 */ /* 0x000fc800078e00ff */
[----:B------:R-:W-:-:S04]  /*123b0*/  IMAD.MOV R2, RZ, RZ, -R2 ;  /* 0x000000ffff027224 */ /* 0x000fc800078e0a02 */
[C---:B------:R-:W-:Y:S02]  /*123c0*/  IMAD R2, R0.reuse, R2, R19 ;  /* 0x0000000200027224 */ /* 0x040fe400078e0213 */
[----:B------:R-:W4:Y:S04]  /*123d0*/  LDL.LU R19, [R1+0x46c] ;  /* 0x00046c0001137983 */ /* 0x000f280000300800 */
[----:B------:R-:W4:Y:S04]  /*123e0*/  LDL.LU R18, [R1+0x468] ;  /* 0x0004680001127983 */ /* 0x000f280000300800 */
[----:B------:R-:W4:Y:S01]  /*123f0*/  LDL.LU R17, [R1+0x464] ;  /* 0x0004640001117983 */ /* 0x000f220000300800 */
[----:B------:R-:W-:-:S02]  /*12400*/  ISETP.GT.U32.AND P5, PT, R0, R2, PT ;  /* 0x000000020000720c */ /* 0x000fc40003fa4070 */
[----:B------:R-:W-:-:S11]  /*12410*/  ISETP.GT.U32.AND P1, PT, R0, R7, PT ;  /* 0x000000070000720c */ /* 0x000fd60003f24070 */
[----:B------:R-:W-:Y:S01]  /*12420*/  @!P5 IMAD.IADD R2, R2, 0x1, -R0 ;  /* 0x000000010202d824 */ /* 0x000fe200078e0a00 */
[----:B------:R-:W-:-:S04]  /*12430*/  ISETP.GT.U32.AND P5, PT, R0, R3, PT ;  /* 0x000000030000720c */ /* 0x000fc80003fa4070 */
[----:B------:R-:W-:Y:S01]  /*12440*/  ISETP.GT.U32.AND P3, PT, R0, R2, PT ;  /* 0x000000020000720c */ /* 0x000fe20003f64070 */
[----:B------:R-:W-:-:S08]  /*12450*/  @!P1 IMAD.IADD R7, R7, 0x1, -R0 ;  /* 0x0000000107079824 */ /* 0x000fd000078e0a00 */
[----:B------:R-:W-:-:S04]  /*12460*/  @!P5 IMAD.IADD R3, R3, 0x1, -R0 ;  /* 0x000000010303d824 */ /* 0x000fc800078e0a00 */
[----:B------:R-:W-:Y:S02]  /*12470*/  @!P3 IMAD.IADD R2, R2, 0x1, -R0 ;  /* 0x000000010202b824 */ /* 0x000fe400078e0a00 */
[----:B------:R-:W0:Y:S01]  /*12480*/  LDC R0, c[0x0][0x3ac] ;  /* 0x0000eb00ff007b82 */ /* 0x000e220000000800 */
[----:B------:R-:W-:Y:S02]  /*12490*/  ISETP.GE.AND P1, PT, R16, RZ, PT ;  /* 0x000000ff1000720c */ /* 0x000fe40003f26270 */
[----:B------:R-:W-:Y:S01]  /*124a0*/  ISETP.GE.AND P5, PT, R13, RZ, PT ;  /* 0x000000ff0d00720c */ /* 0x000fe20003fa6270 */
[----:B------:R-:W-:Y:S01]  /*124b0*/  @!P4 IMAD.MOV R8, RZ, RZ, -R8 ;  /* 0x000000ffff08c224 */ /* 0x000fe200078e0a08 */
[----:B------:R-:W4:Y:S01]  /*124c0*/  LDL.LU R16, [R1+0x460] ;  /* 0x0004600001107983 */ /* 0x000f220000300800 */
[----:B------:R-:W-:Y:S02]  /*124d0*/  @!P2 IMAD.MOV R7, RZ, RZ, -R7 ;  /* 0x000000ffff07a224 */ /* 0x000fe400078e0a07 */
[----:B------:R-:W-:Y:S01]  /*124e0*/  @!P6 IMAD.MOV R4, RZ, RZ, -R4 ;  /* 0x000000ffff04e224 */ /* 0x000fe200078e0a04 */
[----:B------:R-:W4:Y:S01]  /*124f0*/  LDL.LU R13, [R1+0x45c] ;  /* 0x00045c00010d7983 */ /* 0x000f220000300800 */
[----:B------:R-:W-:-:S04]  /*12500*/  @!P0 IMAD.MOV R3, RZ, RZ, -R3 ;  /* 0x000000ffff038224 */ /* 0x000fc800078e0a03 */
[----:B------:R-:W-:Y:S01]  /*12510*/  @!P1 IMAD.MOV R6, RZ, RZ, -R6 ;  /* 0x000000ffff069224 */ /* 0x000fe200078e0a06 */
[----:B------:R-:W-:Y:S01]  /*12520*/  ISETP.NE.AND P3, PT, R5, RZ, PT ;  /* 0x000000ff0500720c */ /* 0x000fe20003f65270 */
[----:B------:R-:W-:Y:S01]  /*12530*/  @!P5 IMAD.MOV R2, RZ, RZ, -R2 ;  /* 0x000000ffff02d224 */ /* 0x000fe200078e0a02 */
[----:B------:R-:W-:Y:S01]  /*12540*/  LOP3.LUT R5, RZ, R5, RZ, 0x33, !PT ;  /* 0x00000005ff057212 */ /* 0x000fe200078e33ff */
[----:B0-----:R-:W-:Y:S04]  /*12550*/  STL [R1+0x3128], R0 ;  /* 0x0031280001007387 */ /* 0x001fe80000100800 */
[----:B------:R-:W-:Y:S04]  /*12560*/  STL [R1+0x312c], R8 ;  /* 0x00312c0801007387 */ /* 0x000fe80000100800 */
[----:B------:R-:W-:Y:S04]  /*12570*/  STL [R1+0x3130], R7 ;  /* 0x0031300701007387 */ /* 0x000fe80000100800 */
[----:B------:R-:W-:Y:S04]  /*12580*/  STL [R1+0x3134], R6 ;  /* 0x0031340601007387 */ /* 0x000fe80000100800 */
[----:B------:R-:W-:Y:S04]  /*12590*/  STL [R1+0x3138], R4 ;  /* 0x0031380401007387 */ /* 0x000fe80000100800 */
[----:B------:R-:W-:Y:S04]  /*125a0*/  STL [R1+0x313c], R3 ;  /* 0x00313c0301007387 */ /* 0x000fe80000100800 */
[----:B------:R2:W-:Y:S02]  /*125b0*/  STL [R1+0x3140], R2 ;  /* 0x0031400201007387 */ /* 0x0005e40000100800 */
[----:B--2---:R-:W-:-:S02]  /*125c0*/  SEL R2, R5, R15, !P3 ;  /* 0x0000000f05027207 */ /* 0x004fc40005800000 */
[----:B------:R-:W2:Y:S01]  /*125d0*/  LDL.LU R15, [R1+0x458] ;  /* 0x00045800010f7983 */ /* 0x000ea20000300800 */
[----:B---3--:R-:W-:-:S03]  /*125e0*/  SEL R0, R5, R14, !P3 ;  /* 0x0000000e05007207 */ /* 0x008fc60005800000 */
[----:B------:R0:W-:Y:S04]  /*125f0*/  STL [R1+0x90], R2 ;  /* 0x0000900201007387 */ /* 0x0001e80000100800 */
[----:B------:R-:W3:Y:S01]  /*12600*/  LDL.LU R14, [R1+0x454] ;  /* 0x00045400010e7983 */ /* 0x000ee20000300800 */
[C---:B-----5:R-:W-:Y:S02]  /*12610*/  SEL R3, R5.reuse, R22, !P3 ;  /* 0x0000001605037207 */ /* 0x060fe40005800000 */
[C---:B0-----:R-:W-:Y:S01]  /*12620*/  SEL R2, R5.reuse, R23, !P3 ;  /* 0x0000001705027207 */ /* 0x041fe20005800000 */
[----:B------:R0:W-:Y:S04]  /*12630*/  STL [R1+0x88], R0 ;  /* 0x0000880001007387 */ /* 0x0001e80000100800 */
[----:B------:R1:W-:Y:S01]  /*12640*/  STL [R1+0x84], R2 ;  /* 0x0000840201007387 */ /* 0x0003e20000100800 */
[----:B0-----:R-:W-:-:S03]  /*12650*/  SEL R0, R5, R21, !P3 ;  /* 0x0000001505007207 */ /* 0x001fc60005800000 */
[----:B------:R4:W-:Y:S01]  /*12660*/  STL [R1+0x80], R3 ;  /* 0x0000800301007387 */ /* 0x0009e20000100800 */
[----:B-1----:R-:W-:-:S03]  /*12670*/  SEL R2, R5, R20, !P3 ;  /* 0x0000001405027207 */ /* 0x002fc60005800000 */
[----:B------:R0:W-:Y:S04]  /*12680*/  STL [R1+0x7c], R0 ;  /* 0x00007c0001007387 */ /* 0x0001e80000100800 */
[----:B------:R1:W-:Y:S01]  /*12690*/  STL [R1+0x78], R2 ;  /* 0x0000780201007387 */ /* 0x0003e20000100800 */
[C---:B----4-:R-:W-:Y:S02]  /*126a0*/  SEL R3, R5.reuse, R19, !P3 ;  /* 0x0000001305037207 */ /* 0x050fe40005800000 */
[----:B0-----:R-:W-:-:S03]  /*126b0*/  SEL R0, R5, R18, !P3 ;  /* 0x0000001205007207 */ /* 0x001fc60005800000 */
[----:B------:R-:W-:Y:S01]  /*126c0*/  STL [R1+0x70], R3 ;  /* 0x0000700301007387 */ /* 0x000fe20000100800 */
[----:B-1----:R-:W-:-:S03]  /*126d0*/  SEL R2, R5, R17, !P3 ;  /* 0x0000001105027207 */ /* 0x002fc60005800000 */
[----:B------:R-:W-:Y:S04]  /*126e0*/  STL [R1+0x6c], R0 ;  /* 0x00006c0001007387 */ /* 0x000fe80000100800 */
[----:B------:R0:W-:Y:S04]  /*126f0*/  STL [R1+0x68], R2 ;  /* 0x0000680201007387 */ /* 0x0001e80000100800 */
[----:B0-----:R-:W4:Y:S01]  /*12700*/  LDL.LU R2, [R1+0x448] ;  /* 0x0004480001027983 */ /* 0x001f220000300800 */
[C---:B------:R-:W-:Y:S02]  /*12710*/  SEL R3, R5.reuse, R16, !P3 ;  /* 0x0000001005037207 */ /* 0x040fe40005800000 */
[----:B------:R-:W-:-:S03]  /*12720*/  SEL R0, R5, R13, !P3 ;  /* 0x0000000d05007207 */ /* 0x000fc60005800000 */
[----:B------:R-:W-:Y:S04]  /*12730*/  STL [R1+0x64], R3 ;  /* 0x0000640301007387 */ /* 0x000fe80000100800 */
[----:B----4-:R0:W-:Y:S04]  /*12740*/  STL [R1+0x315c], R2 ;  /* 0x00315c0201007387 */ /* 0x0101e80000100800 */
[----:B------:R1:W-:Y:S04]  /*12750*/  STL [R1+0x60], R0 ;  /* 0x0000600001007387 */ /* 0x0003e80000100800 */
[----:B0-----:R-:W4:Y:S04]  /*12760*/  LDL.LU R2, [R1+0x450] ;  /* 0x0004500001027983 */ /* 0x001f280000300800 */
[----:B------:R-:W5:Y:S04]  /*12770*/  LDL.LU R3, [R1+0x438] ;  /* 0x0004380001037983 */ /* 0x000f680000300800 */
[----:B------:R-:W5:Y:S04]  /*12780*/  LDL.LU R4, [R1+0x430] ;  /* 0x0004300001047983 */ /* 0x000f680000300800 */
[----:B------:R-:W5:Y:S04]  /*12790*/  LDL.LU R6, [R1+0x420] ;  /* 0x0004200001067983 */ /* 0x000f680000300800 */
[----:B------:R-:W5:Y:S04]  /*127a0*/  LDL.LU R7, [R1+0x40c] ;  /* 0x00040c0001077983 */ /* 0x000f680000300800 */
[----:B------:R-:W5:Y:S04]  /*127b0*/  LDL.LU R8, [R1+0x408] ;  /* 0x0004080001087983 */ /* 0x000f680000300800 */
[----:B-1----:R-:W5:Y:S04]  /*127c0*/  LDL.LU R0, [R1+0x404] ;  /* 0x0004040001007983 */ /* 0x002f680000300800 */
[----:B------:R-:W5:Y:S04]  /*127d0*/  LDL.LU R9, [R1+0x400] ;  /* 0x0004000001097983 */ /* 0x000f680000300800 */
[----:B------:R-:W5:Y:S04]  /*127e0*/  LDL.LU R10, [R1+0x3fc] ;  /* 0x0003fc00010a7983 */ /* 0x000f680000300800 */
[----:B------:R-:W5:Y:S04]  /*127f0*/  LDL.LU R11, [R1+0x3f8] ;  /* 0x0003f800010b7983 */ /* 0x000f680000300800 */
[----:B------:R-:W5:Y:S01]  /*12800*/  LDL.LU R12, [R1+0x3f0] ;  /* 0x0003f000010c7983 */ /* 0x000f620000300800 */
[----:B--2---:R-:W-:-:S03]  /*12810*/  SEL R15, R5, R15, !P3 ;  /* 0x0000000f050f7207 */ /* 0x004fc60005800000 */
[----:B------:R-:W2:Y:S04]  /*12820*/  LDL.LU R29, [R1+0x3ec] ;  /* 0x0003ec00011d7983 */ /* 0x000ea80000300800 */
[----:B------:R-:W2:Y:S01]  /*12830*/  LDL.LU R28, [R1+0x3e8] ;  /* 0x0003e800011c7983 */ /* 0x000ea20000300800 */
[----:B---3--:R-:W-:-:S03]  /*12840*/  SEL R14, R5, R14, !P3 ;  /* 0x0000000e050e7207 */ /* 0x008fc60005800000 */
[----:B------:R-:W3:Y:S04]  /*12850*/  LDL.LU R27, [R1+0x3e0] ;  /* 0x0003e000011b7983 */ /* 0x000ee80000300800 */
[----:B------:R-:W2:Y:S04]  /*12860*/  LDL.LU R26, [R1+0x3dc] ;  /* 0x0003dc00011a7983 */ /* 0x000ea80000300800 */
[----:B------:R-:W2:Y:S04]  /*12870*/  LDL.LU R25, [R1+0x3d8] ;  /* 0x0003d80001197983 */ /* 0x000ea80000300800 */
[----:B------:R-:W2:Y:S04]  /*12880*/  LDL.LU R16, [R1+0x3d4] ;  /* 0x0003d40001107983 */ /* 0x000ea80000300800 */
[----:B------:R-:W2:Y:S04]  /*12890*/  LDL.LU R13, [R1+0x3c8] ;  /* 0x0003c800010d7983 */ /* 0x000ea80000300800 */
[----:B------:R-:W2:Y:S04]  /*128a0*/  LDL.LU R24, [R1+0x3c4] ;  /* 0x0003c40001187983 */ /* 0x000ea80000300800 */
[----:B------:R0:W-:Y:S04]  /*128b0*/  STL [R1+0x50], R15 ;  /* 0x0000500f01007387 */ /* 0x0001e80000100800 */
[----:B------:R-:W2:Y:S04]  /*128c0*/  LDL.LU R23, [R1+0x3c0] ;  /* 0x0003c00001177983 */ /* 0x000ea80000300800 */
[----:B------:R1:W-:Y:S04]  /*128d0*/  STL [R1+0x4c], R14 ;  /* 0x00004c0e01007387 */ /* 0x0003e80000100800 */
[----:B------:R-:W2:Y:S04]  /*128e0*/  LDL.LU R22, [R1+0x3bc] ;  /* 0x0003bc0001167983 */ /* 0x000ea80000300800 */
[----:B------:R-:W2:Y:S04]  /*128f0*/  LDL.LU R21, [R1+0x3b8] ;  /* 0x0003b80001157983 */ /* 0x000ea80000300800 */
[----:B------:R-:W2:Y:S04]  /*12900*/  LDL.LU R20, [R1+0x3b0] ;  /* 0x0003b00001147983 */ /* 0x000ea80000300800 */
[----:B------:R-:W2:Y:S04]  /*12910*/  LDL.LU R19, [R1+0x3ac] ;  /* 0x0003ac0001137983 */ /* 0x000ea80000300800 */
[----:B------:R-:W2:Y:S04]  /*12920*/  LDL.LU R18, [R1+0x3a8] ;  /* 0x0003a80001127983 */ /* 0x000ea80000300800 */
[----:B------:R-:W2:Y:S04]  /*12930*/  LDL.LU R17, [R1+0x3a4] ;  /* 0x0003a40001117983 */ /* 0x000ea80000300800 */
[----:B0-----:R-:W2:Y:S04]  /*12940*/  LDL.LU R15, [R1+0x39c] ;  /* 0x00039c00010f7983 */ /* 0x001ea80000300800 */
[----:B-1----:R-:W2:Y:S01]  /*12950*/  LDL.LU R14, [R1+0x398] ;  /* 0x00039800010e7983 */ /* 0x002ea20000300800 */
[----:B----4-:R-:W-:-:S05]  /*12960*/  SEL R2, R5, R2, !P3 ;  /* 0x0000000205027207 */ /* 0x010fca0005800000 */
[----:B------:R0:W-:Y:S04]  /*12970*/  STL [R1+0x48], R2 ;  /* 0x0000480201007387 */ /* 0x0001e80000100800 */
[----:B0-----:R-:W4:Y:S01]  /*12980*/  LDL.LU R2, [R1+0x315c] ;  /* 0x00315c0001027983 */ /* 0x001f220000300800 */
[C---:B-----5:R-:W-:Y:S02]  /*12990*/  SEL R4, R5.reuse, R4, !P3 ;  /* 0x0000000405047207 */ /* 0x060fe40005800000 */
[----:B----4-:R-:W-:-:S05]  /*129a0*/  SEL R2, R5, R2, !P3 ;  /* 0x0000000205027207 */ /* 0x010fca0005800000 */
[----:B------:R0:W-:Y:S02]  /*129b0*/  STL [R1+0x14], R2 ;  /* 0x0000140201007387 */ /* 0x0001e40000100800 */
[C---:B0-----:R-:W-:Y:S02]  /*129c0*/  SEL R2, R5.reuse, R3, !P3 ;  /* 0x0000000305027207 */ /* 0x041fe40005800000 */
[----:B------:R-:W-:-:S03]  /*129d0*/  SEL R3, R5, R6, !P3 ;  /* 0x0000000605037207 */ /* 0x000fc60005800000 */
[----:B------:R0:W-:Y:S04]  /*129e0*/  STL [R1+0x8], R2 ;  /* 0x0000080201007387 */ /* 0x0001e80000100800 */
[----:B------:R1:W-:Y:S01]  /*129f0*/  STL [R1+0x4], R4 ;  /* 0x0000040401007387 */ /* 0x0003e20000100800 */
[----:B0-----:R-:W-:-:S03]  /*12a00*/  SEL R2, R5, R7, !P3 ;  /* 0x0000000705027207 */ /* 0x001fc60005800000 */
[----:B------:R0:W-:Y:S01]  /*12a10*/  STL [R1], R3 ;  /* 0x0000000301007387 */ /* 0x0001e20000100800 */
[----:B-1----:R-:W-:-:S03]  /*12a20*/  SEL R4, R5, R8, !P3 ;  /* 0x0000000805047207 */ /* 0x002fc60005800000 */
[----:B------:R1:W-:Y:S01]  /*12a30*/  STL [R1+0xe4], R2 ;  /* 0x0000e40201007387 */ /* 0x0003e20000100800 */
[----:B0-----:R-:W-:-:S03]  /*12a40*/  SEL R3, R5, R0, !P3 ;  /* 0x0000000005037207 */ /* 0x001fc60005800000 */
[----:B------:R-:W-:Y:S01]  /*12a50*/  STL [R1+0xe8], R4 ;  /* 0x0000e80401007387 */ /* 0x000fe20000100800 */
[C---:B------:R-:W-:Y:S02]  /*12a60*/  SEL R0, R5.reuse, R10, !P3 ;  /* 0x0000000a05007207 */ /* 0x040fe40005800000 */
[C---:B-1----:R-:W-:Y:S01]  /*12a70*/  SEL R2, R5.reuse, R9, !P3 ;  /* 0x0000000905027207 */ /* 0x042fe20005800000 */
[----:B------:R0:W-:Y:S04]  /*12a80*/  STL [R1+0xf8], R3 ;  /* 0x0000f80301007387 */ /* 0x0001e80000100800 */
[----:B------:R1:W-:Y:S01]  /*12a90*/  STL [R1+0x158], R2 ;  /* 0x0001580201007387 */ /* 0x0003e20000100800 */
[----:B0-----:R-:W-:-:S03]  /*12aa0*/  SEL R3, R5, R11, !P3 ;  /* 0x0000000b05037207 */ /* 0x001fc60005800000 */
[----:B------:R2:W-:Y:S01]  /*12ab0*/  STL [R1+0x160], R0 ;  /* 0x0001600001007387 */ /* 0x0005e20000100800 */
[----:B-1----:R-:W-:-:S03]  /*12ac0*/  SEL R2, R5, R12, !P3 ;  /* 0x0000000c05027207 */ /* 0x002fc60005800000 */
[----:B------:R0:W-:Y:S01]  /*12ad0*/  STL [R1+0x170], R3 ;  /* 0x0001700301007387 */ /* 0x0001e20000100800 */
[----:B--2---:R-:W-:-:S03]  /*12ae0*/  SEL R0, R5, R29, !P3 ;  /* 0x0000001d05007207 */ /* 0x004fc60005800000 */
[----:B------:R3:W-:Y:S01]  /*12af0*/  STL [R1+0x178], R2 ;  /* 0x0001780201007387 */ /* 0x0007e20000100800 */
[----:B0-----:R-:W-:-:S03]  /*12b00*/  SEL R3, R5, R28, !P3 ;  /* 0x0000001c05037207 */ /* 0x001fc60005800000 */
[----:B------:R0:W-:Y:S01]  /*12b10*/  STL [R1+0x1a8], R0 ;  /* 0x0001a80001007387 */ /* 0x0001e20000100800 */
[----:B---3--:R-:W-:-:S03]  /*12b20*/  SEL R2, R5, R27, !P3 ;  /* 0x0000001b05027207 */ /* 0x008fc60005800000 */
[----:B------:R1:W-:Y:S01]  /*12b30*/  STL [R1+0x1b4], R3 ;  /* 0x0001b40301007387 */ /* 0x0003e20000100800 */
[----:B0-----:R-:W-:-:S03]  /*12b40*/  SEL R0, R5, R26, !P3 ;  /* 0x0000001a05007207 */ /* 0x001fc60005800000 */
[----:B------:R0:W-:Y:S01]  /*12b50*/  STL [R1+0x1c4], R2 ;  /* 0x0001c40201007387 */ /* 0x0001e20000100800 */
[----:B-1----:R-:W-:-:S03]  /*12b60*/  SEL R3, R5, R25, !P3 ;  /* 0x0000001905037207 */ /* 0x002fc60005800000 */
[----:B------:R1:W-:Y:S01]  /*12b70*/  STL [R1+0x1e0], R0 ;  /* 0x0001e00001007387 */ /* 0x0003e20000100800 */
[----:B0-----:R-:W-:-:S03]  /*12b80*/  SEL R2, R5, R16, !P3 ;  /* 0x0000001005027207 */ /* 0x001fc60005800000 */
[----:B------:R-:W-:Y:S04]  /*12b90*/  STL [R1+0x1f4], R3 ;  /* 0x0001f40301007387 */ /* 0x000fe80000100800 */
[----:B------:R-:W2:Y:S01]  /*12ba0*/  LDL.LU R16, [R1+0x348] ;  /* 0x0003480001107983 */ /* 0x000ea20000300800 */
[----:B-1----:R-:W-:-:S03]  /*12bb0*/  SEL R0, R5, R13, !P3 ;  /* 0x0000000d05007207 */ /* 0x002fc60005800000 */
[----:B------:R0:W-:Y:S04]  /*12bc0*/  STL [R1+0x1fc], R2 ;  /* 0x0001fc0201007387 */ /* 0x0001e80000100800 */
[----:B------:R-:W3:Y:S04]  /*12bd0*/  LDL.LU R13, [R1+0x34c] ;  /* 0x00034c00010d7983 */ /* 0x000ee80000300800 */
[----:B------:R1:W-:Y:S01]  /*12be0*/  STL [R1+0x208], R0 ;  /* 0x0002080001007387 */ /* 0x0003e20000100800 */
[C---:B0-----:R-:W-:Y:S02]  /*12bf0*/  SEL R2, R5.reuse, R23, !P3 ;  /* 0x0000001705027207 */ /* 0x041fe40005800000 */
[----:B------:R-:W-:-:S02]  /*12c00*/  SEL R3, R5, R22, !P3 ;  /* 0x0000001605037207 */ /* 0x000fc40005800000 */
[----:B-1----:R-:W-:-:S05]  /*12c10*/  SEL R0, R5, R24, !P3 ;  /* 0x0000001805007207 */ /* 0x002fca0005800000 */
[----:B------:R0:W-:Y:S04]  /*12c20*/  STL [R1+0x23c], R0 ;  /* 0x00023c0001007387 */ /* 0x0001e80000100800 */
[----:B------:R1:W-:Y:S01]  /*12c30*/  STL [R1+0x2ac], R2 ;  /* 0x0002ac0201007387 */ /* 0x0003e20000100800 */
[----:B0-----:R-:W-:-:S03]  /*12c40*/  SEL R0, R5, R21, !P3 ;  /* 0x0000001505007207 */ /* 0x001fc60005800000 */
[----:B------:R0:W-:Y:S01]  /*12c50*/  STL [R1+0x2b4], R3 ;  /* 0x0002b40301007387 */ /* 0x0001e20000100800 */
[----:B-1----:R-:W-:-:S03]  /*12c60*/  SEL R2, R5, R20, !P3 ;  /* 0x0000001405027207 */ /* 0x002fc60005800000 */
[----:B------:R1:W-:Y:S04]  /*12c70*/  STL [R1+0x314], R0 ;  /* 0x0003140001007387 */ /* 0x0003e80000100800 */
[----:B------:R4:W-:Y:S01]  /*12c80*/  STL [R1+0x31c], R2 ;  /* 0x00031c0201007387 */ /* 0x0009e20000100800 */
[C---:B0-----:R-:W-:Y:S02]  /*12c90*/  SEL R3, R5.reuse, R19, !P3 ;  /* 0x0000001305037207 */ /* 0x041fe40005800000 */
[----:B-1----:R-:W-:-:S03]  /*12ca0*/  SEL R0, R5, R18, !P3 ;  /* 0x0000001205007207 */ /* 0x002fc60005800000 */
[----:B------:R-:W-:Y:S01]  /*12cb0*/  STL [R1+0x324], R3 ;  /* 0x0003240301007387 */ /* 0x000fe20000100800 */
[----:B----4-:R-:W-:-:S03]  /*12cc0*/  SEL R2, R5, R17, !P3 ;  /* 0x0000001105027207 */ /* 0x010fc60005800000 */
        /* <DEDUP_REMOVED lines=42> */
[----:B0-----:R-:W4:Y:S02]  /*12f70*/  LDL.LU R2, [R1+0x3158] ;  /* 0x0031580001027983 */ /* 0x001f240000300800 */
[----:B----4-:R-:W-:-:S05]  /*12f80*/  SEL R2, R5, R2, !P3 ;  /* 0x0000000205027207 */ /* 0x010fca0005800000 */
[----:B------:R5:W-:Y:S02]  /*12f90*/  STL [R1+0x358], R2 ;  /* 0x0003580201007387 */ /* 0x000be40000100800 */
[C---:B-----5:R-:W-:Y:S02]  /*12fa0*/  SEL R2, R5.reuse, R3, !P3 ;  /* 0x0000000305027207 */ /* 0x060fe40005800000 */
[----:B------:R-:W-:-:S03]  /*12fb0*/  SEL R3, R5, R4, !P3 ;  /* 0x0000000405037207 */ /* 0x000fc60005800000 */
[----:B------:R0:W-:Y:S01]  /*12fc0*/  STL [R1+0x35c], R2 ;  /* 0x00035c0201007387 */ /* 0x0001e20000100800 */
[----:B------:R-:W-:-:S03]  /*12fd0*/  SEL R4, R5, R7, !P3 ;  /* 0x0000000705047207 */ /* 0x000fc60005800000 */
[----:B------:R1:W-:Y:S01]  /*12fe0*/  STL [R1+0x360], R3 ;  /* 0x0003600301007387 */ /* 0x0003e20000100800 */
[C---:B0-----:R-:W-:Y:S02]  /*12ff0*/  SEL R2, R5.reuse, R6, !P3 ;  /* 0x0000000605027207 */ /* 0x041fe40005800000 */
[----:B-1----:R-:W-:-:S03]  /*13000*/  SEL R3, R5, R8, !P3 ;  /* 0x0000000805037207 */ /* 0x002fc60005800000 */
[----:B------:R0:W-:Y:S04]  /*13010*/  STL [R1+0x368], R2 ;  /* 0x0003680201007387 */ /* 0x0001e80000100800 */
[----:B------:R-:W-:Y:S01]  /*13020*/  STL [R1+0x36c], R4 ;  /* 0x00036c0401007387 */ /* 0x000fe20000100800 */
[----:B0-----:R-:W-:-:S03]  /*13030*/  SEL R2, R5, R0, !P3 ;  /* 0x0000000005027207 */ /* 0x001fc60005800000 */
[----:B------:R0:W-:Y:S01]  /*13040*/  STL [R1+0x374], R3 ;  /* 0x0003740301007387 */ /* 0x0001e20000100800 */
[----:B------:R-:W-:-:S03]  /*13050*/  SEL R0, R5, R9, !P3 ;  /* 0x0000000905007207 */ /* 0x000fc60005800000 */
        /* <DEDUP_REMOVED lines=16> */
[----:B------:R0:W-:Y:S04]  /*13160*/  STL [R1+0x444], R3 ;  /* 0x0004440301007387 */ /* 0x0001e80000100800 */
[----:B------:R-:W2:Y:S01]  /*13170*/  LDL.LU R15, [R1+0x2f8] ;  /* 0x0002f800010f7983 */ /* 0x000ea20000300800 */
[----:B-1----:R-:W-:-:S03]  /*13180*/  SEL R0, R5, R14, !P3 ;  /* 0x0000000e05007207 */ /* 0x002fc60005800000 */
[----:B------:R1:W-:Y:S01]  /*13190*/  STL [R1+0x440], R2 ;  /* 0x0004400201007387 */ /* 0x0003e20000100800 */
[----:B0-----:R-:W-:-:S03]  /*131a0*/  SEL R3, R5, R25, !P3 ;  /* 0x0000001905037207 */ /* 0x001fc60005800000 */
[----:B------:R-:W3:Y:S04]  /*131b0*/  LDL.LU R14, [R1+0x2f4] ;  /* 0x0002f400010e7983 */ /* 0x000ee80000300800 */
[----:B------:R0:W-:Y:S01]  /*131c0*/  STL [R1+0x43c], R0 ;  /* 0x00043c0001007387 */ /* 0x0001e20000100800 */
[----:B-1----:R-:W-:-:S03]  /*131d0*/  SEL R2, R5, R23, !P3 ;  /* 0x0000001705027207 */ /* 0x002fc60005800000 */
[----:B------:R1:W-:Y:S01]  /*131e0*/  STL [R1+0x438], R3 ;  /* 0x0004380301007387 */ /* 0x0003e20000100800 */
[C---:B0-----:R-:W-:Y:S02]  /*131f0*/  SEL R0, R5.reuse, R24, !P3 ;  /* 0x0000001805007207 */ /* 0x041fe40005800000 */
[----:B-1----:R-:W-:-:S03]  /*13200*/  SEL R3, R5, R22, !P3 ;  /* 0x0000001605037207 */ /* 0x002fc60005800000 */
        /* <DEDUP_REMOVED lines=55> */
[C---:B------:R-:W-:Y:S02]  /*13580*/  SEL R0, R5.reuse, R0, !P3 ;  /* 0x0000000005007207 */ /* 0x040fe40005800000 */
[----:B----4-:R-:W-:-:S05]  /*13590*/  SEL R2, R5, R2, !P3 ;  /* 0x0000000205027207 */ /* 0x010fca0005800000 */
[----:B------:R0:W-:Y:S04]  /*135a0*/  STL [R1+0x3fc], R2 ;  /* 0x0003fc0201007387 */ /* 0x0001e80000100800 */
[----:B------:R1:W-:Y:S01]  /*135b0*/  STL [R1+0x3f8], R3 ;  /* 0x0003f80301007387 */ /* 0x0003e20000100800 */
[C---:B0-----:R-:W-:Y:S02]  /*135c0*/  SEL R2, R5.reuse, R4, !P3 ;  /* 0x0000000405027207 */ /* 0x041fe40005800000 */
[C---:B------:R-:W-:Y:S02]  /*135d0*/  SEL R4, R5.reuse, R6, !P3 ;  /* 0x0000000605047207 */ /* 0x040fe40005800000 */
[C---:B-1----:R-:W-:Y:S01]  /*135e0*/  SEL R3, R5.reuse, R7, !P3 ;  /* 0x0000000705037207 */ /* 0x042fe20005800000 */
[----:B------:R0:W-:Y:S04]  /*135f0*/  STL [R1+0x3f4], R2 ;  /* 0x0003f40201007387 */ /* 0x0001e80000100800 */
[----:B------:R-:W-:Y:S01]  /*13600*/  STL [R1+0x3f0], R4 ;  /* 0x0003f00401007387 */ /* 0x000fe20000100800 */
[----:B0-----:R-:W-:-:S03]  /*13610*/  SEL R2, R5, R8, !P3 ;  /* 0x0000000805027207 */ /* 0x001fc60005800000 */
[----:B------:R0:W-:Y:S04]  /*13620*/  STL [R1+0x3ec], R3 ;  /* 0x0003ec0301007387 */ /* 0x0001e80000100800 */
[----:B------:R1:W-:Y:S01]  /*13630*/  STL [R1+0x3e4], R2 ;  /* 0x0003e40201007387 */ /* 0x0003e20000100800 */
[----:B0-----:R-:W-:-:S03]  /*13640*/  SEL R3, R5, R9, !P3 ;  /* 0x0000000905037207 */ /* 0x001fc60005800000 */
[----:B------:R2:W-:Y:S01]  /*13650*/  STL [R1+0x3dc], R0 ;  /* 0x0003dc0001007387 */ /* 0x0005e20000100800 */
[----:B-1----:R-:W-:-:S03]  /*13660*/  SEL R2, R5, R10, !P3 ;  /* 0x0000000a05027207 */ /* 0x002fc60005800000 */
[----:B------:R0:W-:Y:S04]  /*13670*/  STL [R1+0x3d8], R3 ;  /* 0x0003d80301007387 */ /* 0x0001e80000100800 */
[----:B------:R3:W-:Y:S01]  /*13680*/  STL [R1+0x3d4], R2 ;  /* 0x0003d40201007387 */ /* 0x0007e20000100800 */
[C---:B--2---:R-:W-:Y:S02]  /*13690*/  SEL R0, R5.reuse, R11, !P3 ;  /* 0x0000000b05007207 */ /* 0x044fe40005800000 */
[----:B0-----:R-:W-:-:S03]  /*136a0*/  SEL R3, R5, R12, !P3 ;  /* 0x0000000c05037207 */ /* 0x001fc60005800000 */
[----:B------:R0:W-:Y:S01]  /*136b0*/  STL [R1+0x3d0], R0 ;  /* 0x0003d00001007387 */ /* 0x0001e20000100800 */
[----:B---3--:R-:W-:-:S03]  /*136c0*/  SEL R2, R5, R29, !P3 ;  /* 0x0000001d05027207 */ /* 0x008fc60005800000 */
[----:B------:R1:W-:Y:S04]  /*136d0*/  STL [R1+0x3cc], R3 ;  /* 0x0003cc0301007387 */ /* 0x0003e80000100800 */
[----:B------:R2:W-:Y:S01]  /*136e0*/  STL [R1+0x3c8], R2 ;  /* 0x0003c80201007387 */ /* 0x0005e20000100800 */
[C---:B0-----:R-:W-:Y:S02]  /*136f0*/  SEL R0, R5.reuse, R28, !P3 ;  /* 0x0000001c05007207 */ /* 0x041fe40005800000 */
[----:B-1----:R-:W-:-:S03]  /*13700*/  SEL R3, R5, R27, !P3 ;  /* 0x0000001b05037207 */ /* 0x002fc60005800000 */
[----:B------:R0:W-:Y:S01]  /*13710*/  STL [R1+0x3c4], R0 ;  /* 0x0003c40001007387 */ /* 0x0001e20000100800 */
[----:B--2---:R-:W-:-:S03]  /*13720*/  SEL R2, R5, R16, !P3 ;  /* 0x0000001005027207 */ /* 0x004fc60005800000 */
[----:B------:R1:W-:Y:S04]  /*13730*/  STL [R1+0x3c0], R3 ;  /* 0x0003c00301007387 */ /* 0x0003e80000100800 */
[----:B------:R-:W2:Y:S01]  /*13740*/  LDL.LU R16, [R1+0x1bc] ;  /* 0x0001bc0001107983 */ /* 0x000ea20000300800 */
[----:B0-----:R-:W-:-:S03]  /*13750*/  SEL R0, R5, R13, !P3 ;  /* 0x0000000d05007207 */ /* 0x001fc60005800000 */
[----:B------:R0:W-:Y:S01]  /*13760*/  STL [R1+0x3bc], R2 ;  /* 0x0003bc0201007387 */ /* 0x0001e20000100800 */
[----:B-1----:R-:W-:-:S03]  /*13770*/  SEL R3, R5, R25, !P3 ;  /* 0x0000001905037207 */ /* 0x002fc60005800000 */
[----:B------:R-:W3:Y:S01]  /*13780*/  LDL.LU R13, [R1+0x1b8] ;  /* 0x0001b800010d7983 */ /* 0x000ee20000300800 */
        /* <DEDUP_REMOVED lines=10> */
[----:B------:R0:W-:Y:S01]  /*13830*/  STL [R1+0x3a4], R3 ;  /* 0x0003a40301007387 */ /* 0x0001e20000100800 */
[----:B----4-:R-:W-:-:S03]  /*13840*/  SEL R2, R5, R20, !P3 ;  /* 0x0000001405027207 */ /* 0x010fc60005800000 */
        /* <DEDUP_REMOVED lines=57> */
[----:B------:R0:W-:Y:S01]  /*13be0*/  STL [R1+0x328], R3 ;  /* 0x0003280301007387 */ /* 0x0001e20000100800 */
[----:B-1----:R-:W-:-:S03]  /*13bf0*/  SEL R4, R5, R8, !P3 ;  /* 0x0000000805047207 */ /* 0x002fc60005800000 */
[----:B------:R1:W-:Y:S01]  /*13c00*/  STL [R1+0x320], R2 ;  /* 0x0003200201007387 */ /* 0x0003e20000100800 */
[----:B0-----:R-:W-:-:S03]  /*13c10*/  SEL R3, R5, R0, !P3 ;  /* 0x0000000005037207 */ /* 0x001fc60005800000 */
[----:B------:R-:W-:Y:S01]  /*13c20*/  STL [R1+0x318], R4 ;  /* 0x0003180401007387 */ /* 0x000fe20000100800 */
[C---:B--2---:R-:W-:Y:S02]  /*13c30*/  SEL R0, R5.reuse, R10, !P3 ;  /* 0x0000000a05007207 */ /* 0x044fe40005800000 */
[C---:B-1----:R-:W-:Y:S01]  /*13c40*/  SEL R2, R5.reuse, R9, !P3 ;  /* 0x0000000905027207 */ /* 0x042fe20005800000 */
[----:B------:R0:W-:Y:S04]  /*13c50*/  STL [R1+0x310], R3 ;  /* 0x0003100301007387 */ /* 0x0001e80000100800 */
        /* <DEDUP_REMOVED lines=10> */
[----:B------:R-:W-:Y:S01]  /*13d00*/  STL [R1+0x2f8], R3 ;  /* 0x0002f80301007387 */ /* 0x000fe20000100800 */
[----:B-1----:R-:W-:-:S03]  /*13d10*/  SEL R0, R5, R14, !P3 ;  /* 0x0000000e05007207 */ /* 0x002fc60005800000 */
[----:B------:R-:W2:Y:S04]  /*13d20*/  LDL.LU R15, [R1+0x21c] ;  /* 0x00021c00010f7983 */ /* 0x000ea80000300800 */
[----:B------:R0:W-:Y:S04]  /*13d30*/  STL [R1+0x2f4], R2 ;  /* 0x0002f40201007387 */ /* 0x0001e80000100800 */
[----:B------:R-:W3:Y:S04]  /*13d40*/  LDL.LU R14, [R1+0x14c] ;  /* 0x00014c00010e7983 */ /* 0x000ee80000300800 */
[----:B------:R1:W-:Y:S01]  /*13d50*/  STL [R1+0x2f0], R0 ;  /* 0x0002f00001007387 */ /* 0x0003e20000100800 */
[----:B0-----:R-:W-:-:S02]  /*13d60*/  SEL R2, R5, R26, !P3 ;  /* 0x0000001a05027207 */ /* 0x001fc40005800000 */
[C---:B------:R-:W-:Y:S02]  /*13d70*/  SEL R3, R5.reuse, R25, !P3 ;  /* 0x0000001905037207 */ /* 0x040fe40005800000 */
        /* <DEDUP_REMOVED lines=32> */
[----:B-1----:R-:W5:Y:S01]  /*13f80*/  LDL.LU R0, [R1+0x1f8] ;  /* 0x0001f80001007983 */ /* 0x002f620000300800 */
        /* <DEDUP_REMOVED lines=52> */
[----:B------:R0:W-:Y:S01]  /*142d0*/  STL [R1+0x278], R3 ;  /* 0x0002780301007387 */ /* 0x0001e20000100800 */
[----:B-1----:R-:W-:-:S03]  /*142e0*/  SEL R0, R5, R13, !P3 ;  /* 0x0000000d05007207 */ /* 0x002fc60005800000 */
[----:B------:R-:W2:Y:S04]  /*142f0*/  LDL.LU R16, [R1+0x184] ;  /* 0x0001840001107983 */ /* 0x000ea80000300800 */
        /* <DEDUP_REMOVED lines=38> */
[----:B------:R-:W5:Y:S01]  /*14560*/  LDL.LU R8, [R1+0x120] ;  /* 0x0001200001087983 */ /* 0x000f620000300800 */
[----:B--2---:R-:W-:-:S03]  /*14570*/  SEL R16, R5, R16, !P3 ;  /* 0x0000001005107207 */ /* 0x004fc60005800000 */
[----:B-1----:R-:W2:Y:S04]  /*14580*/  LDL.LU R0, [R1+0x11c] ;  /* 0x00011c0001007983 */ /* 0x002ea80000300800 */
[----:B------:R-:W2:Y:S01]  /*14590*/  LDL.LU R9, [R1+0x118] ;  /* 0x0001180001097983 */ /* 0x000ea20000300800 */
[----:B---3--:R-:W-:-:S03]  /*145a0*/  SEL R13, R5, R13, !P3 ;  /* 0x0000000d050d7207 */ /* 0x008fc60005800000 */
[----:B------:R-:W3:Y:S04]  /*145b0*/  LDL.LU R10, [R1+0x114] ;  /* 0x00011400010a7983 */ /* 0x000ee80000300800 */
[----:B------:R-:W3:Y:S04]  /*145c0*/  LDL.LU R11, [R1+0x110] ;  /* 0x00011000010b7983 */ /* 0x000ee80000300800 */
[----:B------:R-:W3:Y:S04]  /*145d0*/  LDL.LU R12, [R1+0x10c] ;  /* 0x00010c00010c7983 */ /* 0x000ee80000300800 */
[----:B------:R-:W3:Y:S04]  /*145e0*/  LDL.LU R15, [R1+0x154] ;  /* 0x00015400010f7983 */ /* 0x000ee80000300800 */
[----:B------:R-:W3:Y:S04]  /*145f0*/  LDL.LU R14, [R1+0x108] ;  /* 0x00010800010e7983 */ /* 0x000ee80000300800 */
[----:B------:R-:W3:Y:S04]  /*14600*/  LDL.LU R29, [R1+0x150] ;  /* 0x00015000011d7983 */ /* 0x000ee80000300800 */
[----:B------:R0:W-:Y:S04]  /*14610*/  STL [R1+0x230], R16 ;  /* 0x0002301001007387 */ /* 0x0001e80000100800 */
[----:B------:R-:W3:Y:S04]  /*14620*/  LDL.LU R28, [R1+0x104] ;  /* 0x00010400011c7983 */ /* 0x000ee80000300800 */
[----:B------:R1:W-:Y:S04]  /*14630*/  STL [R1+0x22c], R13 ;  /* 0x00022c0d01007387 */ /* 0x0003e80000100800 */
[----:B------:R-:W3:Y:S04]  /*14640*/  LDL.LU R27, [R1+0x148] ;  /* 0x00014800011b7983 */ /* 0x000ee80000300800 */
        /* <DEDUP_REMOVED lines=10> */
[----:B0-----:R-:W3:Y:S04]  /*146f0*/  LDL.LU R16, [R1+0xcc] ;  /* 0x0000cc0001107983 */ /* 0x001ee80000300800 */
[----:B-1----:R-:W3:Y:S01]  /*14700*/  LDL.LU R13, [R1+0xc8] ;  /* 0x0000c800010d7983 */ /* 0x002ee20000300800 */
[----:B----4-:R-:W-:-:S05]  /*14710*/  SEL R2, R5, R2, !P3 ;  /* 0x0000000205027207 */ /* 0x010fca0005800000 */
[----:B------:R0:W-:Y:S04]  /*14720*/  STL [R1+0x228], R2 ;  /* 0x0002280201007387 */ /* 0x0001e80000100800 */
[----:B0-----:R-:W4:Y:S01]  /*14730*/  LDL.LU R2, [R1+0x3148] ;  /* 0x0031480001027983 */ /* 0x001f220000300800 */
[C---:B-----5:R-:W-:Y:S02]  /*14740*/  SEL R3, R5.reuse, R3, !P3 ;  /* 0x0000000305037207 */ /* 0x060fe40005800000 */
[C---:B--2---:R-:W-:Y:S02]  /*14750*/  SEL R0, R5.reuse, R0, !P3 ;  /* 0x0000000005007207 */ /* 0x044fe40005800000 */
        /* <DEDUP_REMOVED lines=62> */
[----:B------:R-:W5:Y:S01]  /*14b40*/  LDL.LU R7, [R1+0xa8] ;  /* 0x0000a80001077983 */ /* 0x000f620000300800 */
[----:B--2---:R-:W-:-:S03]  /*14b50*/  SEL R15, R5, R15, !P3 ;  /* 0x0000000f050f7207 */ /* 0x004fc60005800000 */
[----:B------:R-:W2:Y:S04]  /*14b60*/  LDL.LU R8, [R1+0xa4] ;  /* 0x0000a40001087983 */ /* 0x000ea80000300800 */
[----:B-1----:R-:W2:Y:S01]  /*14b70*/  LDL.LU R0, [R1+0xa0] ;  /* 0x0000a00001007983 */ /* 0x002ea20000300800 */
        /* <DEDUP_REMOVED lines=28> */
[C---:B------:R-:W-:Y:S02]  /*14d40*/  SEL R4, R5.reuse, R4, !P3 ;  /* 0x0000000405047207 */ /* 0x040fe40005800000 */
[C---:B------:R-:W-:Y:S02]  /*14d50*/  SEL R6, R5.reuse, R6, !P3 ;  /* 0x0000000605067207 */ /* 0x040fe40005800000 */
[----:B------:R-:W-:-:S02]  /*14d60*/  SEL R7, R5, R7, !P3 ;  /* 0x0000000705077207 */ /* 0x000fc40005800000 */
[C---:B--2---:R-:W-:Y:S02]  /*14d70*/  SEL R8, R5.reuse, R8, !P3 ;  /* 0x0000000805087207 */ /* 0x044fe40005800000 */
[C---:B------:R-:W-:Y:S02]  /*14d80*/  SEL R0, R5.reuse, R0, !P3 ;  /* 0x0000000005007207 */ /* 0x040fe40005800000 */
[C---:B---3--:R-:W-:Y:S02]  /*14d90*/  SEL R9, R5.reuse, R9, !P3 ;  /* 0x0000000905097207 */ /* 0x048fe40005800000 */
[C---:B------:R-:W-:Y:S02]  /*14da0*/  SEL R10, R5.reuse, R10, !P3 ;  /* 0x0000000a050a7207 */ /* 0x040fe40005800000 */
[C---:B------:R-:W-:Y:S02]  /*14db0*/  SEL R11, R5.reuse, R11, !P3 ;  /* 0x0000000b050b7207 */ /* 0x040fe40005800000 */
[----:B------:R-:W-:-:S02]  /*14dc0*/  SEL R12, R5, R12, !P3 ;  /* 0x0000000c050c7207 */ /* 0x000fc40005800000 */
[C---:B------:R-:W-:Y:S02]  /*14dd0*/  SEL R13, R5.reuse, R13, !P3 ;  /* 0x0000000d050d7207 */ /* 0x040fe40005800000 */
[----:B----4-:R-:W-:-:S05]  /*14de0*/  SEL R2, R5, R2, !P3 ;  /* 0x0000000205027207 */ /* 0x010fca0005800000 */
[----:B------:R0:W-:Y:S04]  /*14df0*/  STL [R1+0x18c], R2 ;  /* 0x00018c0201007387 */ /* 0x0001e80000100800 */
[----:B0-----:R-:W2:Y:S04]  /*14e00*/  LDL.LU R2, [R1+0x3140] ;  /* 0x0031400001027983 */ /* 0x001ea80000300800 */
[----:B------:R0:W-:Y:S04]  /*14e10*/  STL [R1+0x188], R3 ;  /* 0x0001880301007387 */ /* 0x0001e80000100800 */
[----:B0-----:R-:W3:Y:S04]  /*14e20*/  LDL.LU R3, [R1+0x313c] ;  /* 0x00313c0001037983 */ /* 0x001ee80000300800 */
[----:B------:R0:W-:Y:S04]  /*14e30*/  STL [R1+0x184], R4 ;  /* 0x0001840401007387 */ /* 0x0001e80000100800 */
[----:B0-----:R-:W4:Y:S04]  /*14e40*/  LDL.LU R4, [R1+0x3138] ;  /* 0x0031380001047983 */ /* 0x001f280000300800 */
[----:B------:R0:W-:Y:S04]  /*14e50*/  STL [R1+0x180], R6 ;  /* 0x0001800601007387 */ /* 0x0001e80000100800 */
[----:B0-----:R-:W5:Y:S04]  /*14e60*/  LDL.LU R6, [R1+0x3134] ;  /* 0x0031340001067983 */ /* 0x001f680000300800 */
[----:B------:R0:W-:Y:S04]  /*14e70*/  STL [R1+0x17c], R7 ;  /* 0x00017c0701007387 */ /* 0x0001e80000100800 */
[----:B0-----:R-:W2:Y:S04]  /*14e80*/  LDL.LU R7, [R1+0x3130] ;  /* 0x0031300001077983 */ /* 0x001ea80000300800 */
        /* <DEDUP_REMOVED lines=13> */
[----:B0-----:R-:W2:Y:S01]  /*14f60*/  LDL.LU R13, [R1+0x3114] ;  /* 0x00311400010d7983 */ /* 0x001ea20000300800 */
[----:B------:R-:W-:-:S02]  /*14f70*/  SEL R29, R5, R29, !P3 ;  /* 0x0000001d051d7207 */ /* 0x000fc40005800000 */
[C---:B------:R-:W-:Y:S02]  /*14f80*/  SEL R28, R5.reuse, R28, !P3 ;  /* 0x0000001c051c7207 */ /* 0x040fe40005800000 */
[C---:B------:R-:W-:Y:S02]  /*14f90*/  SEL R27, R5.reuse, R27, !P3 ;  /* 0x0000001b051b7207 */ /* 0x040fe40005800000 */
[C---:B------:R-:W-:Y:S02]  /*14fa0*/  SEL R26, R5.reuse, R26, !P3 ;  /* 0x0000001a051a7207 */ /* 0x040fe40005800000 */
[C---:B------:R-:W-:Y:S02]  /*14fb0*/  SEL R25, R5.reuse, R25, !P3 ;  /* 0x0000001905197207 */ /* 0x040fe40005800000 */
[C---:B------:R-:W-:Y:S02]  /*14fc0*/  SEL R24, R5.reuse, R24, !P3 ;  /* 0x0000001805187207 */ /* 0x040fe40005800000 */
        /* <DEDUP_REMOVED lines=10> */
[----:B--2---:R-:W-:-:S05]  /*15070*/  SEL R13, R5, R13, !P3 ;  /* 0x0000000d050d7207 */ /* 0x004fca0005800000 */
[----:B------:R0:W-:Y:S04]  /*15080*/  STL [R1+0x98], R13 ;  /* 0x0000980d01007387 */ /* 0x0001e80000100800 */
[----:B0-----:R-:W2:Y:S04]  /*15090*/  LDL.LU R13, [R1+0xc] ;  /* 0x00000c00010d7983 */ /* 0x001ea80000300800 */
[----:B------:R0:W-:Y:S04]  /*150a0*/  STL [R1+0x94], R29 ;  /* 0x0000941d01007387 */ /* 0x0001e80000100800 */
[----:B0-----:R-:W3:Y:S04]  /*150b0*/  LDL.LU R29, [R1+0x3110] ;  /* 0x00311000011d7983 */ /* 0x001ee80000300800 */
        /* <DEDUP_REMOVED lines=29> */
[----:B0-----:R-:W3:Y:S01]  /*15290*/  LDL.LU R14, [R1+0x30d4] ;  /* 0x0030d400010e7983 */ /* 0x001ee20000300800 */
[----:B--2---:R-:W-:-:S05]  /*152a0*/  SEL R13, R5, R13, !P3 ;  /* 0x0000000d050d7207 */ /* 0x004fca0005800000 */
[----:B------:R3:W-:Y:S02]  /*152b0*/  STL [R1+0x1c], R13 ;  /* 0x00001c0d01007387 */ /* 0x0007e40000100800 */
[C---:B---3--:R-:W-:Y:S02]  /*152c0*/  SEL R13, R5.reuse, R14, !P3 ;  /* 0x0000000e050d7207 */ /* 0x048fe40005800000 */
[----:B------:R-:W-:-:S03]  /*152d0*/  SEL R14, R5, R15, !P3 ;  /* 0x0000000f050e7207 */ /* 0x000fc60005800000 */
[----:B------:R0:W-:Y:S02]  /*152e0*/  STL [R1+0x18], R13 ;  /* 0x0000180d01007387 */ /* 0x0001e40000100800 */
[C---:B0-----:R-:W-:Y:S02]  /*152f0*/  SEL R13, R5.reuse, R16, !P3 ;  /* 0x00000010050d7207 */ /* 0x041fe40005800000 */
[----:B------:R-:W2:Y:S04]  /*15300*/  LDL.LU R16, [R1+0x5d0] ;  /* 0x0005d00001107983 */ /* 0x000ea80000300800 */
[----:B------:R-:W-:Y:S04]  /*15310*/  STL [R1+0x10], R14 ;  /* 0x0000100e01007387 */ /* 0x000fe80000100800 */
[----:B------:R-:W3:Y:S01]  /*15320*/  LDL.LU R15, [R1+0x5cc] ;  /* 0x0005cc00010f7983 */ /* 0x000ee20000300800 */
[----:B------:R-:W-:-:S03]  /*15330*/  SEL R17, R5, R17, !P3 ;  /* 0x0000001105117207 */ /* 0x000fc60005800000 */
[----:B------:R-:W-:Y:S04]  /*15340*/  STL [R1+0xc], R13 ;  /* 0x00000c0d01007387 */ /* 0x000fe80000100800 */
[----:B------:R0:W-:Y:S02]  /*15350*/  STL [R1+0x3040], R17 ;  /* 0x0030401101007387 */ /* 0x0001e40000100800 */
[----:B0-----:R-:W0:Y:S01]  /*15360*/  S2R R17, SR_TID.X ;  /* 0x0000000000117919 */ /* 0x001e220000002100 */
[C---:B------:R-:W-:Y:S02]  /*15370*/  SEL R18, R5.reuse, R18, !P3 ;  /* 0x0000001205127207 */ /* 0x040fe40005800000 */
[C---:B------:R-:W-:Y:S02]  /*15380*/  SEL R19, R5.reuse, R19, !P3 ;  /* 0x0000001305137207 */ /* 0x040fe40005800000 */
[----:B------:R-:W-:-:S02]  /*15390*/  SEL R20, R5, R20, !P3 ;  /* 0x0000001405147207 */ /* 0x000fc40005800000 */
[C---:B------:R-:W-:Y:S01]  /*153a0*/  SEL R21, R5.reuse, R21, !P3 ;  /* 0x0000001505157207 */ /* 0x040fe20005800000 */
[----:B------:R-:W-:Y:S01]  /*153b0*/  STL [R1+0x3044], R18 ;  /* 0x0030441201007387 */ /* 0x000fe20000100800 */
[C---:B------:R-:W-:Y:S02]  /*153c0*/  SEL R22, R5.reuse, R22, !P3 ;  /* 0x0000001605167207 */ /* 0x040fe40005800000 */
[C---:B------:R-:W-:Y:S01]  /*153d0*/  SEL R23, R5.reuse, R23, !P3 ;  /* 0x0000001705177207 */ /* 0x040fe20005800000 */
[----:B------:R-:W-:Y:S01]  /*153e0*/  STL [R1+0x3048], R19 ;  /* 0x0030481301007387 */ /* 0x000fe20000100800 */
[C---:B------:R-:W-:Y:S02]  /*153f0*/  SEL R24, R5.reuse, R24, !P3 ;  /* 0x0000001805187207 */ /* 0x040fe40005800000 */
[C---:B------:R-:W-:Y:S01]  /*15400*/  SEL R25, R5.reuse, R25, !P3 ;  /* 0x0000001905197207 */ /* 0x040fe20005800000 */
[----:B------:R-:W-:Y:S01]  /*15410*/  STL [R1+0x304c], R20 ;  /* 0x00304c1401007387 */ /* 0x000fe20000100800 */
[----:B------:R-:W-:-:S02]  /*15420*/  SEL R26, R5, R26, !P3 ;  /* 0x0000001a051a7207 */ /* 0x000fc40005800000 */
[C---:B------:R-:W-:Y:S01]  /*15430*/  SEL R27, R5.reuse, R27, !P3 ;  /* 0x0000001b051b7207 */ /* 0x040fe20005800000 */
[----:B------:R-:W-:Y:S01]  /*15440*/  STL [R1+0x3050], R21 ;  /* 0x0030501501007387 */ /* 0x000fe20000100800 */
[----:B------:R-:W-:-:S03]  /*15450*/  SEL R28, R5, R28, !P3 ;  /* 0x0000001c051c7207 */ /* 0x000fc60005800000 */
[----:B------:R-:W-:Y:S01]  /*15460*/  STL [R1+0x3054], R22 ;  /* 0x0030541601007387 */ /* 0x000fe20000100800 */
[----:B------:R-:W-:-:S03]  /*15470*/  SEL R29, R5, R29, !P3 ;  /* 0x0000001d051d7207 */ /* 0x000fc60005800000 */
[----:B------:R-:W-:Y:S01]  /*15480*/  STL [R1+0x3058], R23 ;  /* 0x0030581701007387 */ /* 0x000fe20000100800 */
[----:B------:R-:W-:-:S03]  /*15490*/  SEL R12, R5, R12, !P3 ;  /* 0x0000000c050c7207 */ /* 0x000fc60005800000 */
[----:B------:R-:W-:Y:S01]  /*154a0*/  STL [R1+0x305c], R24 ;  /* 0x00305c1801007387 */ /* 0x000fe20000100800 */
[----:B------:R-:W-:Y:S02]  /*154b0*/  SEL R11, R5, R11, !P3 ;  /* 0x0000000b050b7207 */ /* 0x000fe40005800000 */
[----:B0-----:R-:W-:Y:S01]  /*154c0*/  LOP3.LUT R17, R17, 0x3f, RZ, 0xc0, !PT ;  /* 0x0000003f11117812 */ /* 0x001fe200078ec0ff */
[----:B------:R-:W-:Y:S01]  /*154d0*/  STL [R1+0x3060], R25 ;  /* 0x0030601901007387 */ /* 0x000fe20000100800 */
[----:B------:R-:W-:-:S03]  /*154e0*/  SEL R10, R5, R10, !P3 ;  /* 0x0000000a050a7207 */ /* 0x000fc60005800000 */
[----:B------:R-:W-:Y:S01]  /*154f0*/  STL [R1+0x3064], R26 ;  /* 0x0030641a01007387 */ /* 0x000fe20000100800 */
[----:B------:R-:W-:-:S03]  /*15500*/  SEL R9, R5, R9, !P3 ;  /* 0x0000000905097207 */ /* 0x000fc60005800000 */
[----:B------:R-:W-:Y:S01]  /*15510*/  STL [R1+0x3068], R27 ;  /* 0x0030681b01007387 */ /* 0x000fe20000100800 */
[----:B------:R-:W-:-:S03]  /*15520*/  SEL R8, R5, R8, !P3 ;  /* 0x0000000805087207 */ /* 0x000fc60005800000 */
[----:B------:R-:W-:Y:S01]  /*15530*/  STL [R1+0x306c], R28 ;  /* 0x00306c1c01007387 */ /* 0x000fe20000100800 */
[----:B------:R-:W-:Y:S01]  /*15540*/  SEL R7, R5, R7, !P3 ;  /* 0x0000000705077207 */ /* 0x000fe20005800000 */
[----:B------:R-:W-:Y:S02]  /*15550*/  IMAD R17, R17, R0, RZ ;  /* 0x0000000011117224 */ /* 0x000fe400078e02ff */
[----:B------:R-:W-:Y:S01]  /*15560*/  STL [R1+0x3070], R29 ;  /* 0x0030701d01007387 */ /* 0x000fe20000100800 */
[----:B-----5:R-:W-:-:S03]  /*15570*/  SEL R6, R5, R6, !P3 ;  /* 0x0000000605067207 */ /* 0x020fc60005800000 */
[----:B------:R-:W-:Y:S01]  /*15580*/  STL [R1+0x3074], R12 ;  /* 0x0030740c01007387 */ /* 0x000fe20000100800 */
[C---:B----4-:R-:W-:Y:S02]  /*15590*/  SEL R13, R5.reuse, R4, !P3 ;  /* 0x00000004050d7207 */ /* 0x050fe40005800000 */
[C---:B------:R-:W-:Y:S01]  /*155a0*/  SEL R14, R5.reuse, R3, !P3 ;  /* 0x00000003050e7207 */ /* 0x040fe20005800000 */
[----:B------:R-:W-:Y:S01]  /*155b0*/  STL [R1+0x3078], R11 ;  /* 0x0030780b01007387 */ /* 0x000fe20000100800 */
[----:B------:R-:W-:-:S03]  /*155c0*/  SEL R5, R5, R2, !P3 ;  /* 0x0000000205057207 */ /* 0x000fc60005800000 */
[----:B------:R-:W-:Y:S01]  /*155d0*/  STL [R1+0x307c], R10 ;  /* 0x00307c0a01007387 */ /* 0x000fe20000100800 */
[----:B------:R-:W-:-:S03]  /*155e0*/  IADD3 R4, P2, PT, R17, UR26, RZ ;  /* 0x0000001a11047c10 */ /* 0x000fc6000ff5e0ff */
[----:B------:R-:W-:Y:S04]  /*155f0*/  STL [R1+0x3080], R9 ;  /* 0x0030800901007387 */ /* 0x000fe80000100800 */
[----:B------:R-:W-:Y:S04]  /*15600*/  STL [R1+0x3084], R8 ;  /* 0x0030840801007387 */ /* 0x000fe80000100800 */
[----:B------:R-:W-:Y:S04]  /*15610*/  STL [R1+0x3088], R7 ;  /* 0x0030880701007387 */ /* 0x000fe80000100800 */
[----:B------:R0:W-:Y:S04]  /*15620*/  STL [R1+0x308c], R6 ;  /* 0x00308c0601007387 */ /* 0x0001e80000100800 */
[----:B------:R-:W-:Y:S04]  /*15630*/  STL [R1+0x3090], R13 ;  /* 0x0030900d01007387 */ /* 0x000fe80000100800 */
[----:B------:R-:W-:Y:S04]  /*15640*/  STL [R1+0x3094], R14 ;  /* 0x0030940e01007387 */ /* 0x000fe80000100800 */
[----:B------:R-:W-:Y:S04]  /*15650*/  STL [R1+0x3098], R5 ;  /* 0x0030980501007387 */ /* 0x000fe80000100800 */
[----:B0-----:R-:W4:Y:S04]  /*15660*/  LDL.LU R6, [R1+0x90] ;  /* 0x0000900001067983 */ /* 0x001f280000300800 */
[----:B------:R-:W-:Y:S04]  /*15670*/  STL [R1+0x3024], R4 ;  /* 0x0030240401007387 */ /* 0x000fe80000100800 */
[----:B------:R-:W5:Y:S01]  /*15680*/  LDL.LU R7, [R1+0x88] ;  /* 0x0000880001077983 */ /* 0x000f620000300800 */
[----:B--2---:R-:W-:-:S02]  /*15690*/  IMAD R2, R16, UR4, RZ ;  /* 0x0000000410027c24 */ /* 0x004fc4000f8e02ff */
[----:B------:R-:W-:-:S03]  /*156a0*/  IMAD R16, R0, 0x40, R17 ;  /* 0x0000004000107824 */ /* 0x000fc600078e0211 */
[----:B------:R-:W-:Y:S01]  /*156b0*/  IADD3 R3, P0, PT, R2, UR24, RZ ;  /* 0x0000001802037c10 */ /* 0x000fe2000ff1e0ff */
[----:B---3--:R-:W-:Y:S01]  /*156c0*/  IMAD R15, R15, UR4, RZ ;  /* 0x000000040f0f7c24 */ /* 0x008fe2000f8e02ff */
[----:B------:R-:W-:-:S03]  /*156d0*/  UIMAD UR77, UR65, 0x7e, URZ ;  /* 0x0000007e414d78a4 */ /* 0x000fc6000f8e02ff */
[----:B------:R-:W-:Y:S01]  /*156e0*/  STL [R1+0xfb0], R3 ;  /* 0x000fb00301007387 */ /* 0x000fe20000100800 */
[----:B------:R-:W-:Y:S01]  /*156f0*/  UIMAD UR75, UR65, 0x7d, URZ ;  /* 0x0000007d414b78a4 */ /* 0x000fe2000f8e02ff */
[----:B------:R-:W-:Y:S02]  /*15700*/  IADD3 R0, P1, PT, R15, UR24, RZ ;  /* 0x000000180f007c10 */ /* 0x000fe4000ff3e0ff */
[----:B------:R-:W2:Y:S01]  /*15710*/  LDL.LU R8, [R1+0x84] ;  /* 0x0000840001087983 */ /* 0x000ea20000300800 */
[----:B------:R-:W-:Y:S02]  /*15720*/  UIMAD UR58, UR58, 0x3b, URZ ;  /* 0x0000003b3a3a78a4 */ /* 0x000fe4000f8e02ff */
[----:B------:R-:W-:Y:S01]  /*15730*/  UIMAD UR46, UR46, 0x3a, URZ ;  /* 0x0000003a2e2e78a4 */ /* 0x000fe2000f8e02ff */
[----:B------:R-:W3:Y:S01]  /*15740*/  LDL.LU R9, [R1+0x80] ;  /* 0x0000800001097983 */ /* 0x000ee20000300800 */
[----:B------:R-:W-:Y:S02]  /*15750*/  UIMAD UR50, UR50, 0x39, URZ ;  /* 0x00000039323278a4 */ /* 0x000fe4000f8e02ff */
[----:B------:R-:W-:Y:S01]  /*15760*/  UIMAD UR53, UR53, 0x38, URZ ;  /* 0x00000038353578a4 */ /* 0x000fe2000f8e02ff */
[----:B------:R0:W-:Y:S01]  /*15770*/  STL [R1+0xfb4], R0 ;  /* 0x000fb40001007387 */ /* 0x0001e20000100800 */
[----:B------:R-:W-:-:S02]  /*15780*/  UIMAD UR56, UR56, 0x37, URZ ;  /* 0x00000037383878a4 */ /* 0x000fc4000f8e02ff */
[----:B------:R-:W-:Y:S01]  /*15790*/  UIMAD UR60, UR60, 0x36, URZ ;  /* 0x000000363c3c78a4 */ /* 0x000fe2000f8e02ff */
[----:B------:R-:W3:Y:S01]  /*157a0*/  LDL.LU R10, [R1+0x7c] ;  /* 0x00007c00010a7983 */ /* 0x000ee20000300800 */
[----:B------:R-:W-:Y:S02]  /*157b0*/  UIMAD UR63, UR63, 0x35, URZ ;  /* 0x000000353f3f78a4 */ /* 0x000fe4000f8e02ff */
[----:B------:R-:W-:Y:S01]  /*157c0*/  UIMAD UR67, UR67, 0x34, URZ ;  /* 0x00000034434378a4 */ /* 0x000fe2000f8e02ff */
[----:B------:R-:W3:Y:S01]  /*157d0*/  LDL.LU R11, [R1+0x78] ;  /* 0x00007800010b7983 */ /* 0x000ee20000300800 */
[----:B------:R-:W-:Y:S02]  /*157e0*/  UIMAD UR70, UR70, 0x33, URZ ;  /* 0x00000033464678a4 */ /* 0x000fe4000f8e02ff */
[----:B------:R-:W-:Y:S01]  /*157f0*/  UIMAD UR47, UR47, 0x32, URZ ;  /* 0x000000322f2f78a4 */ /* 0x000fe2000f8e02ff */
[----:B------:R-:W3:Y:S01]  /*15800*/  LDL.LU R12, [R1+0x70] ;  /* 0x00007000010c7983 */ /* 0x000ee20000300800 */
        /* <DEDUP_REMOVED lines=25> */
[----:B------:R-:W-:Y:S01]  /*159a0*/  USHF.L.U32 UR11, UR11, 0x5, URZ ;  /* 0x000000050b0b7899 */ /* 0x000fe200080006ff */
[----:B------:R-:W3:Y:S01]  /*159b0*/  LDL.LU R18, [R1+0x8] ;  /* 0x0000080001127983 */ /* 0x000ee20000300800 */
[----:B0-----:R-:W-:Y:S01]  /*159c0*/  IADD3 R0, P3, PT, R16, UR26, RZ ;  /* 0x0000001a10007c10 */ /* 0x001fe2000ff7e0ff */
[----:B------:R-:W-:Y:S01]  /*159d0*/  UIMAD UR12, UR12, 0x1f, URZ ;  /* 0x0000001f0c0c78a4 */ /* 0x000fe2000f8e02ff */
[----:B------:R-:W-:Y:S01]  /*159e0*/  LEA.HI.X.SX32 R3, R17, UR27, 0x1, P2 ;  /* 0x0000001b11037c11 */ /* 0x000fe200090f0eff */
[----:B------:R-:W-:-:S02]  /*159f0*/  UIMAD UR13, UR13, 0x1e, URZ ;  /* 0x0000001e0d0d78a4 */ /* 0x000fc4000f8e02ff */
[----:B------:R0:W-:Y:S01]  /*15a00*/  STL [R1+0x3028], R0 ;  /* 0x0030280001007387 */ /* 0x0001e20000100800 */
[----:B------:R-:W-:Y:S02]  /*15a10*/  UIMAD UR14, UR14, 0x1d, URZ ;  /* 0x0000001d0e0e78a4 */ /* 0x000fe4000f8e02ff */
[----:B------:R-:W-:Y:S01]  /*15a20*/  UIMAD UR15, UR15, 0x1c, URZ ;  /* 0x0000001c0f0f78a4 */ /* 0x000fe2000f8e02ff */
[----:B------:R-:W3:Y:S01]  /*15a30*/  LDL.LU R23, [R1+0x4] ;  /* 0x0000040001177983 */ /* 0x000ee20000300800 */
[----:B------:R-:W-:Y:S02]  /*15a40*/  UIMAD UR16, UR16, 0x1b, URZ ;  /* 0x0000001b101078a4 */ /* 0x000fe4000f8e02ff */
[----:B------:R-:W-:Y:S01]  /*15a50*/  UIMAD UR17, UR17, 0x1a, URZ ;  /* 0x0000001a111178a4 */ /* 0x000fe2000f8e02ff */
[----:B------:R-:W3:Y:S01]  /*15a60*/  LDL.LU R17, [R1] ;  /* 0x0000000001117983 */ /* 0x000ee20000300800 */
        /* <DEDUP_REMOVED lines=8> */
[----:B------:R1:W-:Y:S01]  /*15af0*/  STL [R1+0x301c], R3 ;  /* 0x00301c0301007387 */ /* 0x0003e20000100800 */
[----:B0-----:R-:W-:Y:S01]  /*15b00*/  LEA.HI.X.SX32 R0, R15, UR25, 0x1, P1 ;  /* 0x000000190f007c11 */ /* 0x001fe200088f0eff */
[----:B------:R-:W-:Y:S02]  /*15b10*/  UIMAD UR28, UR28, 0x13, URZ ;  /* 0x000000131c1c78a4 */ /* 0x000fe4000f8e02ff */
[----:B------:R-:W-:Y:S02]  /*15b20*/  UIMAD UR29, UR29, 0x12, URZ ;  /* 0x000000121d1d78a4 */ /* 0x000fe4000f8e02ff */
[----:B------:R-:W-:-:S02]  /*15b30*/  UIMAD UR30, UR30, 0x11, URZ ;  /* 0x000000111e1e78a4 */ /* 0x000fc4000f8e02ff */
[----:B------:R-:W-:Y:S01]  /*15b40*/  USHF.L.U32 UR31, UR31, 0x4, URZ ;  /* 0x000000041f1f7899 */ /* 0x000fe200080006ff */
[----:B-1----:R-:W-:Y:S01]  /*15b50*/  LEA.HI.X.SX32 R3, R2, UR25, 0x1, P0 ;  /* 0x0000001902037c11 */ /* 0x002fe200080f0eff */
[----:B------:R-:W-:Y:S01]  /*15b60*/  UIMAD UR32, UR32, 0xf, URZ ;  /* 0x0000000f202078a4 */ /* 0x000fe2000f8e02ff */
[----:B------:R-:W-:Y:S01]  /*15b70*/  LEA.HI.X.SX32 R2, R16, UR27, 0x1, P3 ;  /* 0x0000001b10027c11 */ /* 0x000fe200098f0eff */
[----:B------:R-:W-:Y:S02]  /*15b80*/  UIMAD UR33, UR33, 0xe, URZ ;  /* 0x0000000e212178a4 */ /* 0x000fe4000f8e02ff */
[----:B------:R-:W-:Y:S01]  /*15b90*/  STL [R1+0xfac], R3 ;  /* 0x000fac0301007387 */ /* 0x000fe20000100800 */
[----:B------:R-:W-:Y:S02]  /*15ba0*/  UIMAD UR34, UR34, 0xd, URZ ;  /* 0x0000000d222278a4 */ /* 0x000fe4000f8e02ff */
[----:B------:R-:W-:Y:S01]  /*15bb0*/  UIMAD UR35, UR35, 0xc, URZ ;  /* 0x0000000c232378a4 */ /* 0x000fe2000f8e02ff */
[----:B------:R4:W-:Y:S01]  /*15bc0*/  STL [R1+0x3020], R2 ;  /* 0x0030200201007387 */ /* 0x0009e20000100800 */
[----:B------:R-:W-:-:S02]  /*15bd0*/  UIMAD UR36, UR36, 0xb, URZ ;  /* 0x0000000b242478a4 */ /* 0x000fc4000f8e02ff */
[----:B------:R-:W-:Y:S01]  /*15be0*/  UIMAD UR37, UR37, 0xa, URZ ;  /* 0x0000000a252578a4 */ /* 0x000fe2000f8e02ff */
[----:B------:R-:W-:Y:S01]  /*15bf0*/  STL [R1+0xfa8], R0 ;  /* 0x000fa80001007387 */ /* 0x000fe20000100800 */
[----:B------:R-:W-:Y:S02]  /*15c00*/  UIMAD UR38, UR38, 0x9, URZ ;  /* 0x00000009262678a4 */ /* 0x000fe4000f8e02ff */
[----:B------:R-:W-:Y:S01]  /*15c10*/  USHF.L.U32 UR39, UR39, 0x3, URZ ;  /* 0x0000000327277899 */ /* 0x000fe200080006ff */
[----:B------:R-:W0:Y:S01]  /*15c20*/  LDCU UR4, c[0x0][0x3a8] ;  /* 0x00007500ff0477ac */ /* 0x000e220008000800 */
[----:B----4-:R-:W-:Y:S02]  /*15c30*/  IMAD R2, R6, UR74, RZ ;  /* 0x0000004a06027c24 */ /* 0x010fe4000f8e02ff */
[----:B-----5:R-:W-:-:S03]  /*15c40*/  IMAD R3, R7, UR74, RZ ;  /* 0x0000004a07037c24 */ /* 0x020fc6000f8e02ff */
[----:B------:R2:W-:Y:S04]  /*15c50*/  STL [R1+0x309c], R2 ;  /* 0x00309c0201007387 */ /* 0x0005e80000100800 */
[----:B------:R1:W-:Y:S01]  /*15c60*/  STL [R1+0x30a0], R3 ;  /* 0x0030a00301007387 */ /* 0x0003e20000100800 */
[----:B--2---:R-:W-:Y:S02]  /*15c70*/  IMAD R2, R8, UR74, RZ ;  /* 0x0000004a08027c24 */ /* 0x004fe4000f8e02ff */
[----:B---3--:R-:W-:-:S03]  /*15c80*/  IMAD R0, R9, UR74, RZ ;  /* 0x0000004a09007c24 */ /* 0x008fc6000f8e02ff */
[----:B------:R2:W-:Y:S01]  /*15c90*/  STL [R1+0x144], R2 ;  /* 0x0001440201007387 */ /* 0x0005e20000100800 */
[----:B-1----:R-:W-:-:S03]  /*15ca0*/  IMAD R3, R10, UR74, RZ ;  /* 0x0000004a0a037c24 */ /* 0x002fc6000f8e02ff */
[----:B------:R1:W-:Y:S01]  /*15cb0*/  STL [R1+0x140], R0 ;  /* 0x0001400001007387 */ /* 0x0003e20000100800 */
[----:B--2---:R-:W-:-:S03]  /*15cc0*/  IMAD R2, R11, UR74, RZ ;  /* 0x0000004a0b027c24 */ /* 0x004fc6000f8e02ff */
[----:B------:R2:W-:Y:S01]  /*15cd0*/  STL [R1+0x13c], R3 ;  /* 0x00013c0301007387 */ /* 0x0005e20000100800 */
[----:B-1----:R-:W-:-:S03]  /*15ce0*/  IMAD R0, R12, UR74, RZ ;  /* 0x0000004a0c007c24 */ /* 0x002fc6000f8e02ff */
[----:B------:R1:W-:Y:S01]  /*15cf0*/  STL [R1+0x138], R2 ;  /* 0x0001380201007387 */ /* 0x0003e20000100800 */
[----:B--2---:R-:W-:-:S03]  /*15d00*/  IMAD R3, R29, UR74, RZ ;  /* 0x0000004a1d037c24 */ /* 0x004fc6000f8e02ff */
[----:B------:R2:W-:Y:S04]  /*15d10*/  STL [R1+0x134], R0 ;  /* 0x0001340001007387 */ /* 0x0005e80000100800 */
[----:B------:R3:W-:Y:S01]  /*15d20*/  STL [R1+0x130], R3 ;  /* 0x0001300301007387 */ /* 0x0007e20000100800 */
[----:B-1----:R-:W-:Y:S02]  /*15d30*/  IMAD R2, R28, UR74, RZ ;  /* 0x0000004a1c027c24 */ /* 0x002fe4000f8e02ff */
[----:B--2---:R-:W-:-:S03]  /*15d40*/  IMAD R0, R27, UR74, RZ ;  /* 0x0000004a1b007c24 */ /* 0x004fc6000f8e02ff */
[----:B------:R1:W-:Y:S01]  /*15d50*/  STL [R1+0x12c], R2 ;  /* 0x00012c0201007387 */ /* 0x0003e20000100800 */
[----:B---3--:R-:W-:-:S03]  /*15d60*/  IMAD R3, R26, UR74, RZ ;  /* 0x0000004a1a037c24 */ /* 0x008fc6000f8e02ff */
[----:B------:R2:W-:Y:S04]  /*15d70*/  STL [R1+0x128], R0 ;  /* 0x0001280001007387 */ /* 0x0005e80000100800 */
[----:B------:R3:W-:Y:S01]  /*15d80*/  STL [R1+0x124], R3 ;  /* 0x0001240301007387 */ /* 0x0007e20000100800 */
[----:B-1----:R-:W-:Y:S02]  /*15d90*/  IMAD R2, R25, UR74, RZ ;  /* 0x0000004a19027c24 */ /* 0x002fe4000f8e02ff */
[----:B--2---:R-:W-:-:S03]  /*15da0*/  IMAD R0, R24, UR74, RZ ;  /* 0x0000004a18007c24 */ /* 0x004fc6000f8e02ff */
[----:B------:R1:W-:Y:S01]  /*15db0*/  STL [R1+0x120], R2 ;  /* 0x0001200201007387 */ /* 0x0003e20000100800 */
[----:B---3--:R-:W-:-:S03]  /*15dc0*/  IMAD R3, R20, UR74, RZ ;  /* 0x0000004a14037c24 */ /* 0x008fc6000f8e02ff */
[----:B------:R2:W-:Y:S04]  /*15dd0*/  STL [R1+0x11c], R0 ;  /* 0x00011c0001007387 */ /* 0x0005e80000100800 */
[----:B------:R-:W-:Y:S01]  /*15de0*/  STL [R1+0x118], R3 ;  /* 0x0001180301007387 */ /* 0x000fe20000100800 */
[----:B-1----:R-:W-:-:S03]  /*15df0*/  IMAD R2, R19, UR74, RZ ;  /* 0x0000004a13027c24 */ /* 0x002fc6000f8e02ff */
[----:B------:R-:W3:Y:S01]  /*15e00*/  LDL.LU R20, [R1+0xf8] ;  /* 0x0000f80001147983 */ /* 0x000ee20000300800 */
[----:B--2---:R-:W-:-:S03]  /*15e10*/  IMAD R0, R18, UR74, RZ ;  /* 0x0000004a12007c24 */ /* 0x004fc6000f8e02ff */
[----:B------:R1:W-:Y:S04]  /*15e20*/  STL [R1+0x114], R2 ;  /* 0x0001140201007387 */ /* 0x0003e80000100800 */
[----:B------:R-:W2:Y:S04]  /*15e30*/  LDL.LU R19, [R1+0x158] ;  /* 0x0001580001137983 */ /* 0x000ea80000300800 */
[----:B------:R4:W-:Y:S04]  /*15e40*/  STL [R1+0x110], R0 ;  /* 0x0001100001007387 */ /* 0x0009e80000100800 */
[----:B------:R-:W5:Y:S01]  /*15e50*/  LDL.LU R18, [R1+0x160] ;  /* 0x0001600001127983 */ /* 0x000f620000300800 */
[----:B-1----:R-:W-:-:S02]  /*15e60*/  IMAD R2, R23, UR74, RZ ;  /* 0x0000004a17027c24 */ /* 0x002fc4000f8e02ff */
[----:B----4-:R-:W-:Y:S02]  /*15e70*/  IMAD R0, R17, UR74, RZ ;  /* 0x0000004a11007c24 */ /* 0x010fe4000f8e02ff */
[----:B------:R-:W4:Y:S04]  /*15e80*/  LDL.LU R17, [R1+0x170] ;  /* 0x0001700001117983 */ /* 0x000f280000300800 */
[----:B------:R1:W-:Y:S04]  /*15e90*/  STL [R1+0x10c], R2 ;  /* 0x00010c0201007387 */ /* 0x0003e80000100800 */
[----:B------:R0:W-:Y:S04]  /*15ea0*/  STL [R1+0x108], R0 ;  /* 0x0001080001007387 */ /* 0x0001e80000100800 */
[----:B------:R-:W4:Y:S01]  /*15eb0*/  LDL.LU R16, [R1+0x178] ;  /* 0x0001780001107983 */ /* 0x000f220000300800 */
[----:B-1----:R-:W-:-:S02]  /*15ec0*/  IMAD R2, R22, UR74, RZ ;  /* 0x0000004a16027c24 */ /* 0x002fc4000f8e02ff */
[----:B0-----:R-:W-:-:S03]  /*15ed0*/  IMAD R0, R21, UR74, RZ ;  /* 0x0000004a15007c24 */ /* 0x001fc6000f8e02ff */
[----:B------:R-:W-:Y:S04]  /*15ee0*/  STL [R1+0x104], R2 ;  /* 0x0001040201007387 */ /* 0x000fe80000100800 */
[----:B------:R-:W4:Y:S04]  /*15ef0*/  LDL.LU R15, [R1+0x1a8] ;  /* 0x0001a800010f7983 */ /* 0x000f280000300800 */
[----:B------:R0:W-:Y:S04]  /*15f00*/  STL [R1+0x100], R0 ;  /* 0x0001000001007387 */ /* 0x0001e80000100800 */
[----:B0-----:R-:W4:Y:S04]  /*15f10*/  LDL.LU R0, [R1+0x1b4] ;  /* 0x0001b40001007983 */ /* 0x001f280000300800 */
[----:B------:R-:W4:Y:S04]  /*15f20*/  LDL.LU R4, [R1+0x1c4] ;  /* 0x0001c40001047983 */ /* 0x000f280000300800 */
        /* <DEDUP_REMOVED lines=18> */
[----:B------:R-:W4:Y:S01]  /*16050*/  LDL.LU R21, [R1+0x35c] ;  /* 0x00035c0001157983 */ /* 0x000f220000300800 */
[----:B---3--:R-:W-:-:S05]  /*16060*/  IMAD R20, R20, UR74, RZ ;  /* 0x0000004a14147c24 */ /* 0x008fca000f8e02ff */
[----:B------:R0:W-:Y:S01]  /*16070*/  STL [R1+0xfc], R20 ;  /* 0x0000fc1401007387 */ /* 0x0001e20000100800 */
[----:B--2---:R-:W-:-:S03]  /*16080*/  IMAD R3, R19, UR74, RZ ;  /* 0x0000004a13037c24 */ /* 0x004fc6000f8e02ff */
[----:B0-----:R-:W2:Y:S01]  /*16090*/  LDL.LU R20, [R1+0x360] ;  /* 0x0003600001147983 */ /* 0x001ea20000300800 */
[----:B-----5:R-:W-:-:S03]  /*160a0*/  IMAD R2, R18, UR74, RZ ;  /* 0x0000004a12027c24 */ /* 0x020fc6000f8e02ff */
[----:B------:R-:W-:Y:S04]  /*160b0*/  STL [R1+0xf8], R3 ;  /* 0x0000f80301007387 */ /* 0x000fe80000100800 */
[----:B------:R-:W3:Y:S04]  /*160c0*/  LDL.LU R19, [R1+0x368] ;  /* 0x0003680001137983 */ /* 0x000ee80000300800 */
[----:B------:R4:W-:Y:S04]  /*160d0*/  STL [R1+0xf4], R2 ;  /* 0x0000f40201007387 */ /* 0x0009e80000100800 */
[----:B------:R-:W5:Y:S01]  /*160e0*/  LDL.LU R18, [R1+0x36c] ;  /* 0x00036c0001127983 */ /* 0x000f620000300800 */
[----:B----4-:R-:W-:-:S03]  /*160f0*/  IMAD R2, R17, UR74, RZ ;  /* 0x0000004a11027c24 */ /* 0x010fc6000f8e02ff */
[----:B------:R-:W4:Y:S04]  /*16100*/  LDL.LU R17, [R1+0x374] ;  /* 0x0003740001117983 */ /* 0x000f280000300800 */
[----:B------:R0:W-:Y:S01]  /*16110*/  STL [R1+0xf0], R2 ;  /* 0x0000f00201007387 */ /* 0x0001e20000100800 */
[----:B------:R-:W-:Y:S02]  /*16120*/  IMAD R15, R15, UR74, RZ ;  /* 0x0000004a0f0f7c24 */ /* 0x000fe4000f8e02ff */
[----:B0-----:R-:W-:-:S05]  /*16130*/  IMAD R2, R16, UR74, RZ ;  /* 0x0000004a10027c24 */ /* 0x001fca000f8e02ff */
[----:B------:R0:W-:Y:S01]  /*16140*/  STL [R1+0xec], R2 ;  /* 0x0000ec0201007387 */ /* 0x0001e20000100800 */
[----:B------:R-:W-:-:S03]  /*16150*/  IMAD R3, R0, UR74, RZ ;  /* 0x0000004a00037c24 */ /* 0x000fc6000f8e02ff */
[----:B------:R-:W-:Y:S01]  /*16160*/  STL [R1+0xe8], R15 ;  /* 0x0000e80f01007387 */ /* 0x000fe20000100800 */
[----:B0-----:R-:W-:-:S03]  /*16170*/  IMAD R2, R4, UR74, RZ ;  /* 0x0000004a04027c24 */ /* 0x001fc6000f8e02ff */
[----:B------:R0:W-:Y:S01]  /*16180*/  STL [R1+0xe4], R3 ;  /* 0x0000e40301007387 */ /* 0x0001e20000100800 */
[----:B------:R-:W-:-:S03]  /*16190*/  IMAD R0, R5, UR74, RZ ;  /* 0x0000004a05007c24 */ /* 0x000fc6000f8e02ff */
[----:B------:R1:W-:Y:S01]  /*161a0*/  STL [R1+0xe0], R2 ;  /* 0x0000e00201007387 */ /* 0x0003e20000100800 */
[----:B0-----:R-:W-:-:S03]  /*161b0*/  IMAD R3, R14, UR74, RZ ;  /* 0x0000004a0e037c24 */ /* 0x001fc6000f8e02ff */
[----:B------:R0:W-:Y:S01]  /*161c0*/  STL [R1+0xdc], R0 ;  /* 0x0000dc0001007387 */ /* 0x0001e20000100800 */
[----:B-1----:R-:W-:-:S03]  /*161d0*/  IMAD R2, R13, UR74, RZ ;  /* 0x0000004a0d027c24 */ /* 0x002fc6000f8e02ff */
        /* <DEDUP_REMOVED lines=30> */
[----:B------:R-:W-:Y:S01]  /*163c0*/  STL [R1+0x9c], R3 ;  /* 0x00009c0301007387 */ /* 0x000fe20000100800 */
[----:B-1----:R-:W-:-:S03]  /*163d0*/  IMAD R0, R21, UR74, RZ ;  /* 0x0000004a15007c24 */ /* 0x002fc6000f8e02ff */
[----:B------:R-:W4:Y:S04]  /*163e0*/  LDL.LU R16, [R1+0x378] ;  /* 0x0003780001107983 */ /* 0x000f280000300800 */
[----:B------:R0:W-:Y:S04]  /*163f0*/  STL [R1+0x158], R2 ;  /* 0x0001580201007387 */ /* 0x0001e80000100800 */
[----:B0-----:R-:W4:Y:S04]  /*16400*/  LDL.LU R2, [R1+0x37c] ;  /* 0x00037c0001027983 */ /* 0x001f280000300800 */
[----:B------:R0:W-:Y:S04]  /*16410*/  STL [R1+0x160], R0 ;  /* 0x0001600001007387 */ /* 0x0001e80000100800 */
[----:B0-----:R-:W4:Y:S04]  /*16420*/  LDL.LU R0, [R1+0x388] ;  /* 0x0003880001007983 */ /* 0x001f280000300800 */
[----:B------:R-:W4:Y:S01]  /*16430*/  LDL.LU R4, [R1+0x3a0] ;  /* 0x0003a00001047983 */ /* 0x000f220000300800 */
[----:B--2---:R-:W-:-:S05]  /*16440*/  IMAD R3, R20, UR74, RZ ;  /* 0x0000004a14037c24 */ /* 0x004fca000f8e02ff */
[----:B------:R5:W-:Y:S01]  /*16450*/  STL [R1+0x170], R3 ;  /* 0x0001700301007387 */ /* 0x000be20000100800 */
[----:B---3--:R-:W-:-:S05]  /*16460*/  IMAD R5, R19, UR74, RZ ;  /* 0x0000004a13057c24 */ /* 0x008fca000f8e02ff */
[----:B------:R0:W-:Y:S01]  /*16470*/  STL [R1+0x178], R5 ;  /* 0x0001780501007387 */ /* 0x0001e20000100800 */
[----:B-----5:R-:W-:-:S03]  /*16480*/  IMAD R3, R18, UR74, RZ ;  /* 0x0000004a12037c24 */ /* 0x020fc6000f8e02ff */
[----:B0-----:R-:W2:Y:S04]  /*16490*/  LDL.LU R5, [R1+0x3e0] ;  /* 0x0003e00001057983 */ /* 0x001ea80000300800 */
[----:B------:R-:W-:Y:S04]  /*164a0*/  STL [R1+0x1a8], R3 ;  /* 0x0001a80301007387 */ /* 0x000fe80000100800 */
[----:B------:R-:W3:Y:S04]  /*164b0*/  LDL.LU R14, [R1+0x3e8] ;  /* 0x0003e800010e7983 */ /* 0x000ee80000300800 */
[----:B------:R-:W5:Y:S04]  /*164c0*/  LDL.LU R13, [R1+0x400] ;  /* 0x00040000010d7983 */ /* 0x000f680000300800 */
        /* <DEDUP_REMOVED lines=17> */
[----:B------:R-:W5:Y:S01]  /*165e0*/  LDL.LU R19, [R1+0x404] ;  /* 0x0004040001137983 */ /* 0x000f620000300800 */
[----:B----4-:R-:W-:-:S03]  /*165f0*/  IMAD R15, R17, UR74, RZ ;  /* 0x0000004a110f7c24 */ /* 0x010fc6000f8e02ff */
[----:B------:R-:W4:Y:S04]  /*16600*/  LDL.LU R18, [R1+0x3fc] ;  /* 0x0003fc0001127983 */ /* 0x000f280000300800 */
[----:B------:R-:W4:Y:S04]  /*16610*/  LDL.LU R17, [R1+0x3f8] ;  /* 0x0003f80001117983 */ /* 0x000f280000300800 */
[----:B------:R-:W-:Y:S01]  /*16620*/  STL [R1+0x1b4], R15 ;  /* 0x0001b40f01007387 */ /* 0x000fe20000100800 */
[----:B------:R-:W-:Y:S02]  /*16630*/  IMAD R16, R16, UR74, RZ ;  /* 0x0000004a10107c24 */ /* 0x000fe4000f8e02ff */
[----:B------:R-:W-:-:S05]  /*16640*/  IMAD R2, R2, UR74, RZ ;  /* 0x0000004a02027c24 */ /* 0x000fca000f8e02ff */
[----:B------:R-:W-:Y:S04]  /*16650*/  STL [R1+0x1e0], R2 ;  /* 0x0001e00201007387 */ /* 0x000fe80000100800 */
[----:B------:R-:W-:Y:S01]  /*16660*/  STL [R1+0x30a4], R15 ;  /* 0x0030a40f01007387 */ /* 0x000fe20000100800 */
[----:B------:R-:W-:-:S05]  /*16670*/  IMAD R0, R0, UR74, RZ ;  /* 0x0000004a00007c24 */ /* 0x000fca000f8e02ff */
[----:B------:R0:W-:Y:S04]  /*16680*/  STL [R1+0x1f4], R0 ;  /* 0x0001f40001007387 */ /* 0x0001e80000100800 */
[----:B------:R-:W-:Y:S01]  /*16690*/  STL [R1+0x1c4], R16 ;  /* 0x0001c41001007387 */ /* 0x000fe20000100800 */
[----:B0-----:R-:W-:-:S03]  /*166a0*/  IMAD R0, R4, UR74, RZ ;  /* 0x0000004a04007c24 */ /* 0x001fc6000f8e02ff */
[----:B------:R-:W-:Y:S04]  /*166b0*/  STL [R1+0x30a8], R16 ;  /* 0x0030a81001007387 */ /* 0x000fe80000100800 */
[----:B------:R3:W-:Y:S01]  /*166c0*/  STL [R1+0x1fc], R0 ;  /* 0x0001fc0001007387 */ /* 0x0007e20000100800 */
[----:B--2---:R-:W-:Y:S02]  /*166d0*/  IMAD R2, R5, UR74, RZ ;  /* 0x0000004a05027c24 */ /* 0x004fe4000f8e02ff */
[----:B---3--:R-:W-:-:S03]  /*166e0*/  IMAD R0, R14, UR74, RZ ;  /* 0x0000004a0e007c24 */ /* 0x008fc6000f8e02ff */
[----:B------:R0:W-:Y:S01]  /*166f0*/  STL [R1+0x208], R2 ;  /* 0x0002080201007387 */ /* 0x0001e20000100800 */
[----:B-----5:R-:W-:-:S03]  /*16700*/  IMAD R3, R13, UR74, RZ ;  /* 0x0000004a0d037c24 */ /* 0x020fc6000f8e02ff */
[----:B------:R1:W-:Y:S04]  /*16710*/  STL [R1+0x23c], R0 ;  /* 0x00023c0001007387 */ /* 0x0003e80000100800 */
[----:B------:R2:W-:Y:S01]  /*16720*/  STL [R1+0x2ac], R3 ;  /* 0x0002ac0301007387 */ /* 0x0005e20000100800 */
[----:B0-----:R-:W-:Y:S02]  /*16730*/  IMAD R2, R6, UR74, RZ ;  /* 0x0000004a06027c24 */ /* 0x001fe4000f8e02ff */
[----:B-1----:R-:W-:-:S03]  /*16740*/  IMAD R0, R7, UR74, RZ ;  /* 0x0000004a07007c24 */ /* 0x002fc6000f8e02ff */
[----:B------:R0:W-:Y:S01]  /*16750*/  STL [R1+0x2b4], R2 ;  /* 0x0002b40201007387 */ /* 0x0001e20000100800 */
[----:B--2---:R-:W-:-:S03]  /*16760*/  IMAD R3, R8, UR74, RZ ;  /* 0x0000004a08037c24 */ /* 0x004fc6000f8e02ff */
        /* <DEDUP_REMOVED lines=31> */
[----:B------:R-:W-:Y:S04]  /*16960*/  STL [R1+0x378], R3 ;  /* 0x0003780301007387 */ /* 0x000fe80000100800 */
[----:B------:R-:W2:Y:S01]  /*16970*/  LDL.LU R16, [R1+0x3ec] ;  /* 0x0003ec0001107983 */ /* 0x000ea20000300800 */
[----:B----4-:R-:W-:Y:S02]  /*16980*/  IMAD R2, R18, UR74, RZ ;  /* 0x0000004a12027c24 */ /* 0x010fe4000f8e02ff */
[----:B0-----:R-:W-:-:S03]  /*16990*/  IMAD R0, R17, UR74, RZ ;  /* 0x0000004a11007c24 */ /* 0x001fc6000f8e02ff */
[----:B------:R-:W-:Y:S04]  /*169a0*/  STL [R1+0x37c], R2 ;  /* 0x00037c0201007387 */ /* 0x000fe80000100800 */
[----:B--2---:R0:W-:Y:S04]  /*169b0*/  STL [R1+0x30cc], R16 ;  /* 0x0030cc1001007387 */ /* 0x0041e80000100800 */
[----:B------:R-:W-:Y:S04]  /*169c0*/  STL [R1+0x388], R0 ;  /* 0x0003880001007387 */ /* 0x000fe80000100800 */
[----:B0-----:R-:W2:Y:S04]  /*169d0*/  LDL.LU R16, [R1+0x3f0] ;  /* 0x0003f00001107983 */ /* 0x001ea80000300800 */
[----:B--2---:R0:W-:Y:S04]  /*169e0*/  STL [R1+0x30d0], R16 ;  /* 0x0030d01001007387 */ /* 0x0041e80000100800 */
[----:B0-----:R-:W2:Y:S04]  /*169f0*/  LDL.LU R16, [R1+0x3f4] ;  /* 0x0003f40001107983 */ /* 0x001ea80000300800 */
[----:B------:R-:W3:Y:S04]  /*16a00*/  LDL.LU R15, [R1+0x3e4] ;  /* 0x0003e400010f7983 */ /* 0x000ee80000300800 */
[----:B------:R-:W4:Y:S04]  /*16a10*/  LDL.LU R3, [R1+0x3dc] ;  /* 0x0003dc0001037983 */ /* 0x000f280000300800 */
[----:B------:R-:W5:Y:S04]  /*16a20*/  LDL.LU R2, [R1+0x3d8] ;  /* 0x0003d80001027983 */ /* 0x000f680000300800 */
        /* <DEDUP_REMOVED lines=24> */
[----:B------:R-:W3:Y:S01]  /*16bb0*/  LDL.LU R17, [R1+0x338] ;  /* 0x0003380001117983 */ /* 0x000ee20000300800 */
[----:B--2---:R-:W-:-:S05]  /*16bc0*/  IMAD R16, R16, UR74, RZ ;  /* 0x0000004a10107c24 */ /* 0x004fca000f8e02ff */
[----:B------:R0:W-:Y:S04]  /*16bd0*/  STL [R1+0x3a0], R16 ;  /* 0x0003a01001007387 */ /* 0x0001e80000100800 */
[----:B0-----:R-:W2:Y:S02]  /*16be0*/  LDL.LU R16, [R1+0x30d0] ;  /* 0x0030d00001107983 */ /* 0x001ea40000300800 */
[----:B--2---:R-:W-:-:S05]  /*16bf0*/  IMAD R16, R16, UR74, RZ ;  /* 0x0000004a10107c24 */ /* 0x004fca000f8e02ff */
[----:B------:R0:W-:Y:S04]  /*16c00*/  STL [R1+0x3e0], R16 ;  /* 0x0003e01001007387 */ /* 0x0001e80000100800 */
[----:B0-----:R-:W2:Y:S01]  /*16c10*/  LDL.LU R16, [R1+0x30cc] ;  /* 0x0030cc0001107983 */ /* 0x001ea20000300800 */
[----:B---3--:R-:W-:Y:S02]  /*16c20*/  IMAD R15, R15, UR74, RZ ;  /* 0x0000004a0f0f7c24 */ /* 0x008fe4000f8e02ff */
[----:B----4-:R-:W-:Y:S02]  /*16c30*/  IMAD R3, R3, UR74, RZ ;  /* 0x0000004a03037c24 */ /* 0x010fe4000f8e02ff */
[----:B-----5:R-:W-:Y:S02]  /*16c40*/  IMAD R2, R2, UR74, RZ ;  /* 0x0000004a02027c24 */ /* 0x020fe4000f8e02ff */
[----:B------:R-:W-:-:S02]  /*16c50*/  IMAD R0, R0, UR74, RZ ;  /* 0x0000004a00007c24 */ /* 0x000fc4000f8e02ff */
[----:B--2---:R-:W-:-:S05]  /*16c60*/  IMAD R16, R16, UR74, RZ ;  /* 0x0000004a10107c24 */ /* 0x004fca000f8e02ff */
[----:B------:R-:W-:Y:S04]  /*16c70*/  STL [R1+0x3e8], R16 ;  /* 0x0003e81001007387 */ /* 0x000fe80000100800 */
[----:B------:R-:W-:Y:S04]  /*16c80*/  STL [R1+0x3e4], R15 ;  /* 0x0003e40f01007387 */ /* 0x000fe80000100800 */
[----:B------:R0:W-:Y:S04]  /*16c90*/  STL [R1+0x3dc], R3 ;  /* 0x0003dc0301007387 */ /* 0x0001e80000100800 */
        /* <DEDUP_REMOVED lines=47> */
[----:B0-----:R-:W-:Y:S02]  /*16f90*/  IMAD R2, R18, UR74, RZ ;  /* 0x0000004a12027c24 */ /* 0x001fe4000f8e02ff */
[----:B-1----:R-:W-:-:S03]  /*16fa0*/  IMAD R0, R17, UR74, RZ ;  /* 0x0000004a11007c24 */ /* 0x002fc6000f8e02ff */
        /* <DEDUP_REMOVED lines=335> */
[----:B------:R-:W-:Y:S02]  /*184a0*/  IMAD R14, R14, UR74, RZ ;  /* 0x0000004a0e0e7c24 */ /* 0x000fe4000f8e02ff */
[----:B------:R-:W-:Y:S02]  /*184b0*/  IMAD R13, R13, UR74, RZ ;  /* 0x0000004a0d0d7c24 */ /* 0x000fe4000f8e02ff */
[----:B------:R-:W-:Y:S02]  /*184c0*/  IMAD R6, R6, UR74, RZ ;  /* 0x0000004a06067c24 */ /* 0x000fe4000f8e02ff */
[----:B------:R-:W-:Y:S02]  /*184d0*/  IMAD R7, R7, UR74, RZ ;  /* 0x0000004a07077c24 */ /* 0x000fe4000f8e02ff */
[----:B------:R-:W-:Y:S02]  /*184e0*/  IMAD R8, R8, UR74, RZ ;  /* 0x0000004a08087c24 */ /* 0x000fe4000f8e02ff */
        /* <DEDUP_REMOVED lines=17> */
[----:B--2---:R-:W-:-:S05]  /*18600*/  IMAD R16, R16, UR74, RZ ;  /* 0x0000004a10107c24 */ /* 0x004fca000f8e02ff */
        /* <DEDUP_REMOVED lines=51> */
[----:B0-----:R-:W3:Y:S04]  /*18940*/  LDL.LU R18, [R1+0x3044] ;  /* 0x0030440001127983 */ /* 0x001ee80000300800 */
[----:B------:R0:W-:Y:S04]  /*18950*/  STL [R1+0x61c], R17 ;  /* 0x00061c1101007387 */ /* 0x0001e80000100800 */
[----:B0-----:R-:W4:Y:S01]  /*18960*/  LDL.LU R17, [R1+0x3040] ;  /* 0x0030400001117983 */ /* 0x001f220000300800 */
[----:B------:R-:W-:-:S05]  /*18970*/  IMAD R0, R0, UR74, RZ ;  /* 0x0000004a00007c24 */ /* 0x000fca000f8e02ff */
[----:B------:R0:W-:Y:S02]  /*18980*/  STL [R1+0x624], R0 ;  /* 0x0006240001007387 */ /* 0x0001e40000100800 */
[----:B0-----:R-:W-:-:S05]  /*18990*/  IMAD R0, R4, UR74, RZ ;  /* 0x0000004a04007c24 */ /* 0x001fca000f8e02ff */
[----:B------:R2:W-:Y:S02]  /*189a0*/  STL [R1+0x628], R0 ;  /* 0x0006280001007387 */ /* 0x0005e40000100800 */
[----:B--2---:R-:W-:Y:S02]  /*189b0*/  IMAD R0, R19, UR74, RZ ;  /* 0x0000004a13007c24 */ /* 0x004fe4000f8e02ff */
[----:B---3--:R-:W-:Y:S02]  /*189c0*/  IMAD R4, R18, UR74, RZ ;  /* 0x0000004a12047c24 */ /* 0x008fe4000f8e02ff */
[----:B----4-:R-:W-:-:S05]  /*189d0*/  IMAD R17, R17, UR74, RZ ;  /* 0x0000004a11117c24 */ /* 0x010fca000f8e02ff */
        /* <DEDUP_REMOVED lines=13> */
[----:B------:R-:W2:Y:S04]  /*18ab0*/  LDL R25, [R1+0x144] ;  /* 0x0001440001197983 */ /* 0x000ea80000100800 */
[----:B------:R-:W-:Y:S04]  /*18ac0*/  STL [R1+0x65c], R4 ;  /* 0x00065c0401007387 */ /* 0x000fe80000100800 */
[----:B------:R-:W3:Y:S04]  /*18ad0*/  LDL R24, [R1+0x140] ;  /* 0x0001400001187983 */ /* 0x000ee80000100800 */
[----:B------:R0:W-:Y:S04]  /*18ae0*/  STL [R1+0x664], R0 ;  /* 0x0006640001007387 */ /* 0x0001e80000100800 */
[----:B------:R-:W4:Y:S04]  /*18af0*/  LDL R21, [R1+0x13c] ;  /* 0x00013c0001157983 */ /* 0x000f280000100800 */
[----:B------:R-:W4:Y:S01]  /*18b00*/  LDL R23, [R1+0x138] ;  /* 0x0001380001177983 */ /* 0x000f220000100800 */
[----:B0-----:R-:W-:-:S03]  /*18b10*/  IMAD R0, R26, UR74, RZ ;  /* 0x0000004a1a007c24 */ /* 0x001fc6000f8e02ff */
[----:B------:R-:W4:Y:S04]  /*18b20*/  LDL R19, [R1+0x134] ;  /* 0x0001340001137983 */ /* 0x000f280000100800 */
[----:B------:R0:W-:Y:S04]  /*18b30*/  STL [R1+0x668], R0 ;  /* 0x0006680001007387 */ /* 0x0001e80000100800 */
[----:B------:R-:W4:Y:S04]  /*18b40*/  LDL R17, [R1+0x12c] ;  /* 0x00012c0001117983 */ /* 0x000f280000100800 */
[----:B------:R-:W4:Y:S01]  /*18b50*/  LDL R22, [R1+0x130] ;  /* 0x0001300001167983 */ /* 0x000f220000100800 */
[----:B0-----:R-:W-:-:S05]  /*18b60*/  IMAD R0, R27, UR74, RZ ;  /* 0x0000004a1b007c24 */ /* 0x001fca000f8e02ff */
[----:B------:R0:W-:Y:S04]  /*18b70*/  STL [R1+0x670], R0 ;  /* 0x0006700001007387 */ /* 0x0001e80000100800 */
[----:B------:R-:W4:Y:S01]  /*18b80*/  LDL R18, [R1+0x128] ;  /* 0x0001280001127983 */ /* 0x000f220000100800 */
[----:B------:R-:W-:Y:S02]  /*18b90*/  IMAD R20, R29, UR74, RZ ;  /* 0x0000004a1d147c24 */ /* 0x000fe4000f8e02ff */
[----:B0-----:R-:W-:-:S05]  /*18ba0*/  IMAD R0, R28, UR74, RZ ;  /* 0x0000004a1c007c24 */ /* 0x001fca000f8e02ff */
[----:B------:R0:W-:Y:S01]  /*18bb0*/  STL [R1+0x678], R0 ;  /* 0x0006780001007387 */ /* 0x0001e20000100800 */
[----:B------:R-:W-:Y:S02]  /*18bc0*/  IMAD R4, R11, UR74, RZ ;  /* 0x0000004a0b047c24 */ /* 0x000fe4000f8e02ff */
[----:B------:R-:W-:Y:S01]  /*18bd0*/  IMAD R10, R10, UR74, RZ ;  /* 0x0000004a0a0a7c24 */ /* 0x000fe2000f8e02ff */
[----:B------:R-:W-:Y:S01]  /*18be0*/  STL [R1+0x67c], R20 ;  /* 0x00067c1401007387 */ /* 0x000fe20000100800 */
[----:B0-----:R-:W-:Y:S02]  /*18bf0*/  IMAD R0, R12, UR74, RZ ;  /* 0x0000004a0c007c24 */ /* 0x001fe4000f8e02ff */
[----:B------:R-:W-:-:S03]  /*18c00*/  IMAD R7, R7, UR74, RZ ;  /* 0x0000004a07077c24 */ /* 0x000fc6000f8e02ff */
[----:B------:R0:W-:Y:S01]  /*18c10*/  STL [R1+0x684], R0 ;  /* 0x0006840001007387 */ /* 0x0001e20000100800 */
[----:B------:R-:W-:-:S03]  /*18c20*/  IMAD R6, R6, UR74, RZ ;  /* 0x0000004a06067c24 */ /* 0x000fc6000f8e02ff */
[----:B------:R1:W-:Y:S01]  /*18c30*/  STL [R1+0x688], R4 ;  /* 0x0006880401007387 */ /* 0x0003e20000100800 */
[----:B0-----:R-:W-:-:S03]  /*18c40*/  IMAD R0, R9, UR74, RZ ;  /* 0x0000004a09007c24 */ /* 0x001fc6000f8e02ff */
[----:B------:R-:W-:Y:S01]  /*18c50*/  STL [R1+0x690], R10 ;  /* 0x0006900a01007387 */ /* 0x000fe20000100800 */
[----:B-1----:R-:W-:-:S03]  /*18c60*/  IMAD R4, R8, UR74, RZ ;  /* 0x0000004a08047c24 */ /* 0x002fc6000f8e02ff */
[----:B------:R-:W-:Y:S04]  /*18c70*/  STL [R1+0x694], R0 ;  /* 0x0006940001007387 */ /* 0x000fe80000100800 */
[----:B------:R-:W-:Y:S04]  /*18c80*/  STL [R1+0x6a4], R7 ;  /* 0x0006a40701007387 */ /* 0x000fe80000100800 */
[----:B------:R0:W-:Y:S04]  /*18c90*/  STL [R1+0x302c], R0 ;  /* 0x00302c0001007387 */ /* 0x0001e80000100800 */
[----:B------:R1:W-:Y:S01]  /*18ca0*/  STL [R1+0x6a8], R6 ;  /* 0x0006a80601007387 */ /* 0x0003e20000100800 */
[----:B0-----:R-:W-:-:S03]  /*18cb0*/  IMAD R0, R13, UR74, RZ ;  /* 0x0000004a0d007c24 */ /* 0x001fc6000f8e02ff */
[----:B------:R-:W-:Y:S01]  /*18cc0*/  STL [R1+0x69c], R4 ;  /* 0x00069c0401007387 */ /* 0x000fe20000100800 */
[----:B-1----:R-:W-:-:S03]  /*18cd0*/  IMAD R6, R14, UR74, RZ ;  /* 0x0000004a0e067c24 */ /* 0x002fc6000f8e02ff */
[----:B------:R5:W-:Y:S04]  /*18ce0*/  STL [R1+0x3030], R4 ;  /* 0x0030300401007387 */ /* 0x000be80000100800 */
[----:B------:R0:W-:Y:S04]  /*18cf0*/  STL [R1+0x6b0], R0 ;  /* 0x0006b00001007387 */ /* 0x0001e80000100800 */
[----:B------:R-:W-:Y:S01]  /*18d00*/  STL [R1+0x6b4], R6 ;  /* 0x0006b40601007387 */ /* 0x000fe20000100800 */
[----:B-----5:R-:W-:Y:S01]  /*18d10*/  SHF.R.S32.HI R4, RZ, 0x1f, R2 ;  /* 0x0000001fff047819 */ /* 0x020fe20000011402 */
[----:B0-----:R-:W-:-:S02]  /*18d20*/  IMAD R0, R5, UR74, RZ ;  /* 0x0000004a05007c24 */ /* 0x001fc4000f8e02ff */
[----:B------:R-:W-:Y:S04]  /*18d30*/  STL [R1+0x3034], R2 ;  /* 0x0030340201007387 */ /* 0x000fe80000100800 */
[----:B------:R0:W-:Y:S04]  /*18d40*/  STL [R1+0x6bc], R0 ;  /* 0x0006bc0001007387 */ /* 0x0001e80000100800 */
[----:B------:R-:W-:Y:S04]  /*18d50*/  STL [R1+0x98], R4 ;  /* 0x0000980401007387 */ /* 0x000fe80000100800 */
[----:B------:R-:W5:Y:S01]  /*18d60*/  LDL R20, [R1+0x124] ;  /* 0x0001240001147983 */ /* 0x000f620000100800 */
[----:B0-----:R-:W-:-:S03]  /*18d70*/  SHF.R.S32.HI R0, RZ, 0x1f, R3 ;  /* 0x0000001fff007819 */ /* 0x001fc60000011403 */
[----:B------:R2:W-:Y:S04]  /*18d80*/  STL [R1+0x3038], R3 ;  /* 0x0030380301007387 */ /* 0x0005e80000100800 */
[----:B------:R3:W-:Y:S01]  /*18d90*/  STL [R1+0x94], R0 ;  /* 0x0000940001007387 */ /* 0x0007e20000100800 */
[----:B--2---:R-:W-:-:S05]  /*18da0*/  SHF.R.S32.HI R3, RZ, 0x1f, R25 ;  /* 0x0000001fff037819 */ /* 0x004fca0000011419 */
[----:B------:R-:W-:Y:S01]  /*18db0*/  STL [R1+0x90], R3 ;  /* 0x0000900301007387 */ /* 0x000fe20000100800 */
[----:B---3--:R-:W-:Y:S02]  /*18dc0*/  SHF.R.S32.HI R0, RZ, 0x1f, R24 ;  /* 0x0000001fff007819 */ /* 0x008fe40000011418 */
[----:B----4-:R-:W-:Y:S02]  /*18dd0*/  SHF.R.S32.HI R2, RZ, 0x1f, R21 ;  /* 0x0000001fff027819 */ /* 0x010fe40000011415 */
[----:B------:R-:W2:Y:S04]  /*18de0*/  LDL R21, [R1+0x120] ;  /* 0x0001200001157983 */ /* 0x000ea80000100800 */
[----:B------:R0:W-:Y:S04]  /*18df0*/  STL [R1+0x8c], R0 ;  /* 0x00008c0001007387 */ /* 0x0001e80000100800 */
[----:B------:R1:W-:Y:S01]  /*18e00*/  STL [R1+0x88], R2 ;  /* 0x0000880201007387 */ /* 0x0003e20000100800 */
[----:B0-----:R-:W-:-:S02]  /*18e10*/  SHF.R.S32.HI R0, RZ, 0x1f, R23 ;  /* 0x0000001fff007819 */ /* 0x001fc40000011417 */
[----:B-1----:R-:W-:Y:S02]  /*18e20*/  SHF.R.S32.HI R2, RZ, 0x1f, R19 ;  /* 0x0000001fff027819 */ /* 0x002fe40000011413 */
[----:B------:R-:W3:Y:S04]  /*18e30*/  LDL R19, [R1+0x11c] ;  /* 0x00011c0001137983 */ /* 0x000ee80000100800 */
[----:B------:R-:W-:Y:S04]  /*18e40*/  STL [R1+0x84], R0 ;  /* 0x0000840001007387 */ /* 0x000fe80000100800 */
[----:B------:R0:W-:Y:S02]  /*18e50*/  STL [R1+0x80], R2 ;  /* 0x0000800201007387 */ /* 0x0001e40000100800 */
[----:B0-----:R-:W-:-:S02]  /*18e60*/  SHF.R.S32.HI R2, RZ, 0x1f, R17 ;  /* 0x0000001fff027819 */ /* 0x001fc40000011411 */
[----:B------:R-:W4:Y:S01]  /*18e70*/  LDL R17, [R1+0x118] ;  /* 0x0001180001117983 */ /* 0x000f220000100800 */
[----:B------:R-:W-:-:S05]  /*18e80*/  SHF.R.S32.HI R0, RZ, 0x1f, R22 ;  /* 0x0000001fff007819 */ /* 0x000fca0000011416 */
[----:B------:R0:W-:Y:S04]  /*18e90*/  STL [R1+0x7c], R0 ;  /* 0x00007c0001007387 */ /* 0x0001e80000100800 */
[----:B------:R1:W-:Y:S04]  /*18ea0*/  STL [R1+0x78], R2 ;  /* 0x0000780201007387 */ /* 0x0003e80000100800 */
[----:B------:R-:W4:Y:S01]  /*18eb0*/  LDL R3, [R1+0x114] ;  /* 0x0001140001037983 */ /* 0x000f220000100800 */
[----:B0-----:R-:W-:-:S03]  /*18ec0*/  SHF.R.S32.HI R0, RZ, 0x1f, R18 ;  /* 0x0000001fff007819 */ /* 0x001fc60000011412 */
[----:B-1----:R-:W4:Y:S04]  /*18ed0*/  LDL R2, [R1+0x110] ;  /* 0x0001100001027983 */ /* 0x002f280000100800 */
[----:B------:R0:W-:Y:S04]  /*18ee0*/  STL [R1+0x74], R0 ;  /* 0x0000740001007387 */ /* 0x0001e80000100800 */
[----:B------:R-:W4:Y:S04]  /*18ef0*/  LDL R5, [R1+0x10c] ;  /* 0x00010c0001057983 */ /* 0x000f280000100800 */
[----:B------:R-:W4:Y:S04]  /*18f00*/  LDL R14, [R1+0x108] ;  /* 0x00010800010e7983 */ /* 0x000f280000100800 */
[----:B------:R-:W4:Y:S04]  /*18f10*/  LDL R4, [R1+0x104] ;  /* 0x0001040001047983 */ /* 0x000f280000100800 */
[----:B------:R-:W4:Y:S04]  /*18f20*/  LDL R13, [R1+0x100] ;  /* 0x00010000010d7983 */ /* 0x000f280000100800 */
[----:B0-----:R-:W4:Y:S04]  /*18f30*/  LDL R0, [R1+0xfc] ;  /* 0x0000fc0001007983 */ /* 0x001f280000100800 */
[----:B------:R-:W4:Y:S04]  /*18f40*/  LDL R6, [R1+0xf8] ;  /* 0x0000f80001067983 */ /* 0x000f280000100800 */
        /* <DEDUP_REMOVED lines=9> */
[----:B------:R-:W4:Y:S01]  /*18fe0*/  LDL R26, [R1+0xd0] ;  /* 0x0000d000011a7983 */ /* 0x000f220000100800 */
[----:B-----5:R-:W-:-:S03]  /*18ff0*/  SHF.R.S32.HI R20, RZ, 0x1f, R20 ;  /* 0x0000001fff147819 */ /* 0x020fc60000011414 */
[----:B------:R-:W5:Y:S04]  /*19000*/  LDL R18, [R1+0xcc] ;  /* 0x0000cc0001127983 */ /* 0x000f680000100800 */
[----:B------:R-:W5:Y:S04]  /*19010*/  LDL R25, [R1+0xc8] ;  /* 0x0000c80001197983 */ /* 0x000f680000100800 */
[----:B------:R-:W5:Y:S04]  /*19020*/  LDL R24, [R1+0xc4] ;  /* 0x0000c40001187983 */ /* 0x000f680000100800 */
[----:B------:R0:W-:Y:S04]  /*19030*/  STL [R1+0x70], R20 ;  /* 0x0000701401007387 */ /* 0x0001e80000100800 */
[----:B------:R-:W5:Y:S04]  /*19040*/  LDL R23, [R1+0xbc] ;  /* 0x0000bc0001177983 */ /* 0x000f680000100800 */
[----:B0-----:R-:W5:Y:S01]  /*19050*/  LDL R20, [R1+0xc0] ;  /* 0x0000c00001147983 */ /* 0x001f620000100800 */
[----:B--2---:R-:W-:-:S03]  /*19060*/  SHF.R.S32.HI R22, RZ, 0x1f, R21 ;  /* 0x0000001fff167819 */ /* 0x004fc60000011415 */
[----:B------:R-:W2:Y:S04]  /*19070*/  LDL R21, [R1+0xb8] ;  /* 0x0000b80001157983 */ /* 0x000ea80000100800 */
[----:B------:R0:W-:Y:S04]  /*19080*/  STL [R1+0x6c], R22 ;  /* 0x00006c1601007387 */ /* 0x0001e80000100800 */
[----:B0-----:R-:W2:Y:S01]  /*19090*/  LDL R22, [R1+0xb4] ;  /* 0x0000b40001167983 */ /* 0x001ea20000100800 */
[----:B---3--:R-:W-:-:S05]  /*190a0*/  SHF.R.S32.HI R19, RZ, 0x1f, R19 ;  /* 0x0000001fff137819 */ /* 0x008fca0000011413 */
[----:B------:R0:W-:Y:S04]  /*190b0*/  STL [R1+0x68], R19 ;  /* 0x0000681301007387 */ /* 0x0001e80000100800 */
[----:B0-----:R-:W3:Y:S01]  /*190c0*/  LDL R19, [R1+0xb0] ;  /* 0x0000b00001137983 */ /* 0x001ee20000100800 */
[----:B----4-:R-:W-:-:S05]  /*190d0*/  SHF.R.S32.HI R17, RZ, 0x1f, R17 ;  /* 0x0000001fff117819 */ /* 0x010fca0000011411 */
[----:B------:R0:W-:Y:S04]  /*190e0*/  STL [R1+0x64], R17 ;  /* 0x0000641101007387 */ /* 0x0001e80000100800 */
[----:B0-----:R-:W4:Y:S01]  /*190f0*/  LDL R17, [R1+0xac] ;  /* 0x0000ac0001117983 */ /* 0x001f220000100800 */
[----:B------:R-:W-:-:S05]  /*19100*/  SHF.R.S32.HI R3, RZ, 0x1f, R3 ;  /* 0x0000001fff037819 */ /* 0x000fca0000011403 */
[----:B------:R0:W-:Y:S02]  /*19110*/  STL [R1+0x60], R3 ;  /* 0x0000600301007387 */ /* 0x0001e40000100800 */
[----:B0-----:R-:W-:Y:S02]  /*19120*/  SHF.R.S32.HI R3, RZ, 0x1f, R2 ;  /* 0x0000001fff037819 */ /* 0x001fe40000011402 */
[----:B------:R-:W-:Y:S02]  /*19130*/  SHF.R.S32.HI R2, RZ, 0x1f, R5 ;  /* 0x0000001fff027819 */ /* 0x000fe40000011405 */
[----:B------:R-:W-:Y:S01]  /*19140*/  SHF.R.S32.HI R5, RZ, 0x1f, R14 ;  /* 0x0000001fff057819 */ /* 0x000fe2000001140e */
[----:B------:R0:W-:Y:S04]  /*19150*/  STL [R1+0x5c], R3 ;  /* 0x00005c0301007387 */ /* 0x0001e80000100800 */
[----:B------:R1:W-:Y:S01]  /*19160*/  STL [R1+0x58], R2 ;  /* 0x0000580201007387 */ /* 0x0003e20000100800 */
[----:B0-----:R-:W-:-:S03]  /*19170*/  SHF.R.S32.HI R3, RZ, 0x1f, R4 ;  /* 0x0000001fff037819 */ /* 0x001fc60000011404 */
[----:B------:R-:W-:Y:S01]  /*19180*/  STL [R1+0x54], R5 ;  /* 0x0000540501007387 */ /* 0x000fe20000100800 */
[----:B------:R-:W-:Y:S02]  /*19190*/  SHF.R.S32.HI R0, RZ, 0x1f, R0 ;  /* 0x0000001fff007819 */ /* 0x000fe40000011400 */
[----:B-1----:R-:W-:Y:S01]  /*191a0*/  SHF.R.S32.HI R2, RZ, 0x1f, R13 ;  /* 0x0000001fff027819 */ /* 0x002fe2000001140d */
[----:B------:R0:W-:Y:S04]  /*191b0*/  STL [R1+0x50], R3 ;  /* 0x0000500301007387 */ /* 0x0001e80000100800 */
[----:B------:R1:W-:Y:S04]  /*191c0*/  STL [R1+0x4c], R2 ;  /* 0x00004c0201007387 */ /* 0x0003e80000100800 */
[----:B------:R1:W-:Y:S01]  /*191d0*/  STL [R1+0x48], R0 ;  /* 0x0000480001007387 */ /* 0x0003e20000100800 */
[----:B0-----:R-:W-:-:S02]  /*191e0*/  SHF.R.S32.HI R3, RZ, 0x1f, R6 ;  /* 0x0000001fff037819 */ /* 0x001fc40000011406 */
[----:B-1----:R-:W-:-:S03]  /*191f0*/  SHF.R.S32.HI R2, RZ, 0x1f, R7 ;  /* 0x0000001fff027819 */ /* 0x002fc60000011407 */
[----:B------:R0:W-:Y:S01]  /*19200*/  STL [R1+0x44], R3 ;  /* 0x0000440301007387 */ /* 0x0001e20000100800 */
[----:B------:R-:W-:-:S03]  /*19210*/  SHF.R.S32.HI R0, RZ, 0x1f, R8 ;  /* 0x0000001fff007819 */ /* 0x000fc60000011408 */
[----:B------:R1:W-:Y:S04]  /*19220*/  STL [R1+0x40], R2 ;  /* 0x0000400201007387 */ /* 0x0003e80000100800 */
[----:B------:R1:W-:Y:S01]  /*19230*/  STL [R1+0x3c], R0 ;  /* 0x00003c0001007387 */ /* 0x0003e20000100800 */
[----:B0-----:R-:W-:Y:S02]  /*19240*/  SHF.R.S32.HI R3, RZ, 0x1f, R9 ;  /* 0x0000001fff037819 */ /* 0x001fe40000011409 */
        /* <DEDUP_REMOVED lines=14> */
[----:B-----5:R-:W-:-:S03]  /*19330*/  SHF.R.S32.HI R0, RZ, 0x1f, R18 ;  /* 0x0000001fff007819 */ /* 0x020fc60000011412 */
[----:B------:R-:W5:Y:S04]  /*19340*/  LDL R18, [R1+0x158] ;  /* 0x0001580001127983 */ /* 0x000f680000100800 */
[----:B------:R1:W-:Y:S01]  /*19350*/  STL [R1+0x1c], R2 ;  /* 0x00001c0201007387 */ /* 0x0003e20000100800 */
[----:B0-----:R-:W-:-:S03]  /*19360*/  SHF.R.S32.HI R3, RZ, 0x1f, R25 ;  /* 0x0000001fff037819 */ /* 0x001fc60000011419 */
[----:B------:R0:W-:Y:S04]  /*19370*/  STL [R1+0x18], R0 ;  /* 0x0000180001007387 */ /* 0x0001e80000100800 */
[----:B------:R-:W-:Y:S01]  /*19380*/  STL [R1+0x14], R3 ;  /* 0x0000140301007387 */ /* 0x000fe20000100800 */
[----:B-1----:R-:W-:-:S03]  /*19390*/  SHF.R.S32.HI R2, RZ, 0x1f, R20 ;  /* 0x0000001fff027819 */ /* 0x002fc60000011414 */
[----:B------:R-:W5:Y:S01]  /*193a0*/  LDL R20, [R1+0x160] ;  /* 0x0001600001147983 */ /* 0x000f620000100800 */
[----:B0-----:R-:W-:-:S05]  /*193b0*/  SHF.R.S32.HI R0, RZ, 0x1f, R24 ;  /* 0x0000001fff007819 */ /* 0x001fca0000011418 */
[----:B------:R0:W-:Y:S04]  /*193c0*/  STL [R1+0x10], R0 ;  /* 0x0000100001007387 */ /* 0x0001e80000100800 */
[----:B------:R2:W-:Y:S01]  /*193d0*/  STL [R1+0xc], R2 ;  /* 0x00000c0201007387 */ /* 0x0005e20000100800 */
[----:B0-----:R-:W-:Y:S02]  /*193e0*/  SHF.R.S32.HI R0, RZ, 0x1f, R23 ;  /* 0x0000001fff007819 */ /* 0x001fe40000011417 */
[----:B--2---:R-:W-:Y:S02]  /*193f0*/  SHF.R.S32.HI R2, RZ, 0x1f, R21 ;  /* 0x0000001fff027819 */ /* 0x004fe40000011415 */
[----:B------:R-:W2:Y:S04]  /*19400*/  LDL R21, [R1+0x170] ;  /* 0x0001700001157983 */ /* 0x000ea80000100800 */
[----:B------:R0:W-:Y:S04]  /*19410*/  STL [R1+0x8], R0 ;  /* 0x0000080001007387 */ /* 0x0001e80000100800 */
[----:B------:R-:W-:Y:S01]  /*19420*/  STL [R1+0x4], R2 ;  /* 0x0000040201007387 */ /* 0x000fe20000100800 */
[----:B0-----:R-:W-:-:S02]  /*19430*/  SHF.R.S32.HI R0, RZ, 0x1f, R22 ;  /* 0x0000001fff007819 */ /* 0x001fc40000011416 */
[----:B---3--:R-:W-:-:S05]  /*19440*/  SHF.R.S32.HI R29, RZ, 0x1f, R19 ;  /* 0x0000001fff1d7819 */ /* 0x008fca0000011413 */
[----:B------:R-:W-:Y:S04]  /*19450*/  STL [R1+0x2fdc], R29 ;  /* 0x002fdc1d01007387 */ /* 0x000fe80000100800 */
[----:B------:R-:W-:Y:S04]  /*19460*/  STL [R1], R0 ;  /* 0x0000000001007387 */ /* 0x000fe80000100800 */
[----:B------:R-:W3:Y:S01]  /*19470*/  LDL R28, [R1+0x1a8] ;  /* 0x0001a800011c7983 */ /* 0x000ee20000100800 */
[----:B----4-:R-:W-:-:S03]  /*19480*/  SHF.R.S32.HI R5, RZ, 0x1f, R17 ;  /* 0x0000001fff057819 */ /* 0x010fc60000011411 */
[----:B------:R-:W4:Y:S04]  /*19490*/  LDL R17, [R1+0x1e0] ;  /* 0x0001e00001117983 */ /* 0x000f280000100800 */
[----:B------:R0:W-:Y:S04]  /*194a0*/  STL [R1+0x2fd8], R5 ;  /* 0x002fd80501007387 */ /* 0x0001e80000100800 */
[----:B0-----:R-:W2:Y:S02]  /*194b0*/  LDL.LU R5, [R1+0xa8] ;  /* 0x0000a80001057983 */ /* 0x001ea40000300800 */
[----:B--2---:R-:W-:-:S02]  /*194c0*/  SHF.R.S32.HI R6, RZ, 0x1f, R5 ;  /* 0x0000001fff067819 */ /* 0x004fc40000011405 */
[----:B------:R-:W-:Y:S04]  /*194d0*/  STL [R1+0x2fe4], R5 ;  /* 0x002fe40501007387 */ /* 0x000fe80000100800 */
        /* <DEDUP_REMOVED lines=9> */
[----:B0-----:R-:W2:Y:S01]  /*19570*/  LDL.LU R8, [R1+0x9c] ;  /* 0x00009c0001087983 */ /* 0x001ea20000300800 */
[----:B-----5:R-:W-:Y:S02]  /*19580*/  SHF.R.S32.HI R10, RZ, 0x1f, R18 ;  /* 0x0000001fff0a7819 */ /* 0x020fe40000011412 */
[----:B------:R-:W-:-:S02]  /*19590*/  SHF.R.S32.HI R11, RZ, 0x1f, R20 ;  /* 0x0000001fff0b7819 */ /* 0x000fc40000011414 */
[----:B------:R-:W-:Y:S02]  /*195a0*/  SHF.R.S32.HI R12, RZ, 0x1f, R21 ;  /* 0x0000001fff0c7819 */ /* 0x000fe40000011415 */
[----:B--2---:R-:W-:-:S05]  /*195b0*/  SHF.R.S32.HI R9, RZ, 0x1f, R8 ;  /* 0x0000001fff097819 */ /* 0x004fca0000011408 */
[----:B------:R-:W-:Y:S04]  /*195c0*/  STL [R1+0x2ff0], R9 ;  /* 0x002ff00901007387 */ /* 0x000fe80000100800 */
[----:B------:R-:W-:Y:S04]  /*195d0*/  STL [R1+0x2fec], R8 ;  /* 0x002fec0801007387 */ /* 0x000fe80000100800 */
[----:B------:R-:W2:Y:S04]  /*195e0*/  LDL R18, [R1+0x1f4] ;  /* 0x0001f40001127983 */ /* 0x000ea80000100800 */
[----:B------:R-:W5:Y:S04]  /*195f0*/  LDL R19, [R1+0x1fc] ;  /* 0x0001fc0001137983 */ /* 0x000f680000100800 */
[----:B------:R-:W-:Y:S04]  /*19600*/  STL [R1+0x2fc8], R10 ;  /* 0x002fc80a01007387 */ /* 0x000fe80000100800 */
[----:B------:R-:W5:Y:S04]  /*19610*/  LDL R20, [R1+0x208] ;  /* 0x0002080001147983 */ /* 0x000f680000100800 */
[----:B------:R-:W-:Y:S04]  /*19620*/  STL [R1+0x2ff4], R11 ;  /* 0x002ff40b01007387 */ /* 0x000fe80000100800 */
[----:B------:R-:W5:Y:S04]  /*19630*/  LDL R21, [R1+0x23c] ;  /* 0x00023c0001157983 */ /* 0x000f680000100800 */
[----:B------:R-:W5:Y:S04]  /*19640*/  LDL R22, [R1+0x2ac] ;  /* 0x0002ac0001167983 */ /* 0x000f680000100800 */
[----:B------:R-:W5:Y:S04]  /*19650*/  LDL R23, [R1+0x2b4] ;  /* 0x0002b40001177983 */ /* 0x000f680000100800 */
[----:B------:R-:W5:Y:S04]  /*19660*/  LDL R24, [R1+0x314] ;  /* 0x0003140001187983 */ /* 0x000f680000100800 */
[----:B------:R-:W5:Y:S04]  /*19670*/  LDL R25, [R1+0x31c] ;  /* 0x00031c0001197983 */ /* 0x000f680000100800 */
[----:B------:R-:W5:Y:S04]  /*19680*/  LDL R26, [R1+0x324] ;  /* 0x00032400011a7983 */ /* 0x000f680000100800 */
[----:B------:R-:W5:Y:S04]  /*19690*/  LDL R27, [R1+0x32c] ;  /* 0x00032c00011b7983 */ /* 0x000f680000100800 */
[----:B------:R0:W-:Y:S04]  /*196a0*/  STL [R1+0x2fc4], R12 ;  /* 0x002fc40c01007387 */ /* 0x0001e80000100800 */
[----:B0-----:R-:W5:Y:S01]  /*196b0*/  LDL.LU R12, [R1+0x178] ;  /* 0x00017800010c7983 */ /* 0x001f620000300800 */
[----:B---3--:R-:W-:-:S02]  /*196c0*/  SHF.R.S32.HI R14, RZ, 0x1f, R28 ;  /* 0x0000001fff0e7819 */ /* 0x008fc4000001141c */
[----:B------:R-:W-:Y:S02]  /*196d0*/  SHF.R.S32.HI R15, RZ, 0x1f, R15 ;  /* 0x0000001fff0f7819 */ /* 0x000fe4000001140f */
[----:B------:R-:W-:Y:S02]  /*196e0*/  SHF.R.S32.HI R16, RZ, 0x1f, R16 ;  /* 0x0000001fff107819 */ /* 0x000fe40000011410 */
[----:B----4-:R-:W-:Y:S02]  /*196f0*/  SHF.R.S32.HI R17, RZ, 0x1f, R17 ;  /* 0x0000001fff117819 */ /* 0x010fe40000011411 */
[----:B--2---:R-:W-:Y:S02]  /*19700*/  SHF.R.S32.HI R18, RZ, 0x1f, R18 ;  /* 0x0000001fff127819 */ /* 0x004fe40000011412 */
[----:B-----5:R-:W-:Y:S02]  /*19710*/  SHF.R.S32.HI R19, RZ, 0x1f, R19 ;  /* 0x0000001fff137819 */ /* 0x020fe40000011413 */
[----:B------:R-:W-:-:S02]  /*19720*/  SHF.R.S32.HI R20, RZ, 0x1f, R20 ;  /* 0x0000001fff147819 */ /* 0x000fc40000011414 */
[----:B------:R-:W-:-:S05]  /*19730*/  SHF.R.S32.HI R13, RZ, 0x1f, R12 ;  /* 0x0000001fff0d7819 */ /* 0x000fca000001140c */
[----:B------:R-:W-:Y:S04]  /*19740*/  STL [R1+0x2ffc], R13 ;  /* 0x002ffc0d01007387 */ /* 0x000fe80000100800 */
[----:B------:R-:W-:Y:S04]  /*19750*/  STL [R1+0x2ff8], R12 ;  /* 0x002ff80c01007387 */ /* 0x000fe80000100800 */
[----:B------:R-:W-:Y:S04]  /*19760*/  STL [R1+0x3000], R14 ;  /* 0x0030000e01007387 */ /* 0x000fe80000100800 */
[----:B------:R-:W2:Y:S04]  /*19770*/  LDL R7, [R1+0x33c] ;  /* 0x00033c0001077983 */ /* 0x000ea80000100800 */
[----:B------:R-:W3:Y:S04]  /*19780*/  LDL R28, [R1+0x334] ;  /* 0x00033400011c7983 */ /* 0x000ee80000100800 */
[----:B------:R-:W-:Y:S04]  /*19790*/  STL [R1+0x3004], R15 ;  /* 0x0030040f01007387 */ /* 0x000fe80000100800 */
[----:B------:R-:W4:Y:S04]  /*197a0*/  LDL R29, [R1+0x340] ;  /* 0x00034000011d7983 */ /* 0x000f280000100800 */
[----:B------:R-:W5:Y:S04]  /*197b0*/  LDL R6, [R1+0x348] ;  /* 0x0003480001067983 */ /* 0x000f680000100800 */
[----:B------:R-:W-:Y:S04]  /*197c0*/  STL [R1+0x3008], R16 ;  /* 0x0030081001007387 */ /* 0x000fe80000100800 */
[----:B------:R-:W-:Y:S04]  /*197d0*/  STL [R1+0x300c], R17 ;  /* 0x00300c1101007387 */ /* 0x000fe80000100800 */
[----:B------:R-:W-:Y:S04]  /*197e0*/  STL [R1+0x3010], R18 ;  /* 0x0030101201007387 */ /* 0x000fe80000100800 */
[----:B------:R-:W3:Y:S04]  /*197f0*/  LDL R3, [R1+0x34c] ;  /* 0x00034c0001037983 */ /* 0x000ee80000100800 */
[----:B------:R-:W-:Y:S04]  /*19800*/  STL [R1+0x3014], R19 ;  /* 0x0030141301007387 */ /* 0x000fe80000100800 */
[----:B------:R-:W3:Y:S04]  /*19810*/  LDL R2, [R1+0x350] ;  /* 0x0003500001027983 */ /* 0x000ee80000100800 */
[----:B------:R-:W-:Y:S04]  /*19820*/  STL [R1+0x3018], R20 ;  /* 0x0030181401007387 */ /* 0x000fe80000100800 */
[----:B------:R-:W3:Y:S01]  /*19830*/  LDL R4, [R1+0x358] ;  /* 0x0003580001047983 */ /* 0x000ee20000100800 */
[----:B------:R-:W-:-:S05]  /*19840*/  SHF.R.S32.HI R21, RZ, 0x1f, R21 ;  /* 0x0000001fff157819 */ /* 0x000fca0000011415 */
[----:B------:R0:W-:Y:S04]  /*19850*/  STL [R1+0x303c], R21 ;  /* 0x00303c1501007387 */ /* 0x0001e80000100800 */
[----:B------:R-:W3:Y:S04]  /*19860*/  LDL R0, [R1+0x35c] ;  /* 0x00035c0001007983 */ /* 0x000ee80000100800 */
[----:B------:R-:W3:Y:S04]  /*19870*/  LDL R9, [R1+0x360] ;  /* 0x0003600001097983 */ /* 0x000ee80000100800 */
[----:B0-----:R-:W3:Y:S04]  /*19880*/  LDL R21, [R1+0x368] ;  /* 0x0003680001157983 */ /* 0x001ee80000100800 */
[----:B------:R-:W3:Y:S04]  /*19890*/  LDL R20, [R1+0x36c] ;  /* 0x00036c0001147983 */ /* 0x000ee80000100800 */
[----:B------:R-:W3:Y:S04]  /*198a0*/  LDL R8, [R1+0x374] ;  /* 0x0003740001087983 */ /* 0x000ee80000100800 */
[----:B------:R-:W3:Y:S01]  /*198b0*/  LDL R5, [R1+0x378] ;  /* 0x0003780001057983 */ /* 0x000ee20000100800 */
[----:B--2---:R-:W-:-:S03]  /*198c0*/  SHF.R.S32.HI R11, RZ, 0x1f, R7 ;  /* 0x0000001fff0b7819 */ /* 0x004fc60000011407 */
[----:B------:R-:W2:Y:S04]  /*198d0*/  LDL R7, [R1+0x37c] ;  /* 0x00037c0001077983 */ /* 0x000ea80000100800 */
[----:B------:R-:W-:Y:S01]  /*198e0*/  STL [R1+0x150], R11 ;  /* 0x0001500b01007387 */ /* 0x000fe20000100800 */
[----:B----4-:R-:W-:-:S03]  /*198f0*/  SHF.R.S32.HI R10, RZ, 0x1f, R29 ;  /* 0x0000001fff0a7819 */ /* 0x010fc6000001141d */
[----:B------:R-:W4:Y:S01]  /*19900*/  LDL R29, [R1+0x388] ;  /* 0x00038800011d7983 */ /* 0x000f220000100800 */
[----:B-----5:R-:W-:-:S03]  /*19910*/  SHF.R.S32.HI R6, RZ, 0x1f, R6 ;  /* 0x0000001fff067819 */ /* 0x020fc60000011406 */
[----:B------:R-:W-:Y:S04]  /*19920*/  STL [R1+0x154], R10 ;  /* 0x0001540a01007387 */ /* 0x000fe80000100800 */
[----:B------:R-:W5:Y:S04]  /*19930*/  LDL R19, [R1+0x3a0] ;  /* 0x0003a00001137983 */ /* 0x000f680000100800 */
[----:B------:R-:W5:Y:S04]  /*19940*/  LDL R18, [R1+0x3e0] ;  /* 0x0003e00001127983 */ /* 0x000f680000100800 */
[----:B------:R0:W-:Y:S04]  /*19950*/  STL [R1+0x15c], R6 ;  /* 0x00015c0601007387 */ /* 0x0001e80000100800 */
[----:B------:R-:W5:Y:S04]  /*19960*/  LDL R17, [R1+0x3e8] ;  /* 0x0003e80001117983 */ /* 0x000f680000100800 */
[----:B------:R-:W5:Y:S04]  /*19970*/  LDL R16, [R1+0x3e4] ;  /* 0x0003e40001107983 */ /* 0x000f680000100800 */
[----:B------:R-:W5:Y:S04]  /*19980*/  LDL R15, [R1+0x3dc] ;  /* 0x0003dc00010f7983 */ /* 0x000f680000100800 */
[----:B0-----:R-:W5:Y:S01]  /*19990*/  LDL R6, [R1+0x3d8] ;  /* 0x0003d80001067983 */ /* 0x001f620000100800 */
[----:B---3--:R-:W-:-:S03]  /*199a0*/  SHF.R.S32.HI R10, RZ, 0x1f, R3 ;  /* 0x0000001fff0a7819 */ /* 0x008fc60000011403 */
[----:B------:R-:W3:Y:S04]  /*199b0*/  LDL R14, [R1+0x3d4] ;  /* 0x0003d400010e7983 */ /* 0x000ee80000100800 */
[----:B------:R-:W3:Y:S04]  /*199c0*/  LDL R3, [R1+0x3d0] ;  /* 0x0003d00001037983 */ /* 0x000ee80000100800 */
[----:B------:R0:W-:Y:S01]  /*199d0*/  STL [R1+0x164], R10 ;  /* 0x0001640a01007387 */ /* 0x0001e20000100800 */
[----:B------:R-:W-:Y:S02]  /*199e0*/  SHF.R.S32.HI R4, RZ, 0x1f, R4 ;  /* 0x0000001fff047819 */ /* 0x000fe40000011404 */
[----:B0-----:R-:W-:-:S02]  /*199f0*/  SHF.R.S32.HI R10, RZ, 0x1f, R2 ;  /* 0x0000001fff0a7819 */ /* 0x001fc40000011402 */
[----:B------:R-:W3:Y:S04]  /*19a00*/  LDL R2, [R1+0x3cc] ;  /* 0x0003cc0001027983 */ /* 0x000ee80000100800 */
[----:B------:R0:W-:Y:S04]  /*19a10*/  STL [R1+0x168], R10 ;  /* 0x0001680a01007387 */ /* 0x0001e80000100800 */
[----:B------:R-:W3:Y:S04]  /*19a20*/  LDL R12, [R1+0x3c8] ;  /* 0x0003c800010c7983 */ /* 0x000ee80000100800 */
[----:B------:R-:W3:Y:S04]  /*19a30*/  LDL R13, [R1+0x3c4] ;  /* 0x0003c400010d7983 */ /* 0x000ee80000100800 */
[----:B------:R1:W-:Y:S01]  /*19a40*/  STL [R1+0x16c], R4 ;  /* 0x00016c0401007387 */ /* 0x0003e20000100800 */
[----:B0-----:R-:W-:-:S03]  /*19a50*/  SHF.R.S32.HI R10, RZ, 0x1f, R0 ;  /* 0x0000001fff0a7819 */ /* 0x001fc60000011400 */
[----:B------:R-:W3:Y:S04]  /*19a60*/  LDL R0, [R1+0x3bc] ;  /* 0x0003bc0001007983 */ /* 0x000ee80000100800 */
[----:B-1----:R-:W3:Y:S01]  /*19a70*/  LDL R4, [R1+0x3c0] ;  /* 0x0003c00001047983 */ /* 0x002ee20000100800 */
[----:B------:R-:W-:-:S03]  /*19a80*/  SHF.R.S32.HI R9, RZ, 0x1f, R9 ;  /* 0x0000001fff097819 */ /* 0x000fc60000011409 */
[----:B------:R0:W-:Y:S01]  /*19a90*/  STL [R1+0x174], R10 ;  /* 0x0001740a01007387 */ /* 0x0001e20000100800 */
[----:B------:R-:W-:-:S03]  /*19aa0*/  SHF.R.S32.HI R21, RZ, 0x1f, R21 ;  /* 0x0000001fff157819 */ /* 0x000fc60000011415 */
[----:B------:R-:W3:Y:S01]  /*19ab0*/  LDL R11, [R1+0x3b8] ;  /* 0x0003b800010b7983 */ /* 0x000ee20000100800 */
[----:B------:R-:W-:-:S03]  /*19ac0*/  SHF.R.S32.HI R20, RZ, 0x1f, R20 ;  /* 0x0000001fff147819 */ /* 0x000fc60000011414 */
[----:B0-----:R-:W3:Y:S04]  /*19ad0*/  LDL R10, [R1+0x3b4] ;  /* 0x0003b400010a7983 */ /* 0x001ee80000100800 */
[----:B------:R0:W-:Y:S04]  /*19ae0*/  STL [R1+0x17c], R9 ;  /* 0x00017c0901007387 */ /* 0x0001e80000100800 */
[----:B0-----:R-:W3:Y:S04]  /*19af0*/  LDL R9, [R1+0x3b0] ;  /* 0x0003b00001097983 */ /* 0x001ee80000100800 */
[----:B------:R0:W-:Y:S04]  /*19b00*/  STL [R1+0x180], R21 ;  /* 0x0001801501007387 */ /* 0x0001e80000100800 */
[----:B------:R1:W-:Y:S01]  /*19b10*/  STL [R1+0x184], R20 ;  /* 0x0001841401007387 */ /* 0x0003e20000100800 */
[----:B0-----:R-:W-:-:S03]  /*19b20*/  SHF.R.S32.HI R21, RZ, 0x1f, R8 ;  /* 0x0000001fff157819 */ /* 0x001fc60000011408 */
[----:B------:R-:W3:Y:S01]  /*19b30*/  LDL R8, [R1+0x3ac] ;  /* 0x0003ac0001087983 */ /* 0x000ee20000100800 */
[----:B-1----:R-:W-:-:S03]  /*19b40*/  SHF.R.S32.HI R20, RZ, 0x1f, R5 ;  /* 0x0000001fff147819 */ /* 0x002fc60000011405 */
[----:B------:R-:W-:Y:S04]  /*19b50*/  STL [R1+0x188], R21 ;  /* 0x0001881501007387 */ /* 0x000fe80000100800 */
[----:B------:R-:W3:Y:S04]  /*19b60*/  LDL R5, [R1+0x3a8] ;  /* 0x0003a80001057983 */ /* 0x000ee80000100800 */
[----:B------:R2:W-:Y:S02]  /*19b70*/  STL [R1+0x18c], R20 ;  /* 0x00018c1401007387 */ /* 0x0005e40000100800 */
[----:B--2---:R-:W-:-:S02]  /*19b80*/  SHF.R.S32.HI R20, RZ, 0x1f, R7 ;  /* 0x0000001fff147819 */ /* 0x004fc40000011407 */
[----:B------:R-:W2:Y:S04]  /*19b90*/  LDL R7, [R1+0x3a4] ;  /* 0x0003a40001077983 */ /* 0x000ea80000100800 */
[----:B------:R5:W-:Y:S01]  /*19ba0*/  STL [R1+0x190], R20 ;  /* 0x0001901401007387 */ /* 0x000be20000100800 */
[----:B----4-:R-:W-:-:S03]  /*19bb0*/  SHF.R.S32.HI R21, RZ, 0x1f, R29 ;  /* 0x0000001fff157819 */ /* 0x010fc6000001141d */
[----:B------:R-:W4:Y:S01]  /*19bc0*/  LDL R29, [R1+0x39c] ;  /* 0x00039c00011d7983 */ /* 0x000f220000100800 */
[----:B-----5:R-:W-:-:S03]  /*19bd0*/  SHF.R.S32.HI R20, RZ, 0x1f, R19 ;  /* 0x0000001fff147819 */ /* 0x020fc60000011413 */
[----:B------:R-:W-:Y:S01]  /*19be0*/  STL [R1+0x194], R21 ;  /* 0x0001941501007387 */ /* 0x000fe20000100800 */
[----:B------:R-:W-:-:S03]  /*19bf0*/  SHF.R.S32.HI R19, RZ, 0x1f, R18 ;  /* 0x0000001fff137819 */ /* 0x000fc60000011412 */
        /* <DEDUP_REMOVED lines=8> */
[----:B------:R-:W5:Y:S04]  /*19c80*/  LDL R6, [R1+0x398] ;  /* 0x0003980001067983 */ /* 0x000f680000100800 */
[----:B------:R3:W-:Y:S04]  /*19c90*/  STL [R1+0x1ac], R15 ;  /* 0x0001ac0f01007387 */ /* 0x0007e80000100800 */
[----:B------:R-:W-:Y:S01]  /*19ca0*/  STL [R1+0x1b0], R16 ;  /* 0x0001b01001007387 */ /* 0x000fe20000100800 */
[----:B---3--:R-:W-:Y:S02]  /*19cb0*/  SHF.R.S32.HI R15, RZ, 0x1f, R14 ;  /* 0x0000001fff0f7819 */ /* 0x008fe4000001140e */
[----:B------:R-:W-:-:S02]  /*19cc0*/  SHF.R.S32.HI R14, RZ, 0x1f, R3 ;  /* 0x0000001fff0e7819 */ /* 0x000fc40000011403 */
[----:B------:R-:W3:Y:S04]  /*19cd0*/  LDL R3, [R1+0x394] ;  /* 0x0003940001037983 */ /* 0x000ee80000100800 */
[----:B------:R0:W-:Y:S04]  /*19ce0*/  STL [R1+0x1b8], R15 ;  /* 0x0001b80f01007387 */ /* 0x0001e80000100800 */
[----:B------:R1:W-:Y:S01]  /*19cf0*/  STL [R1+0x1bc], R14 ;  /* 0x0001bc0e01007387 */ /* 0x0003e20000100800 */
[----:B0-----:R-:W-:-:S03]  /*19d00*/  SHF.R.S32.HI R15, RZ, 0x1f, R2 ;  /* 0x0000001fff0f7819 */ /* 0x001fc60000011402 */
[----:B------:R-:W3:Y:S01]  /*19d10*/  LDL R2, [R1+0x390] ;  /* 0x0003900001027983 */ /* 0x000ee20000100800 */
[----:B-1----:R-:W-:-:S03]  /*19d20*/  SHF.R.S32.HI R14, RZ, 0x1f, R12 ;  /* 0x0000001fff0e7819 */ /* 0x002fc6000001140c */
[----:B------:R-:W-:Y:S01]  /*19d30*/  STL [R1+0x1c0], R15 ;  /* 0x0001c00f01007387 */ /* 0x000fe20000100800 */
[----:B------:R-:W-:-:S03]  /*19d40*/  SHF.R.S32.HI R12, RZ, 0x1f, R13 ;  /* 0x0000001fff0c7819 */ /* 0x000fc6000001140d */
[----:B------:R-:W-:Y:S01]  /*19d50*/  STL [R1+0x1c8], R14 ;  /* 0x0001c80e01007387 */ /* 0x000fe20000100800 */
[----:B------:R-:W-:-:S03]  /*19d60*/  SHF.R.S32.HI R13, RZ, 0x1f, R4 ;  /* 0x0000001fff0d7819 */ /* 0x000fc60000011404 */
[----:B------:R-:W3:Y:S04]  /*19d70*/  LDL R4, [R1+0x38c] ;  /* 0x00038c0001047983 */ /* 0x000ee80000100800 */
[----:B------:R0:W-:Y:S04]  /*19d80*/  STL [R1+0x1cc], R12 ;  /* 0x0001cc0c01007387 */ /* 0x0001e80000100800 */
[----:B------:R-:W-:Y:S01]  /*19d90*/  STL [R1+0x1d0], R13 ;  /* 0x0001d00d01007387 */ /* 0x000fe20000100800 */
[----:B0-----:R-:W-:-:S03]  /*19da0*/  SHF.R.S32.HI R12, RZ, 0x1f, R0 ;  /* 0x0000001fff0c7819 */ /* 0x001fc60000011400 */
[----:B------:R-:W3:Y:S01]  /*19db0*/  LDL R0, [R1+0x384] ;  /* 0x0003840001007983 */ /* 0x000ee20000100800 */
[----:B------:R-:W-:Y:S02]  /*19dc0*/  SHF.R.S32.HI R11, RZ, 0x1f, R11 ;  /* 0x0000001fff0b7819 */ /* 0x000fe4000001140b */
[----:B------:R-:W-:Y:S01]  /*19dd0*/  SHF.R.S32.HI R10, RZ, 0x1f, R10 ;  /* 0x0000001fff0a7819 */ /* 0x000fe2000001140a */
[----:B------:R-:W-:Y:S04]  /*19de0*/  STL [R1+0x1d4], R12 ;  /* 0x0001d40c01007387 */ /* 0x000fe80000100800 */
[----:B------:R-:W-:Y:S01]  /*19df0*/  STL [R1+0x1d8], R11 ;  /* 0x0001d80b01007387 */ /* 0x000fe20000100800 */
[----:B------:R-:W-:-:S03]  /*19e00*/  SHF.R.S32.HI R9, RZ, 0x1f, R9 ;  /* 0x0000001fff097819 */ /* 0x000fc60000011409 */
[----:B------:R-:W3:Y:S04]  /*19e10*/  LDL R21, [R1+0x380] ;  /* 0x0003800001157983 */ /* 0x000ee80000100800 */
[----:B------:R0:W-:Y:S04]  /*19e20*/  STL [R1+0x1dc], R10 ;  /* 0x0001dc0a01007387 */ /* 0x0001e80000100800 */
[----:B------:R-:W3:Y:S04]  /*19e30*/  LDL R20, [R1+0x370] ;  /* 0x0003700001147983 */ /* 0x000ee80000100800 */
[----:B------:R1:W-:Y:S04]  /*19e40*/  STL [R1+0x1e4], R9 ;  /* 0x0001e40901007387 */ /* 0x0003e80000100800 */
[----:B0-----:R-:W3:Y:S01]  /*19e50*/  LDL R10, [R1+0x364] ;  /* 0x00036400010a7983 */ /* 0x001ee20000100800 */
[----:B------:R-:W-:-:S03]  /*19e60*/  SHF.R.S32.HI R11, RZ, 0x1f, R8 ;  /* 0x0000001fff0b7819 */ /* 0x000fc60000011408 */
[----:B-1----:R-:W3:Y:S01]  /*19e70*/  LDL R9, [R1+0x354] ;  /* 0x0003540001097983 */ /* 0x002ee20000100800 */
[----:B------:R-:W-:-:S03]  /*19e80*/  SHF.R.S32.HI R8, RZ, 0x1f, R5 ;  /* 0x0000001fff087819 */ /* 0x000fc60000011405 */
[----:B------:R-:W3:Y:S04]  /*19e90*/  LDL R5, [R1+0x344] ;  /* 0x0003440001057983 */ /* 0x000ee80000100800 */
[----:B------:R2:W-:Y:S04]  /*19ea0*/  STL [R1+0x1e8], R11 ;  /* 0x0001e80b01007387 */ /* 0x0005e80000100800 */
[----:B------:R4:W-:Y:S01]  /*19eb0*/  STL [R1+0x1ec], R8 ;  /* 0x0001ec0801007387 */ /* 0x0009e20000100800 */
[----:B--2---:R-:W-:-:S03]  /*19ec0*/  SHF.R.S32.HI R11, RZ, 0x1f, R7 ;  /* 0x0000001fff0b7819 */ /* 0x004fc60000011407 */
[----:B------:R-:W2:Y:S04]  /*19ed0*/  LDL R7, [R1+0x338] ;  /* 0x0003380001077983 */ /* 0x000ea80000100800 */
[----:B------:R-:W-:Y:S04]  /*19ee0*/  STL [R1+0x1f0], R11 ;  /* 0x0001f00b01007387 */ /* 0x000fe80000100800 */
[----:B------:R-:W2:Y:S01]  /*19ef0*/  LDL R19, [R1+0x330] ;  /* 0x0003300001137983 */ /* 0x000ea20000100800 */
[----:B----4-:R-:W-:-:S03]  /*19f00*/  SHF.R.S32.HI R8, RZ, 0x1f, R29 ;  /* 0x0000001fff087819 */ /* 0x010fc6000001141d */
[----:B------:R-:W4:Y:S04]  /*19f10*/  LDL R18, [R1+0x328] ;  /* 0x0003280001127983 */ /* 0x000f280000100800 */
[----:B------:R5:W-:Y:S04]  /*19f20*/  STL [R1+0x1f8], R8 ;  /* 0x0001f80801007387 */ /* 0x000be80000100800 */
[----:B------:R-:W4:Y:S04]  /*19f30*/  LDL R17, [R1+0x320] ;  /* 0x0003200001117983 */ /* 0x000f280000100800 */
[----:B------:R-:W4:Y:S04]  /*19f40*/  LDL R16, [R1+0x318] ;  /* 0x0003180001107983 */ /* 0x000f280000100800 */
[----:B------:R-:W4:Y:S04]  /*19f50*/  LDL R15, [R1+0x310] ;  /* 0x00031000010f7983 */ /* 0x000f280000100800 */
[----:B------:R-:W4:Y:S04]  /*19f60*/  LDL R29, [R1+0x30c] ;  /* 0x00030c00011d7983 */ /* 0x000f280000100800 */
[----:B------:R-:W4:Y:S01]  /*19f70*/  LDL R14, [R1+0x308] ;  /* 0x00030800010e7983 */ /* 0x000f220000100800 */
[----:B-----5:R-:W-:-:S03]  /*19f80*/  SHF.R.S32.HI R8, RZ, 0x1f, R6 ;  /* 0x0000001fff087819 */ /* 0x020fc60000011406 */
[----:B------:R-:W5:Y:S04]  /*19f90*/  LDL R6, [R1+0x304] ;  /* 0x0003040001067983 */ /* 0x000f680000100800 */
[----:B------:R3:W-:Y:S02]  /*19fa0*/  STL [R1+0x200], R8 ;  /* 0x0002000801007387 */ /* 0x0007e40000100800 */
[----:B---3--:R-:W-:Y:S02]  /*19fb0*/  SHF.R.S32.HI R8, RZ, 0x1f, R3 ;  /* 0x0000001fff087819 */ /* 0x008fe40000011403 */
[----:B------:R-:W3:Y:S04]  /*19fc0*/  LDL R3, [R1+0x300] ;  /* 0x0003000001037983 */ /* 0x000ee80000100800 */
[----:B------:R-:W-:Y:S04]  /*19fd0*/  STL [R1+0x204], R8 ;  /* 0x0002040801007387 */ /* 0x000fe80000100800 */
[----:B------:R-:W3:Y:S04]  /*19fe0*/  LDL R12, [R1+0x2fc] ;  /* 0x0002fc00010c7983 */ /* 0x000ee80000100800 */
[----:B------:R-:W3:Y:S01]  /*19ff0*/  LDL R13, [R1+0x2f8] ;  /* 0x0002f800010d7983 */ /* 0x000ee20000100800 */
[----:B------:R-:W-:-:S05]  /*1a000*/  SHF.R.S32.HI R2, RZ, 0x1f, R2 ;  /* 0x0000001fff027819 */ /* 0x000fca0000011402 */
[----:B------:R0:W-:Y:S04]  /*1a010*/  STL [R1+0x20c], R2 ;  /* 0x00020c0201007387 */ /* 0x0001e80000100800 */
[----:B0-----:R-:W3:Y:S01]  /*1a020*/  LDL R2, [R1+0x2f4] ;  /* 0x0002f40001027983 */ /* 0x001ee20000100800 */
[----:B------:R-:W-:-:S03]  /*1a030*/  SHF.R.S32.HI R8, RZ, 0x1f, R4 ;  /* 0x0000001fff087819 */ /* 0x000fc60000011404 */
[----:B------:R-:W3:Y:S04]  /*1a040*/  LDL R4, [R1+0x2f0] ;  /* 0x0002f00001047983 */ /* 0x000ee80000100800 */
[----:B------:R0:W-:Y:S04]  /*1a050*/  STL [R1+0x210], R8 ;  /* 0x0002100801007387 */ /* 0x0001e80000100800 */
[----:B------:R-:W3:Y:S01]  /*1a060*/  LDL R11, [R1+0x2ec] ;  /* 0x0002ec00010b7983 */ /* 0x000ee20000100800 */
[----:B------:R-:W-:-:S03]  /*1a070*/  SHF.R.S32.HI R0, RZ, 0x1f, R0 ;  /* 0x0000001fff007819 */ /* 0x000fc60000011400 */
[----:B0-----:R-:W3:Y:S04]  /*1a080*/  LDL R8, [R1+0x2e8] ;  /* 0x0002e80001087983 */ /* 0x001ee80000100800 */
[----:B------:R0:W-:Y:S04]  /*1a090*/  STL [R1+0x214], R0 ;  /* 0x0002140001007387 */ /* 0x0001e80000100800 */
[----:B0-----:R-:W3:Y:S01]  /*1a0a0*/  LDL R0, [R1+0x2e4] ;  /* 0x0002e40001007983 */ /* 0x001ee20000100800 */
[----:B------:R-:W-:Y:S02]  /*1a0b0*/  SHF.R.S32.HI R21, RZ, 0x1f, R21 ;  /* 0x0000001fff157819 */ /* 0x000fe40000011415 */
[----:B------:R-:W-:-:S03]  /*1a0c0*/  SHF.R.S32.HI R20, RZ, 0x1f, R20 ;  /* 0x0000001fff147819 */ /* 0x000fc60000011414 */
        /* <DEDUP_REMOVED lines=8> */
[----:B0-----:R-:W-:-:S02]  /*1a150*/  SHF.R.S32.HI R20, RZ, 0x1f, R5 ;  /* 0x0000001fff147819 */ /* 0x001fc40000011405 */
[----:B------:R-:W3:Y:S04]  /*1a160*/  LDL R5, [R1+0x2d8] ;  /* 0x0002d80001057983 */ /* 0x000ee80000100800 */
[----:B------:R0:W-:Y:S01]  /*1a170*/  STL [R1+0x228], R20 ;  /* 0x0002281401007387 */ /* 0x0001e20000100800 */
[----:B--2---:R-:W-:-:S03]  /*1a180*/  SHF.R.S32.HI R21, RZ, 0x1f, R7 ;  /* 0x0000001fff157819 */ /* 0x004fc60000011407 */
[----:B------:R-:W2:Y:S01]  /*1a190*/  LDL R7, [R1+0x2d4] ;  /* 0x0002d40001077983 */ /* 0x000ea20000100800 */
[----:B0-----:R-:W-:-:S03]  /*1a1a0*/  SHF.R.S32.HI R20, RZ, 0x1f, R19 ;  /* 0x0000001fff147819 */ /* 0x001fc60000011413 */
[----:B------:R-:W-:Y:S01]  /*1a1b0*/  STL [R1+0x22c], R21 ;  /* 0x00022c1501007387 */ /* 0x000fe20000100800 */
[----:B----4-:R-:W-:-:S03]  /*1a1c0*/  SHF.R.S32.HI R19, RZ, 0x1f, R18 ;  /* 0x0000001fff137819 */ /* 0x010fc60000011412 */
        /* <DEDUP_REMOVED lines=8> */
[----:B------:R-:W4:Y:S04]  /*1a250*/  LDL R29, [R1+0x2d0] ;  /* 0x0002d000011d7983 */ /* 0x000f280000100800 */
[----:B------:R0:W-:Y:S04]  /*1a260*/  STL [R1+0x244], R15 ;  /* 0x0002440f01007387 */ /* 0x0001e80000100800 */
[----:B------:R-:W-:Y:S01]  /*1a270*/  STL [R1+0x248], R16 ;  /* 0x0002481001007387 */ /* 0x000fe20000100800 */
[----:B0-----:R-:W-:Y:S02]  /*1a280*/  SHF.R.S32.HI R15, RZ, 0x1f, R14 ;  /* 0x0000001fff0f7819 */ /* 0x001fe4000001140e */
[----:B-----5:R-:W-:-:S02]  /*1a290*/  SHF.R.S32.HI R14, RZ, 0x1f, R6 ;  /* 0x0000001fff0e7819 */ /* 0x020fc40000011406 */
[----:B------:R-:W5:Y:S04]  /*1a2a0*/  LDL R6, [R1+0x2cc] ;  /* 0x0002cc0001067983 */ /* 0x000f680000100800 */
[----:B------:R3:W-:Y:S04]  /*1a2b0*/  STL [R1+0x24c], R15 ;  /* 0x00024c0f01007387 */ /* 0x0007e80000100800 */
[----:B------:R0:W-:Y:S01]  /*1a2c0*/  STL [R1+0x250], R14 ;  /* 0x0002500e01007387 */ /* 0x0001e20000100800 */
[----:B---3--:R-:W-:-:S03]  /*1a2d0*/  SHF.R.S32.HI R15, RZ, 0x1f, R3 ;  /* 0x0000001fff0f7819 */ /* 0x008fc60000011403 */
[----:B------:R-:W3:Y:S01]  /*1a2e0*/  LDL R3, [R1+0x2c8] ;  /* 0x0002c80001037983 */ /* 0x000ee20000100800 */
[----:B0-----:R-:W-:-:S03]  /*1a2f0*/  SHF.R.S32.HI R14, RZ, 0x1f, R12 ;  /* 0x0000001fff0e7819 */ /* 0x001fc6000001140c */
[----:B------:R-:W-:Y:S01]  /*1a300*/  STL [R1+0x254], R15 ;  /* 0x0002540f01007387 */ /* 0x000fe20000100800 */
[----:B------:R-:W-:-:S03]  /*1a310*/  SHF.R.S32.HI R12, RZ, 0x1f, R13 ;  /* 0x0000001fff0c7819 */ /* 0x000fc6000001140d */
[----:B------:R-:W-:Y:S01]  /*1a320*/  STL [R1+0x258], R14 ;  /* 0x0002580e01007387 */ /* 0x000fe20000100800 */
[----:B------:R-:W-:-:S03]  /*1a330*/  SHF.R.S32.HI R13, RZ, 0x1f, R2 ;  /* 0x0000001fff0d7819 */ /* 0x000fc60000011402 */
[----:B------:R-:W3:Y:S04]  /*1a340*/  LDL R2, [R1+0x2c4] ;  /* 0x0002c40001027983 */ /* 0x000ee80000100800 */
[----:B------:R0:W-:Y:S04]  /*1a350*/  STL [R1+0x25c], R12 ;  /* 0x00025c0c01007387 */ /* 0x0001e80000100800 */
[----:B------:R-:W-:Y:S01]  /*1a360*/  STL [R1+0x260], R13 ;  /* 0x0002600d01007387 */ /* 0x000fe20000100800 */
[----:B------:R-:W-:Y:S02]  /*1a370*/  SHF.R.S32.HI R11, RZ, 0x1f, R11 ;  /* 0x0000001fff0b7819 */ /* 0x000fe4000001140b */
[----:B0-----:R-:W-:-:S02]  /*1a380*/  SHF.R.S32.HI R12, RZ, 0x1f, R4 ;  /* 0x0000001fff0c7819 */ /* 0x001fc40000011404 */
[----:B------:R-:W3:Y:S01]  /*1a390*/  LDL R4, [R1+0x2c0] ;  /* 0x0002c00001047983 */ /* 0x000ee20000100800 */
[----:B------:R-:W-:-:S03]  /*1a3a0*/  SHF.R.S32.HI R8, RZ, 0x1f, R8 ;  /* 0x0000001fff087819 */ /* 0x000fc60000011408 */
[----:B------:R-:W-:Y:S04]  /*1a3b0*/  STL [R1+0x264], R12 ;  /* 0x0002640c01007387 */ /* 0x000fe80000100800 */
[----:B------:R-:W-:Y:S04]  /*1a3c0*/  STL [R1+0x268], R11 ;  /* 0x0002680b01007387 */ /* 0x000fe80000100800 */
[----:B------:R-:W3:Y:S01]  /*1a3d0*/  LDL R21, [R1+0x2bc] ;  /* 0x0002bc0001157983 */ /* 0x000ee20000100800 */
[----:B------:R-:W-:-:S03]  /*1a3e0*/  SHF.R.S32.HI R0, RZ, 0x1f, R0 ;  /* 0x0000001fff007819 */ /* 0x000fc60000011400 */
[----:B------:R0:W-:Y:S04]  /*1a3f0*/  STL [R1+0x26c], R8 ;  /* 0x00026c0801007387 */ /* 0x0001e80000100800 */
[----:B------:R-:W3:Y:S04]  /*1a400*/  LDL R20, [R1+0x2b8] ;  /* 0x0002b80001147983 */ /* 0x000ee80000100800 */
[----:B------:R1:W-:Y:S04]  /*1a410*/  STL [R1+0x270], R0 ;  /* 0x0002700001007387 */ /* 0x0003e80000100800 */
[----:B0-----:R-:W3:Y:S04]  /*1a420*/  LDL R8, [R1+0x2b0] ;  /* 0x0002b00001087983 */ /* 0x001ee80000100800 */
[----:B-1----:R-:W3:Y:S01]  /*1a430*/  LDL R0, [R1+0x2a8] ;  /* 0x0002a80001007983 */ /* 0x002ee20000100800 */
[----:B------:R-:W-:-:S02]  /*1a440*/  SHF.R.S32.HI R10, RZ, 0x1f, R10 ;  /* 0x0000001fff0a7819 */ /* 0x000fc4000001140a */
[----:B------:R-:W-:Y:S02]  /*1a450*/  SHF.R.S32.HI R11, RZ, 0x1f, R9 ;  /* 0x0000001fff0b7819 */ /* 0x000fe40000011409 */
[----:B------:R-:W3:Y:S04]  /*1a460*/  LDL R9, [R1+0x2a4] ;  /* 0x0002a40001097983 */ /* 0x000ee80000100800 */
[----:B------:R0:W-:Y:S04]  /*1a470*/  STL [R1+0x274], R10 ;  /* 0x0002740a01007387 */ /* 0x0001e80000100800 */
[----:B------:R-:W-:Y:S01]  /*1a480*/  STL [R1+0x278], R11 ;  /* 0x0002780b01007387 */ /* 0x000fe20000100800 */
[----:B0-----:R-:W-:-:S03]  /*1a490*/  SHF.R.S32.HI R10, RZ, 0x1f, R5 ;  /* 0x0000001fff0a7819 */ /* 0x001fc60000011405 */
[----:B------:R-:W3:Y:S04]  /*1a4a0*/  LDL R5, [R1+0x2a0] ;  /* 0x0002a00001057983 */ /* 0x000ee80000100800 */
[----:B------:R-:W-:Y:S04]  /*1a4b0*/  STL [R1+0x27c], R10 ;  /* 0x00027c0a01007387 */ /* 0x000fe80000100800 */
[----:B------:R-:W3:Y:S04]  /*1a4c0*/  LDL R19, [R1+0x29c] ;  /* 0x00029c0001137983 */ /* 0x000ee80000100800 */
[----:B------:R-:W3:Y:S01]  /*1a4d0*/  LDL R18, [R1+0x298] ;  /* 0x0002980001127983 */ /* 0x000ee20000100800 */
[----:B--2---:R-:W-:-:S05]  /*1a4e0*/  SHF.R.S32.HI R7, RZ, 0x1f, R7 ;  /* 0x0000001fff077819 */ /* 0x004fca0000011407 */
[----:B------:R0:W-:Y:S04]  /*1a4f0*/  STL [R1+0x280], R7 ;  /* 0x0002800701007387 */ /* 0x0001e80000100800 */
[----:B------:R-:W2:Y:S04]  /*1a500*/  LDL R17, [R1+0x3ec] ;  /* 0x0003ec0001117983 */ /* 0x000ea80000100800 */
[----:B------:R-:W2:Y:S04]  /*1a510*/  LDL R16, [R1+0x3f4] ;  /* 0x0003f40001107983 */ /* 0x000ea80000100800 */
[----:B------:R-:W2:Y:S04]  /*1a520*/  LDL R15, [R1+0x3fc] ;  /* 0x0003fc00010f7983 */ /* 0x000ea80000100800 */
[----:B0-----:R-:W2:Y:S04]  /*1a530*/  LDL R7, [R1+0x400] ;  /* 0x0004000001077983 */ /* 0x001ea80000100800 */
[----:B------:R-:W2:Y:S01]  /*1a540*/  LDL R14, [R1+0x408] ;  /* 0x00040800010e7983 */ /* 0x000ea20000100800 */
[----:B----4-:R-:W-:-:S03]  /*1a550*/  SHF.R.S32.HI R10, RZ, 0x1f, R29 ;  /* 0x0000001fff0a7819 */ /* 0x010fc6000001141d */
[----:B------:R-:W4:Y:S04]  /*1a560*/  LDL R29, [R1+0x40c] ;  /* 0x00040c00011d7983 */ /* 0x000f280000100800 */
[----:B------:R5:W-:Y:S02]  /*1a570*/  STL [R1+0x284], R10 ;  /* 0x0002840a01007387 */ /* 0x000be40000100800 */
[----:B-----5:R-:W-:Y:S02]  /*1a580*/  SHF.R.S32.HI R10, RZ, 0x1f, R6 ;  /* 0x0000001fff0a7819 */ /* 0x020fe40000011406 */
[----:B------:R-:W5:Y:S04]  /*1a590*/  LDL R6, [R1+0x414] ;  /* 0x0004140001067983 */ /* 0x000f680000100800 */
[----:B------:R-:W-:Y:S04]  /*1a5a0*/  STL [R1+0x288], R10 ;  /* 0x0002880a01007387 */ /* 0x000fe80000100800 */
[----:B------:R-:W5:Y:S04]  /*1a5b0*/  LDL R12, [R1+0x418] ;  /* 0x00041800010c7983 */ /* 0x000f680000100800 */
[----:B------:R-:W5:Y:S01]  /*1a5c0*/  LDL R13, [R1+0x420] ;  /* 0x00042000010d7983 */ /* 0x000f620000100800 */
[----:B---3--:R-:W-:-:S05]  /*1a5d0*/  SHF.R.S32.HI R3, RZ, 0x1f, R3 ;  /* 0x0000001fff037819 */ /* 0x008fca0000011403 */
        /* <DEDUP_REMOVED lines=8> */
[----:B------:R0:W-:Y:S01]  /*1a660*/  STL [R1+0x294], R4 ;  /* 0x0002940401007387 */ /* 0x0001e20000100800 */
[----:B------:R-:W-:-:S03]  /*1a670*/  SHF.R.S32.HI R21, RZ, 0x1f, R21 ;  /* 0x0000001fff157819 */ /* 0x000fc60000011415 */
[----:B0-----:R-:W3:Y:S04]  /*1a680*/  LDL R4, [R1+0x440] ;  /* 0x0004400001047983 */ /* 0x001ee80000100800 */
[----:B------:R0:W-:Y:S01]  /*1a690*/  STL [R1+0x3f0], R21 ;  /* 0x0003f01501007387 */ /* 0x0001e20000100800 */
[----:B------:R-:W-:-:S05]  /*1a6a0*/  SHF.R.S32.HI R20, RZ, 0x1f, R20 ;  /* 0x0000001fff147819 */ /* 0x000fca0000011414 */
        /* <DEDUP_REMOVED lines=8> */
[----:B------:R-:W3:Y:S01]  /*1a730*/  LDL R9, [R1+0x454] ;  /* 0x0004540001097983 */ /* 0x000ee20000100800 */
[----:B------:R-:W-:-:S03]  /*1a740*/  SHF.R.S32.HI R21, RZ, 0x1f, R5 ;  /* 0x0000001fff157819 */ /* 0x000fc60000011405 */
[----:B------:R0:W-:Y:S04]  /*1a750*/  STL [R1+0x41c], R20 ;  /* 0x00041c1401007387 */ /* 0x0001e80000100800 */
[----:B------:R-:W3:Y:S01]  /*1a760*/  LDL R5, [R1+0x458] ;  /* 0x0004580001057983 */ /* 0x000ee20000100800 */
[----:B0-----:R-:W-:Y:S02]  /*1a770*/  SHF.R.S32.HI R20, RZ, 0x1f, R19 ;  /* 0x0000001fff147819 */ /* 0x001fe40000011413 */
[----:B------:R-:W-:Y:S01]  /*1a780*/  SHF.R.S32.HI R19, RZ, 0x1f, R18 ;  /* 0x0000001fff137819 */ /* 0x000fe20000011412 */
[----:B------:R-:W-:Y:S04]  /*1a790*/  STL [R1+0x424], R21 ;  /* 0x0004241501007387 */ /* 0x000fe80000100800 */
[----:B------:R-:W-:Y:S04]  /*1a7a0*/  STL [R1+0x430], R20 ;  /* 0x0004301401007387 */ /* 0x000fe80000100800 */
[----:B------:R-:W-:Y:S01]  /*1a7b0*/  STL [R1+0x438], R19 ;  /* 0x0004381301007387 */ /* 0x000fe20000100800 */
[----:B--2---:R-:W-:-:S02]  /*1a7c0*/  SHF.R.S32.HI R18, RZ, 0x1f, R17 ;  /* 0x0000001fff127819 */ /* 0x004fc40000011411 */
[----:B------:R-:W-:-:S03]  /*1a7d0*/  SHF.R.S32.HI R17, RZ, 0x1f, R16 ;  /* 0x0000001fff117819 */ /* 0x000fc60000011410 */
[----:B------:R-:W-:Y:S01]  /*1a7e0*/  STL [R1+0x444], R18 ;  /* 0x0004441201007387 */ /* 0x000fe20000100800 */
[----:B------:R-:W-:-:S03]  /*1a7f0*/  SHF.R.S32.HI R15, RZ, 0x1f, R15 ;  /* 0x0000001fff0f7819 */ /* 0x000fc6000001140f */
[----:B------:R-:W-:Y:S01]  /*1a800*/  STL [R1+0x450], R17 ;  /* 0x0004501101007387 */ /* 0x000fe20000100800 */
[----:B------:R-:W-:-:S03]  /*1a810*/  SHF.R.S32.HI R16, RZ, 0x1f, R7 ;  /* 0x0000001fff107819 */ /* 0x000fc60000011407 */
[----:B------:R-:W2:Y:S04]  /*1a820*/  LDL R7, [R1+0x460] ;  /* 0x0004600001077983 */ /* 0x000ea80000100800 */
[----:B------:R0:W-:Y:S04]  /*1a830*/  STL [R1+0x45c], R15 ;  /* 0x00045c0f01007387 */ /* 0x0001e80000100800 */
[----:B------:R-:W-:Y:S01]  /*1a840*/  STL [R1+0x464], R16 ;  /* 0x0004641001007387 */ /* 0x000fe20000100800 */
[----:B0-----:R-:W-:Y:S02]  /*1a850*/  SHF.R.S32.HI R15, RZ, 0x1f, R14 ;  /* 0x0000001fff0f7819 */ /* 0x001fe4000001140e */
[----:B----4-:R-:W-:-:S02]  /*1a860*/  SHF.R.S32.HI R14, RZ, 0x1f, R29 ;  /* 0x0000001fff0e7819 */ /* 0x010fc4000001141d */
[----:B------:R-:W4:Y:S04]  /*1a870*/  LDL R29, [R1+0x468] ;  /* 0x00046800011d7983 */ /* 0x000f280000100800 */
[----:B------:R5:W-:Y:S04]  /*1a880*/  STL [R1+0x470], R15 ;  /* 0x0004700f01007387 */ /* 0x000be80000100800 */
[----:B------:R0:W-:Y:S01]  /*1a890*/  STL [R1+0x47c], R14 ;  /* 0x00047c0e01007387 */ /* 0x0001e20000100800 */
[----:B-----5:R-:W-:-:S03]  /*1a8a0*/  SHF.R.S32.HI R15, RZ, 0x1f, R6 ;  /* 0x0000001fff0f7819 */ /* 0x020fc60000011406 */
[----:B------:R-:W5:Y:S01]  /*1a8b0*/  LDL R6, [R1+0x46c] ;  /* 0x00046c0001067983 */ /* 0x000f620000100800 */
[----:B0-----:R-:W-:-:S03]  /*1a8c0*/  SHF.R.S32.HI R14, RZ, 0x1f, R12 ;  /* 0x0000001fff0e7819 */ /* 0x001fc6000001140c */
[----:B------:R-:W-:Y:S01]  /*1a8d0*/  STL [R1+0x484], R15 ;  /* 0x0004840f01007387 */ /* 0x000fe20000100800 */
[----:B------:R-:W-:-:S03]  /*1a8e0*/  SHF.R.S32.HI R12, RZ, 0x1f, R13 ;  /* 0x0000001fff0c7819 */ /* 0x000fc6000001140d */
[----:B------:R-:W-:Y:S01]  /*1a8f0*/  STL [R1+0x490], R14 ;  /* 0x0004900e01007387 */ /* 0x000fe20000100800 */
[----:B---3--:R-:W-:-:S03]  /*1a900*/  SHF.R.S32.HI R13, RZ, 0x1f, R3 ;  /* 0x0000001fff0d7819 */ /* 0x008fc60000011403 */
[----:B------:R-:W3:Y:S04]  /*1a910*/  LDL R3, [R1+0x474] ;  /* 0x0004740001037983 */ /* 0x000ee80000100800 */
[----:B------:R0:W-:Y:S04]  /*1a920*/  STL [R1+0x49c], R12 ;  /* 0x00049c0c01007387 */ /* 0x0001e80000100800 */
[----:B------:R-:W-:Y:S01]  /*1a930*/  STL [R1+0x4a4], R13 ;  /* 0x0004a40d01007387 */ /* 0x000fe20000100800 */
[----:B0-----:R-:W-:-:S03]  /*1a940*/  SHF.R.S32.HI R12, RZ, 0x1f, R2 ;  /* 0x0000001fff0c7819 */ /* 0x001fc60000011402 */
[----:B------:R-:W3:Y:S01]  /*1a950*/  LDL R2, [R1+0x478] ;  /* 0x0004780001027983 */ /* 0x000ee20000100800 */
[----:B------:R-:W-:-:S03]  /*1a960*/  SHF.R.S32.HI R11, RZ, 0x1f, R11 ;  /* 0x0000001fff0b7819 */ /* 0x000fc6000001140b */
[----:B------:R-:W-:Y:S04]  /*1a970*/  STL [R1+0x4b0], R12 ;  /* 0x0004b00c01007387 */ /* 0x000fe80000100800 */
[----:B------:R-:W-:Y:S01]  /*1a980*/  STL [R1+0x4bc], R11 ;  /* 0x0004bc0b01007387 */ /* 0x000fe20000100800 */
[----:B------:R-:W-:-:S03]  /*1a990*/  SHF.R.S32.HI R10, RZ, 0x1f, R10 ;  /* 0x0000001fff0a7819 */ /* 0x000fc6000001140a */
[----:B------:R-:W3:Y:S04]  /*1a9a0*/  LDL R21, [R1+0x480] ;  /* 0x0004800001157983 */ /* 0x000ee80000100800 */
[----:B------:R0:W-:Y:S04]  /*1a9b0*/  STL [R1+0x4c4], R10 ;  /* 0x0004c40a01007387 */ /* 0x0001e80000100800 */
[----:B------:R-:W3:Y:S01]  /*1a9c0*/  LDL R20, [R1+0x488] ;  /* 0x0004880001147983 */ /* 0x000ee20000100800 */
[----:B------:R-:W-:-:S05]  /*1a9d0*/  SHF.R.S32.HI R4, RZ, 0x1f, R4 ;  /* 0x0000001fff047819 */ /* 0x000fca0000011404 */
[----:B------:R1:W-:Y:S04]  /*1a9e0*/  STL [R1+0x4d0], R4 ;  /* 0x0004d00401007387 */ /* 0x0003e80000100800 */
[----:B0-----:R-:W3:Y:S04]  /*1a9f0*/  LDL R10, [R1+0x48c] ;  /* 0x00048c00010a7983 */ /* 0x001ee80000100800 */
[----:B-1----:R-:W3:Y:S01]  /*1aa00*/  LDL R4, [R1+0x494] ;  /* 0x0004940001047983 */ /* 0x002ee20000100800 */
[----:B------:R-:W-:Y:S02]  /*1aa10*/  SHF.R.S32.HI R11, RZ, 0x1f, R8 ;  /* 0x0000001fff0b7819 */ /* 0x000fe40000011408 */
[----:B------:R-:W-:-:S02]  /*1aa20*/  SHF.R.S32.HI R8, RZ, 0x1f, R0 ;  /* 0x0000001fff087819 */ /* 0x000fc40000011400 */
[----:B------:R-:W3:Y:S04]  /*1aa30*/  LDL R0, [R1+0x498] ;  /* 0x0004980001007983 */ /* 0x000ee80000100800 */
[----:B------:R-:W-:Y:S04]  /*1aa40*/  STL [R1+0x4dc], R11 ;  /* 0x0004dc0b01007387 */ /* 0x000fe80000100800 */
[----:B------:R0:W-:Y:S01]  /*1aa50*/  STL [R1+0x4e4], R8 ;  /* 0x0004e40801007387 */ /* 0x0001e20000100800 */
[----:B------:R-:W-:-:S03]  /*1aa60*/  SHF.R.S32.HI R9, RZ, 0x1f, R9 ;  /* 0x0000001fff097819 */ /* 0x000fc60000011409 */
[----:B0-----:R-:W3:Y:S01]  /*1aa70*/  LDL R8, [R1+0x4a0] ;  /* 0x0004a00001087983 */ /* 0x001ee20000100800 */
[----:B------:R-:W-:-:S03]  /*1aa80*/  SHF.R.S32.HI R5, RZ, 0x1f, R5 ;  /* 0x0000001fff057819 */ /* 0x000fc60000011405 */
[----:B------:R-:W-:Y:S04]  /*1aa90*/  STL [R1+0x4f0], R9 ;  /* 0x0004f00901007387 */ /* 0x000fe80000100800 */
[----:B------:R-:W3:Y:S04]  /*1aaa0*/  LDL R19, [R1+0x4a8] ;  /* 0x0004a80001137983 */ /* 0x000ee80000100800 */
[----:B------:R-:W3:Y:S04]  /*1aab0*/  LDL R18, [R1+0x4ac] ;  /* 0x0004ac0001127983 */ /* 0x000ee80000100800 */
[----:B------:R0:W-:Y:S04]  /*1aac0*/  STL [R1+0x4fc], R5 ;  /* 0x0004fc0501007387 */ /* 0x0001e80000100800 */
[----:B------:R-:W3:Y:S04]  /*1aad0*/  LDL R17, [R1+0x4b4] ;  /* 0x0004b40001117983 */ /* 0x000ee80000100800 */
[----:B------:R-:W3:Y:S04]  /*1aae0*/  LDL R16, [R1+0x4b8] ;  /* 0x0004b80001107983 */ /* 0x000ee80000100800 */
[----:B------:R-:W3:Y:S04]  /*1aaf0*/  LDL R15, [R1+0x4c0] ;  /* 0x0004c000010f7983 */ /* 0x000ee80000100800 */
[----:B0-----:R-:W3:Y:S04]  /*1ab00*/  LDL R5, [R1+0x4c8] ;  /* 0x0004c80001057983 */ /* 0x001ee80000100800 */
[----:B------:R-:W3:Y:S04]  /*1ab10*/  LDL R14, [R1+0x4cc] ;  /* 0x0004cc00010e7983 */ /* 0x000ee80000100800 */
[----:B------:R-:W3:Y:S01]  /*1ab20*/  LDL R9, [R1+0x4d4] ;  /* 0x0004d40001097983 */ /* 0x000ee20000100800 */
[----:B--2---:R-:W-:-:S05]  /*1ab30*/  SHF.R.S32.HI R7, RZ, 0x1f, R7 ;  /* 0x0000001fff077819 */ /* 0x004fca0000011407 */
[----:B------:R4:W-:Y:S02]  /*1ab40*/  STL [R1+0x508], R7 ;  /* 0x0005080701007387 */ /* 0x0009e40000100800 */
[----:B----4-:R-:W-:Y:S02]  /*1ab50*/  SHF.R.S32.HI R7, RZ, 0x1f, R29 ;  /* 0x0000001fff077819 */ /* 0x010fe4000001141d */
[----:B------:R-:W2:Y:S04]  /*1ab60*/  LDL R29, [R1+0x4d8] ;  /* 0x0004d800011d7983 */ /* 0x000ea80000100800 */
[----:B------:R0:W-:Y:S04]  /*1ab70*/  STL [R1+0x510], R7 ;  /* 0x0005100701007387 */ /* 0x0001e80000100800 */
[----:B------:R-:W4:Y:S04]  /*1ab80*/  LDL R12, [R1+0x4e0] ;  /* 0x0004e000010c7983 */ /* 0x000f280000100800 */
[----:B------:R-:W4:Y:S01]  /*1ab90*/  LDL R13, [R1+0x4e8] ;  /* 0x0004e800010d7983 */ /* 0x000f220000100800 */
[----:B-----5:R-:W-:-:S05]  /*1aba0*/  SHF.R.S32.HI R6, RZ, 0x1f, R6 ;  /* 0x0000001fff067819 */ /* 0x020fca0000011406 */
[----:B------:R3:W-:Y:S04]  /*1abb0*/  STL [R1+0x51c], R6 ;  /* 0x00051c0601007387 */ /* 0x0007e80000100800 */
[----:B0-----:R-:W5:Y:S01]  /*1abc0*/  LDL R7, [R1+0x4ec] ;  /* 0x0004ec0001077983 */ /* 0x001f620000100800 */
[----:B---3--:R-:W-:-:S03]  /*1abd0*/  SHF.R.S32.HI R6, RZ, 0x1f, R3 ;  /* 0x0000001fff067819 */ /* 0x008fc60000011403 */
        /* <DEDUP_REMOVED lines=20> */
[----:B------:R-:W-:-:S03]  /*1ad20*/  SHF.R.S32.HI R21, RZ, 0x1f, R8 ;  /* 0x0000001fff157819 */ /* 0x000fc60000011408 */
[----:B------:R-:W3:Y:S01]  /*1ad30*/  LDL R8, [R1+0x520] ;  /* 0x0005200001087983 */ /* 0x000ee20000100800 */
[----:B0-----:R-:W-:-:S03]  /*1ad40*/  SHF.R.S32.HI R20, RZ, 0x1f, R19 ;  /* 0x0000001fff147819 */ /* 0x001fc60000011413 */
        /* <DEDUP_REMOVED lines=10> */
[----:B------:R-:W3:Y:S04]  /*1adf0*/  LDL R5, [R1+0x524] ;  /* 0x0005240001057983 */ /* 0x000ee80000100800 */
[----:B------:R0:W-:Y:S04]  /*1ae00*/  STL [R1+0x5a8], R15 ;  /* 0x0005a80f01007387 */ /* 0x0001e80000100800 */
[----:B------:R-:W-:Y:S01]  /*1ae10*/  STL [R1+0x5b4], R16 ;  /* 0x0005b41001007387 */ /* 0x000fe20000100800 */
[----:B0-----:R-:W-:Y:S02]  /*1ae20*/  SHF.R.S32.HI R15, RZ, 0x1f, R14 ;  /* 0x0000001fff0f7819 */ /* 0x001fe4000001140e */
[----:B------:R-:W-:-:S02]  /*1ae30*/  SHF.R.S32.HI R14, RZ, 0x1f, R9 ;  /* 0x0000001fff0e7819 */ /* 0x000fc40000011409 */
[----:B------:R-:W3:Y:S04]  /*1ae40*/  LDL R9, [R1+0x52c] ;  /* 0x00052c0001097983 */ /* 0x000ee80000100800 */
[----:B------:R2:W-:Y:S04]  /*1ae50*/  STL [R1+0x5c0], R15 ;  /* 0x0005c00f01007387 */ /* 0x0005e80000100800 */
[----:B------:R4:W-:Y:S01]  /*1ae60*/  STL [R1+0x5c8], R14 ;  /* 0x0005c80e01007387 */ /* 0x0009e20000100800 */
[----:B--2---:R-:W-:-:S03]  /*1ae70*/  SHF.R.S32.HI R15, RZ, 0x1f, R29 ;  /* 0x0000001fff0f7819 */ /* 0x004fc6000001141d */
[----:B------:R-:W2:Y:S01]  /*1ae80*/  LDL R29, [R1+0x530] ;  /* 0x00053000011d7983 */ /* 0x000ea20000100800 */
[----:B----4-:R-:W-:-:S03]  /*1ae90*/  SHF.R.S32.HI R14, RZ, 0x1f, R12 ;  /* 0x0000001fff0e7819 */ /* 0x010fc6000001140c */
[----:B------:R-:W-:Y:S01]  /*1aea0*/  STL [R1+0x5d4], R15 ;  /* 0x0005d40f01007387 */ /* 0x000fe20000100800 */
[----:B------:R-:W-:-:S03]  /*1aeb0*/  SHF.R.S32.HI R12, RZ, 0x1f, R13 ;  /* 0x0000001fff0c7819 */ /* 0x000fc6000001140d */
[----:B------:R-:W-:Y:S01]  /*1aec0*/  STL [R1+0x5e0], R14 ;  /* 0x0005e00e01007387 */ /* 0x000fe20000100800 */
[----:B-----5:R-:W-:-:S03]  /*1aed0*/  SHF.R.S32.HI R13, RZ, 0x1f, R7 ;  /* 0x0000001fff0d7819 */ /* 0x020fc60000011407 */
[----:B------:R-:W4:Y:S04]  /*1aee0*/  LDL R7, [R1+0x538] ;  /* 0x0005380001077983 */ /* 0x000f280000100800 */
[----:B------:R3:W-:Y:S04]  /*1aef0*/  STL [R1+0x5ec], R12 ;  /* 0x0005ec0c01007387 */ /* 0x0007e80000100800 */
[----:B------:R-:W-:Y:S01]  /*1af00*/  STL [R1+0x5f4], R13 ;  /* 0x0005f40d01007387 */ /* 0x000fe20000100800 */
[----:B---3--:R-:W-:-:S03]  /*1af10*/  SHF.R.S32.HI R12, RZ, 0x1f, R3 ;  /* 0x0000001fff0c7819 */ /* 0x008fc60000011403 */
[----:B------:R-:W3:Y:S01]  /*1af20*/  LDL R3, [R1+0x540] ;  /* 0x0005400001037983 */ /* 0x000ee20000100800 */
[----:B------:R-:W-:-:S03]  /*1af30*/  SHF.R.S32.HI R11, RZ, 0x1f, R11 ;  /* 0x0000001fff0b7819 */ /* 0x000fc6000001140b */
[----:B------:R-:W-:Y:S01]  /*1af40*/  STL [R1+0x600], R12 ;  /* 0x0006000c01007387 */ /* 0x000fe20000100800 */
[----:B------:R-:W-:-:S03]  /*1af50*/  SHF.R.S32.HI R6, RZ, 0x1f, R6 ;  /* 0x0000001fff067819 */ /* 0x000fc60000011406 */
[----:B------:R-:W-:Y:S04]  /*1af60*/  STL [R1+0x60c], R11 ;  /* 0x00060c0b01007387 */ /* 0x000fe80000100800 */
[----:B------:R-:W5:Y:S04]  /*1af70*/  LDL R21, [R1+0x544] ;  /* 0x0005440001157983 */ /* 0x000f680000100800 */
[----:B------:R0:W-:Y:S04]  /*1af80*/  STL [R1+0x614], R6 ;  /* 0x0006140601007387 */ /* 0x0001e80000100800 */
[----:B------:R-:W5:Y:S01]  /*1af90*/  LDL R20, [R1+0x54c] ;  /* 0x00054c0001147983 */ /* 0x000f620000100800 */
[----:B------:R-:W-:-:S05]  /*1afa0*/  SHF.R.S32.HI R2, RZ, 0x1f, R2 ;  /* 0x0000001fff027819 */ /* 0x000fca0000011402 */
[----:B------:R1:W-:Y:S04]  /*1afb0*/  STL [R1+0x620], R2 ;  /* 0x0006200201007387 */ /* 0x0003e80000100800 */
[----:B0-----:R-:W5:Y:S04]  /*1afc0*/  LDL R6, [R1+0x554] ;  /* 0x0005540001067983 */ /* 0x001f680000100800 */
[----:B-1----:R-:W5:Y:S01]  /*1afd0*/  LDL R2, [R1+0x558] ;  /* 0x0005580001027983 */ /* 0x002f620000100800 */
[----:B------:R-:W-:Y:S02]  /*1afe0*/  SHF.R.S32.HI R10, RZ, 0x1f, R10 ;  /* 0x0000001fff0a7819 */ /* 0x000fe4000001140a */
[----:B------:R-:W-:-:S02]  /*1aff0*/  SHF.R.S32.HI R11, RZ, 0x1f, R4 ;  /* 0x0000001fff0b7819 */ /* 0x000fc40000011404 */
[----:B------:R-:W5:Y:S04]  /*1b000*/  LDL R4, [R1+0x560] ;  /* 0x0005600001047983 */ /* 0x000f680000100800 */
[----:B------:R0:W-:Y:S04]  /*1b010*/  STL [R1+0x62c], R10 ;  /* 0x00062c0a01007387 */ /* 0x0001e80000100800 */
[----:B------:R-:W-:Y:S01]  /*1b020*/  STL [R1+0x634], R11 ;  /* 0x0006340b01007387 */ /* 0x000fe20000100800 */
[----:B0-----:R-:W-:-:S03]  /*1b030*/  SHF.R.S32.HI R10, RZ, 0x1f, R0 ;  /* 0x0000001fff0a7819 */ /* 0x001fc60000011400 */
[----:B------:R-:W5:Y:S04]  /*1b040*/  LDL R0, [R1+0x564] ;  /* 0x0005640001007983 */ /* 0x000f680000100800 */
[----:B------:R-:W-:Y:S04]  /*1b050*/  STL [R1+0x640], R10 ;  /* 0x0006400a01007387 */ /* 0x000fe80000100800 */
[----:B------:R-:W5:Y:S01]  /*1b060*/  LDL R19, [R1+0x56c] ;  /* 0x00056c0001137983 */ /* 0x000f620000100800 */
[----:B------:R-:W-:-:S03]  /*1b070*/  SHF.R.S32.HI R8, RZ, 0x1f, R8 ;  /* 0x0000001fff087819 */ /* 0x000fc60000011408 */
[----:B------:R-:W5:Y:S04]  /*1b080*/  LDL R18, [R1+0x570] ;  /* 0x0005700001127983 */ /* 0x000f680000100800 */
[----:B------:R0:W-:Y:S04]  /*1b090*/  STL [R1+0x64c], R8 ;  /* 0x00064c0801007387 */ /* 0x0001e80000100800 */
[----:B------:R-:W5:Y:S04]  /*1b0a0*/  LDL R17, [R1+0x578] ;  /* 0x0005780001117983 */ /* 0x000f680000100800 */
[----:B------:R-:W5:Y:S04]  /*1b0b0*/  LDL R16, [R1+0x580] ;  /* 0x0005800001107983 */ /* 0x000f680000100800 */
[----:B------:R-:W5:Y:S04]  /*1b0c0*/  LDL R15, [R1+0x584] ;  /* 0x00058400010f7983 */ /* 0x000f680000100800 */
[----:B------:R-:W5:Y:S04]  /*1b0d0*/  LDL R13, [R1+0x58c] ;  /* 0x00058c00010d7983 */ /* 0x000f680000100800 */
[----:B------:R-:W5:Y:S01]  /*1b0e0*/  LDL R14, [R1+0x590] ;  /* 0x00059000010e7983 */ /* 0x000f620000100800 */
[----:B0-----:R-:W-:-:S03]  /*1b0f0*/  SHF.R.S32.HI R8, RZ, 0x1f, R5 ;  /* 0x0000001fff087819 */ /* 0x001fc60000011405 */
[----:B------:R-:W5:Y:S04]  /*1b100*/  LDL R5, [R1+0x598] ;  /* 0x0005980001057983 */ /* 0x000f680000100800 */
[----:B------:R2:W-:Y:S04]  /*1b110*/  STL [R1+0x654], R8 ;  /* 0x0006540801007387 */ /* 0x0005e80000100800 */
[----:B------:R-:W5:Y:S01]  /*1b120*/  LDL R11, [R1+0x5a0] ;  /* 0x0005a000010b7983 */ /* 0x000f620000100800 */
[----:B------:R-:W-:-:S05]  /*1b130*/  SHF.R.S32.HI R9, RZ, 0x1f, R9 ;  /* 0x0000001fff097819 */ /* 0x000fca0000011409 */
[----:B------:R-:W-:Y:S04]  /*1b140*/  STL [R1+0x660], R9 ;  /* 0x0006600901007387 */ /* 0x000fe80000100800 */
[----:B------:R-:W5:Y:S04]  /*1b150*/  LDL R12, [R1+0x5a4] ;  /* 0x0005a400010c7983 */ /* 0x000f680000100800 */
[----:B------:R-:W5:Y:S01]  /*1b160*/  LDL R10, [R1+0x5ac] ;  /* 0x0005ac00010a7983 */ /* 0x000f620000100800 */
[----:B--2---:R-:W-:-:S05]  /*1b170*/  SHF.R.S32.HI R8, RZ, 0x1f, R29 ;  /* 0x0000001fff087819 */ /* 0x004fca000001141d */
[----:B------:R0:W-:Y:S04]  /*1b180*/  STL [R1+0x66c], R8 ;  /* 0x00066c0801007387 */ /* 0x0001e80000100800 */
[----:B------:R-:W2:Y:S04]  /*1b190*/  LDL R29, [R1+0x5b0] ;  /* 0x0005b000011d7983 */ /* 0x000ea80000100800 */
[----:B0-----:R-:W2:Y:S01]  /*1b1a0*/  LDL R8, [R1+0x5b8] ;  /* 0x0005b80001087983 */ /* 0x001ea20000100800 */
[----:B----4-:R-:W-:-:S05]  /*1b1b0*/  SHF.R.S32.HI R7, RZ, 0x1f, R7 ;  /* 0x0000001fff077819 */ /* 0x010fca0000011407 */
[----:B------:R0:W-:Y:S04]  /*1b1c0*/  STL [R1+0x674], R7 ;  /* 0x0006740701007387 */ /* 0x0001e80000100800 */
[----:B------:R-:W4:Y:S04]  /*1b1d0*/  LDL R9, [R1+0x5bc] ;  /* 0x0005bc0001097983 */ /* 0x000f280000100800 */
[----:B0-----:R-:W4:Y:S01]  /*1b1e0*/  LDL R7, [R1+0x5c4] ;  /* 0x0005c40001077983 */ /* 0x001f220000100800 */
[----:B---3--:R-:W-:-:S05]  /*1b1f0*/  SHF.R.S32.HI R3, RZ, 0x1f, R3 ;  /* 0x0000001fff037819 */ /* 0x008fca0000011403 */
[----:B------:R0:W-:Y:S04]  /*1b200*/  STL [R1+0x680], R3 ;  /* 0x0006800301007387 */ /* 0x0001e80000100800 */
[----:B0-----:R-:W3:Y:S01]  /*1b210*/  LDL R3, [R1+0x5cc] ;  /* 0x0005cc0001037983 */ /* 0x001ee20000100800 */
[----:B-----5:R-:W-:-:S05]  /*1b220*/  SHF.R.S32.HI R21, RZ, 0x1f, R21 ;  /* 0x0000001fff157819 */ /* 0x020fca0000011415 */
[----:B------:R0:W-:Y:S01]  /*1b230*/  STL [R1+0x68c], R21 ;  /* 0x00068c1501007387 */ /* 0x0001e20000100800 */
[----:B------:R-:W-:-:S05]  /*1b240*/  SHF.R.S32.HI R20, RZ, 0x1f, R20 ;  /* 0x0000001fff147819 */ /* 0x000fca0000011414 */
[----:B------:R1:W-:Y:S01]  /*1b250*/  STL [R1+0x698], R20 ;  /* 0x0006981401007387 */ /* 0x0003e20000100800 */
[----:B0-----:R-:W-:-:S03]  /*1b260*/  SHF.R.S32.HI R21, RZ, 0x1f, R6 ;  /* 0x0000001fff157819 */ /* 0x001fc60000011406 */
[----:B------:R-:W5:Y:S01]  /*1b270*/  LDL R6, [R1+0x5d0] ;  /* 0x0005d00001067983 */ /* 0x000f620000100800 */
[----:B-1----:R-:W-:-:S03]  /*1b280*/  SHF.R.S32.HI R20, RZ, 0x1f, R2 ;  /* 0x0000001fff147819 */ /* 0x002fc60000011402 */
[----:B------:R-:W-:Y:S04]  /*1b290*/  STL [R1+0x6a0], R21 ;  /* 0x0006a01501007387 */ /* 0x000fe80000100800 */
[----:B------:R-:W5:Y:S04]  /*1b2a0*/  LDL R2, [R1+0x5d8] ;  /* 0x0005d80001027983 */ /* 0x000f680000100800 */
[----:B------:R0:W-:Y:S02]  /*1b2b0*/  STL [R1+0x6ac], R20 ;  /* 0x0006ac1401007387 */ /* 0x0001e40000100800 */
[----:B0-----:R-:W-:-:S02]  /*1b2c0*/  SHF.R.S32.HI R20, RZ, 0x1f, R4 ;  /* 0x0000001fff147819 */ /* 0x001fc40000011404 */
[----:B------:R-:W5:Y:S04]  /*1b2d0*/  LDL R4, [R1+0x5dc] ;  /* 0x0005dc0001047983 */ /* 0x000f680000100800 */
[----:B------:R0:W-:Y:S01]  /*1b2e0*/  STL [R1+0x6b8], R20 ;  /* 0x0006b81401007387 */ /* 0x0001e20000100800 */
[----:B------:R-:W-:-:S03]  /*1b2f0*/  SHF.R.S32.HI R21, RZ, 0x1f, R0 ;  /* 0x0000001fff157819 */ /* 0x000fc60000011400 */
[----:B------:R-:W5:Y:S01]  /*1b300*/  LDL R0, [R1+0x5e4] ;  /* 0x0005e40001007983 */ /* 0x000f620000100800 */
        /* <DEDUP_REMOVED lines=14> */
[----:B0-----:R-:W-:Y:S02]  /*1b3f0*/  SHF.R.S32.HI R15, RZ, 0x1f, R14 ;  /* 0x0000001fff0f7819 */ /* 0x001fe4000001140e */
[----:B------:R-:W-:-:S02]  /*1b400*/  SHF.R.S32.HI R14, RZ, 0x1f, R5 ;  /* 0x0000001fff0e7819 */ /* 0x000fc40000011405 */
[----:B------:R-:W5:Y:S04]  /*1b410*/  LDL R5, [R1+0x5f0] ;  /* 0x0005f00001057983 */ /* 0x000f680000100800 */
[----:B------:R0:W-:Y:S04]  /*1b420*/  STL [R1+0x6dc], R15 ;  /* 0x0006dc0f01007387 */ /* 0x0001e80000100800 */
[----:B------:R1:W-:Y:S01]  /*1b430*/  STL [R1+0x6e0], R14 ;  /* 0x0006e00e01007387 */ /* 0x0003e20000100800 */
[----:B0-----:R-:W-:-:S03]  /*1b440*/  SHF.R.S32.HI R15, RZ, 0x1f, R11 ;  /* 0x0000001fff0f7819 */ /* 0x001fc6000001140b */
[----:B------:R-:W5:Y:S01]  /*1b450*/  LDL R11, [R1+0x5f8] ;  /* 0x0005f800010b7983 */ /* 0x000f620000100800 */
[----:B-1----:R-:W-:Y:S02]  /*1b460*/  SHF.R.S32.HI R14, RZ, 0x1f, R12 ;  /* 0x0000001fff0e7819 */ /* 0x002fe4000001140c */
[----:B------:R-:W-:Y:S01]  /*1b470*/  SHF.R.S32.HI R12, RZ, 0x1f, R10 ;  /* 0x0000001fff0c7819 */ /* 0x000fe2000001140a */
[----:B------:R-:W-:Y:S04]  /*1b480*/  STL [R1+0x6e4], R15 ;  /* 0x0006e40f01007387 */ /* 0x000fe80000100800 */
[----:B------:R-:W-:Y:S01]  /*1b490*/  STL [R1+0x794], R14 ;  /* 0x0007940e01007387 */ /* 0x000fe20000100800 */
[----:B--2---:R-:W-:-:S03]  /*1b4a0*/  SHF.R.S32.HI R10, RZ, 0x1f, R29 ;  /* 0x0000001fff0a7819 */ /* 0x004fc6000001141d */
[----:B------:R-:W2:Y:S01]  /*1b4b0*/  LDL R29, [R1+0x5fc] ;  /* 0x0005fc00011d7983 */ /* 0x000ea20000100800 */
[----:B------:R-:W-:-:S03]  /*1b4c0*/  SHF.R.S32.HI R8, RZ, 0x1f, R8 ;  /* 0x0000001fff087819 */ /* 0x000fc60000011408 */
[----:B------:R-:W-:Y:S04]  /*1b4d0*/  STL [R1+0x6e8], R12 ;  /* 0x0006e80c01007387 */ /* 0x000fe80000100800 */
[----:B------:R0:W-:Y:S04]  /*1b4e0*/  STL [R1+0x6ec], R10 ;  /* 0x0006ec0a01007387 */ /* 0x0001e80000100800 */
[----:B0-----:R-:W2:Y:S01]  /*1b4f0*/  LDL R10, [R1+0x604] ;  /* 0x00060400010a7983 */ /* 0x001ea20000100800 */
[----:B----4-:R-:W-:-:S03]  /*1b500*/  SHF.R.S32.HI R9, RZ, 0x1f, R9 ;  /* 0x0000001fff097819 */ /* 0x010fc60000011409 */
[----:B------:R0:W-:Y:S04]  /*1b510*/  STL [R1+0x6f0], R8 ;  /* 0x0006f00801007387 */ /* 0x0001e80000100800 */
[----:B------:R-:W-:Y:S04]  /*1b520*/  STL [R1+0x6f4], R9 ;  /* 0x0006f40901007387 */ /* 0x000fe80000100800 */
[----:B------:R-:W4:Y:S01]  /*1b530*/  LDL R21, [R1+0x608] ;  /* 0x0006080001157983 */ /* 0x000f220000100800 */
[----:B0-----:R-:W-:-:S05]  /*1b540*/  SHF.R.S32.HI R8, RZ, 0x1f, R7 ;  /* 0x0000001fff087819 */ /* 0x001fca0000011407 */
[----:B------:R0:W-:Y:S01]  /*1b550*/  STL [R1+0x6f8], R8 ;  /* 0x0006f80801007387 */ /* 0x0001e20000100800 */
[----:B---3--:R-:W-:-:S03]  /*1b560*/  SHF.R.S32.HI R7, RZ, 0x1f, R3 ;  /* 0x0000001fff077819 */ /* 0x008fc60000011403 */
[----:B------:R-:W3:Y:S04]  /*1b570*/  LDL R3, [R1+0x610] ;  /* 0x0006100001037983 */ /* 0x000ee80000100800 */
[----:B------:R5:W-:Y:S04]  /*1b580*/  STL [R1+0x6fc], R7 ;  /* 0x0006fc0701007387 */ /* 0x000be80000100800 */
[----:B------:R-:W3:Y:S04]  /*1b590*/  LDL R14, [R1+0x618] ;  /* 0x00061800010e7983 */ /* 0x000ee80000100800 */
[----:B0-----:R-:W3:Y:S04]  /*1b5a0*/  LDL R8, [R1+0x61c] ;  /* 0x00061c0001087983 */ /* 0x001ee80000100800 */
[----:B------:R-:W3:Y:S01]  /*1b5b0*/  LDL R9, [R1+0x624] ;  /* 0x0006240001097983 */ /* 0x000ee20000100800 */
[----:B-----5:R-:W-:-:S05]  /*1b5c0*/  SHF.R.S32.HI R7, RZ, 0x1f, R6 ;  /* 0x0000001fff077819 */ /* 0x020fca0000011406 */
[----:B------:R0:W-:Y:S01]  /*1b5d0*/  STL [R1+0x700], R7 ;  /* 0x0007000701007387 */ /* 0x0001e20000100800 */
[----:B------:R-:W-:-:S05]  /*1b5e0*/  SHF.R.S32.HI R6, RZ, 0x1f, R2 ;  /* 0x0000001fff067819 */ /* 0x000fca0000011402 */
[----:B------:R-:W-:Y:S04]  /*1b5f0*/  STL [R1+0x704], R6 ;  /* 0x0007040601007387 */ /* 0x000fe80000100800 */
[----:B0-----:R-:W5:Y:S01]  /*1b600*/  LDL R7, [R1+0x628] ;  /* 0x0006280001077983 */ /* 0x001f620000100800 */
[----:B------:R-:W-:-:S05]  /*1b610*/  SHF.R.S32.HI R2, RZ, 0x1f, R4 ;  /* 0x0000001fff027819 */ /* 0x000fca0000011404 */
[----:B------:R0:W-:Y:S04]  /*1b620*/  STL [R1+0x708], R2 ;  /* 0x0007080201007387 */ /* 0x0001e80000100800 */
[----:B------:R-:W5:Y:S01]  /*1b630*/  LDL R4, [R1+0x638] ;  /* 0x0006380001047983 */ /* 0x000f620000100800 */
[----:B------:R-:W-:-:S03]  /*1b640*/  SHF.R.S32.HI R0, RZ, 0x1f, R0 ;  /* 0x0000001fff007819 */ /* 0x000fc60000011400 */
[----:B0-----:R-:W5:Y:S04]  /*1b650*/  LDL R2, [R1+0x630] ;  /* 0x0006300001027983 */ /* 0x001f680000100800 */
[----:B------:R0:W-:Y:S04]  /*1b660*/  STL [R1+0x70c], R0 ;  /* 0x00070c0001007387 */ /* 0x0001e80000100800 */
[----:B------:R-:W5:Y:S04]  /*1b670*/  LDL R20, [R1+0x644] ;  /* 0x0006440001147983 */ /* 0x000f680000100800 */
[----:B------:R-:W5:Y:S04]  /*1b680*/  LDL R19, [R1+0x648] ;  /* 0x0006480001137983 */ /* 0x000f680000100800 */
[----:B0-----:R-:W5:Y:S04]  /*1b690*/  LDL R0, [R1+0x63c] ;  /* 0x00063c0001007983 */ /* 0x001f680000100800 */
[----:B------:R-:W5:Y:S04]  /*1b6a0*/  LDL R6, [R1+0x650] ;  /* 0x0006500001067983 */ /* 0x000f680000100800 */
[----:B------:R-:W5:Y:S04]  /*1b6b0*/  LDL R18, [R1+0x658] ;  /* 0x0006580001127983 */ /* 0x000f680000100800 */
[----:B------:R-:W5:Y:S01]  /*1b6c0*/  LDL R12, [R1+0x65c] ;  /* 0x00065c00010c7983 */ /* 0x000f620000100800 */
[----:B------:R-:W-:-:S05]  /*1b6d0*/  SHF.R.S32.HI R13, RZ, 0x1f, R13 ;  /* 0x0000001fff0d7819 */ /* 0x000fca000001140d */
[----:B------:R0:W-:Y:S02]  /*1b6e0*/  STL [R1+0x710], R13 ;  /* 0x0007100d01007387 */ /* 0x0001e40000100800 */
[----:B0-----:R-:W-:Y:S02]  /*1b6f0*/  SHF.R.S32.HI R13, RZ, 0x1f, R5 ;  /* 0x0000001fff0d7819 */ /* 0x001fe40000011405 */
[----:B------:R-:W5:Y:S04]  /*1b700*/  LDL R5, [R1+0x664] ;  /* 0x0006640001057983 */ /* 0x000f680000100800 */
[----:B------:R0:W-:Y:S04]  /*1b710*/  STL [R1+0x714], R13 ;  /* 0x0007140d01007387 */ /* 0x0001e80000100800 */
[----:B------:R-:W5:Y:S04]  /*1b720*/  LDL R17, [R1+0x668] ;  /* 0x0006680001117983 */ /* 0x000f680000100800 */
[----:B------:R-:W5:Y:S01]  /*1b730*/  LDL R16, [R1+0x670] ;  /* 0x0006700001107983 */ /* 0x000f620000100800 */
[----:B------:R-:W-:-:S05]  /*1b740*/  SHF.R.S32.HI R11, RZ, 0x1f, R11 ;  /* 0x0000001fff0b7819 */ /* 0x000fca000001140b */
[----:B------:R2:W-:Y:S04]  /*1b750*/  STL [R1+0x718], R11 ;  /* 0x0007180b01007387 */ /* 0x0005e80000100800 */
[----:B0-----:R-:W5:Y:S01]  /*1b760*/  LDL R13, [R1+0x678] ;  /* 0x00067800010d7983 */ /* 0x001f620000100800 */
[----:B--2---:R-:W-:-:S03]  /*1b770*/  SHF.R.S32.HI R11, RZ, 0x1f, R29 ;  /* 0x0000001fff0b7819 */ /* 0x004fc6000001141d */
[----:B------:R-:W2:Y:S04]  /*1b780*/  LDL R29, [R1+0x67c] ;  /* 0x00067c00011d7983 */ /* 0x000ea80000100800 */
[----:B------:R0:W-:Y:S04]  /*1b790*/  STL [R1+0x71c], R11 ;  /* 0x00071c0b01007387 */ /* 0x0001e80000100800 */
[----:B------:R-:W2:Y:S04]  /*1b7a0*/  LDL R15, [R1+0x684] ;  /* 0x00068400010f7983 */ /* 0x000ea80000100800 */
[----:B0-----:R-:W2:Y:S01]  /*1b7b0*/  LDL R11, [R1+0x688] ;  /* 0x00068800010b7983 */ /* 0x001ea20000100800 */
[----:B------:R-:W-:-:S05]  /*1b7c0*/  SHF.R.S32.HI R10, RZ, 0x1f, R10 ;  /* 0x0000001fff0a7819 */ /* 0x000fca000001140a */
[----:B------:R0:W-:Y:S01]  /*1b7d0*/  STL [R1+0x720], R10 ;  /* 0x0007200a01007387 */ /* 0x0001e20000100800 */
[----:B----4-:R-:W-:-:S03]  /*1b7e0*/  SHF.R.S32.HI R21, RZ, 0x1f, R21 ;  /* 0x0000001fff157819 */ /* 0x010fc60000011415 */
[----:B0-----:R-:W4:Y:S04]  /*1b7f0*/  LDL R10, [R1+0x690] ;  /* 0x00069000010a7983 */ /* 0x001f280000100800 */
[----:B------:R0:W-:Y:S01]  /*1b800*/  STL [R1+0x724], R21 ;  /* 0x0007241501007387 */ /* 0x0001e20000100800 */
[----:B---3--:R-:W-:-:S03]  /*1b810*/  SHF.R.S32.HI R3, RZ, 0x1f, R3 ;  /* 0x0000001fff037819 */ /* 0x008fc60000011403 */
[----:B0-----:R-:W3:Y:S04]  /*1b820*/  LDL.LU R21, [R1+0x303c] ;  /* 0x00303c0001157983 */ /* 0x001ee80000300800 */
[----:B------:R0:W-:Y:S01]  /*1b830*/  STL [R1+0x728], R3 ;  /* 0x0007280301007387 */ /* 0x0001e20000100800 */
[----:B------:R-:W-:Y:S02]  /*1b840*/  SHF.R.S32.HI R14, RZ, 0x1f, R14 ;  /* 0x0000001fff0e7819 */ /* 0x000fe4000001140e */
[----:B------:R-:W-:Y:S01]  /*1b850*/  SHF.R.S32.HI R8, RZ, 0x1f, R8 ;  /* 0x0000001fff087819 */ /* 0x000fe20000011408 */
[----:B0-----:R-:W3:Y:S01]  /*1b860*/  LDL.LU R3, [R1+0x3038] ;  /* 0x0030380001037983 */ /* 0x001ee20000300800 */
[----:B------:R-:W-:-:S03]  /*1b870*/  SHF.R.S32.HI R9, RZ, 0x1f, R9 ;  /* 0x0000001fff097819 */ /* 0x000fc60000011409 */
[----:B------:R0:W-:Y:S04]  /*1b880*/  STL [R1+0x72c], R14 ;  /* 0x00072c0e01007387 */ /* 0x0001e80000100800 */
[----:B0-----:R-:W3:Y:S04]  /*1b890*/  LDL R14, [R1+0x6a4] ;  /* 0x0006a400010e7983 */ /* 0x001ee80000100800 */
[----:B------:R0:W-:Y:S01]  /*1b8a0*/  STL [R1+0x730], R8 ;  /* 0x0007300801007387 */ /* 0x0001e20000100800 */
[----:B-----5:R-:W-:-:S03]  /*1b8b0*/  SHF.R.S32.HI R7, RZ, 0x1f, R7 ;  /* 0x0000001fff077819 */ /* 0x020fc60000011407 */
[----:B0-----:R-:W5:Y:S04]  /*1b8c0*/  LDL R8, [R1+0x6a8] ;  /* 0x0006a80001087983 */ /* 0x001f680000100800 */
[----:B------:R0:W-:Y:S01]  /*1b8d0*/  STL [R1+0x734], R9 ;  /* 0x0007340901007387 */ /* 0x0001e20000100800 */
[----:B------:R-:W-:-:S03]  /*1b8e0*/  SHF.R.S32.HI R4, RZ, 0x1f, R4 ;  /* 0x0000001fff047819 */ /* 0x000fc60000011404 */
[----:B0-----:R-:W3:Y:S01]  /*1b8f0*/  LDL R9, [R1+0x6b0] ;  /* 0x0006b00001097983 */ /* 0x001ee20000100800 */
[----:B------:R-:W-:-:S03]  /*1b900*/  SHF.R.S32.HI R2, RZ, 0x1f, R2 ;  /* 0x0000001fff027819 */ /* 0x000fc60000011402 */
[----:B------:R0:W-:Y:S04]  /*1b910*/  STL [R1+0x738], R7 ;  /* 0x0007380701007387 */ /* 0x0001e80000100800 */
[----:B0-----:R-:W3:Y:S04]  /*1b920*/  LDL R7, [R1+0x6b4] ;  /* 0x0006b40001077983 */ /* 0x001ee80000100800 */
[----:B------:R0:W-:Y:S01]  /*1b930*/  STL [R1+0x73c], R2 ;  /* 0x00073c0201007387 */ /* 0x0001e20000100800 */
[----:B------:R-:W-:-:S03]  /*1b940*/  SHF.R.S32.HI R0, RZ, 0x1f, R0 ;  /* 0x0000001fff007819 */ /* 0x000fc60000011400 */
[----:B0-----:R-:W3:Y:S04]  /*1b950*/  LDL.LU R2, [R1+0x3034] ;  /* 0x0030340001027983 */ /* 0x001ee80000300800 */
[----:B------:R0:W-:Y:S04]  /*1b960*/  STL [R1+0x740], R4 ;  /* 0x0007400401007387 */ /* 0x0001e80000100800 */
[----:B0-----:R-:W3:Y:S04]  /*1b970*/  LDL.LU R4, [R1+0x3030] ;  /* 0x0030300001047983 */ /* 0x001ee80000300800 */
[----:B------:R0:W-:Y:S04]  /*1b980*/  STL [R1+0x744], R0 ;  /* 0x0007440001007387 */ /* 0x0001e80000100800 */
[----:B0-----:R-:W5:Y:S01]  /*1b990*/  LDL.LU R0, [R1+0x302c] ;  /* 0x00302c0001007983 */ /* 0x001f620000300800 */
[----:B------:R-:W-:-:S02]  /*1b9a0*/  SHF.R.S32.HI R20, RZ, 0x1f, R20 ;  /* 0x0000001fff147819 */ /* 0x000fc40000011414 */
[----:B------:R-:W-:-:S03]  /*1b9b0*/  SHF.R.S32.HI R19, RZ, 0x1f, R19 ;  /* 0x0000001fff137819 */ /* 0x000fc60000011413 */
[----:B------:R0:W-:Y:S02]  /*1b9c0*/  STL [R1+0x748], R20 ;  /* 0x0007481401007387 */ /* 0x0001e40000100800 */
[----:B0-----:R-:W-:Y:S02]  /*1b9d0*/  SHF.R.S32.HI R20, RZ, 0x1f, R6 ;  /* 0x0000001fff147819 */ /* 0x001fe40000011406 */
[----:B------:R-:W5:Y:S04]  /*1b9e0*/  LDL.LU R6, [R1+0x144] ;  /* 0x0001440001067983 */ /* 0x000f680000300800 */
[----:B------:R0:W-:Y:S04]  /*1b9f0*/  STL [R1+0x74c], R19 ;  /* 0x00074c1301007387 */ /* 0x0001e80000100800 */
[----:B------:R-:W-:Y:S01]  /*1ba00*/  STL [R1+0x750], R20 ;  /* 0x0007501401007387 */ /* 0x000fe20000100800 */
[----:B0-----:R-:W-:-:S02]  /*1ba10*/  SHF.R.S32.HI R19, RZ, 0x1f, R18 ;  /* 0x0000001fff137819 */ /* 0x001fc40000011412 */
[----:B------:R-:W-:Y:S02]  /*1ba20*/  SHF.R.S32.HI R18, RZ, 0x1f, R12 ;  /* 0x0000001fff127819 */ /* 0x000fe4000001140c */
[----:B------:R-:W5:Y:S04]  /*1ba30*/  LDL.LU R12, [R1+0x98] ;  /* 0x00009800010c7983 */ /* 0x000f680000300800 */
[----:B------:R0:W-:Y:S04]  /*1ba40*/  STL [R1+0x754], R19 ;  /* 0x0007541301007387 */ /* 0x0001e80000100800 */
[----:B------:R1:W-:Y:S01]  /*1ba50*/  STL [R1+0x758], R18 ;  /* 0x0007581201007387 */ /* 0x0003e20000100800 */
[----:B0-----:R-:W-:-:S03]  /*1ba60*/  SHF.R.S32.HI R19, RZ, 0x1f, R5 ;  /* 0x0000001fff137819 */ /* 0x001fc60000011405 */
[----:B------:R-:W5:Y:S01]  /*1ba70*/  LDL.LU R5, [R1+0x140] ;  /* 0x0001400001057983 */ /* 0x000f620000300800 */
[----:B-1----:R-:W-:Y:S02]  /*1ba80*/  SHF.R.S32.HI R18, RZ, 0x1f, R17 ;  /* 0x0000001fff127819 */ /* 0x002fe40000011411 */
[----:B------:R-:W-:Y:S01]  /*1ba90*/  SHF.R.S32.HI R17, RZ, 0x1f, R16 ;  /* 0x0000001fff117819 */ /* 0x000fe20000011410 */
[----:B------:R-:W-:Y:S01]  /*1baa0*/  STL [R1+0x75c], R19 ;  /* 0x00075c1301007387 */ /* 0x000fe20000100800 */
[----:B------:R-:W-:-:S03]  /*1bab0*/  SHF.R.S32.HI R16, RZ, 0x1f, R13 ;  /* 0x0000001fff107819 */ /* 0x000fc6000001140d */
[----:B------:R-:W-:Y:S04]  /*1bac0*/  STL [R1+0x760], R18 ;  /* 0x0007601201007387 */ /* 0x000fe80000100800 */
[----:B------:R-:W5:Y:S04]  /*1bad0*/  LDL.LU R13, [R1+0x94] ;  /* 0x00009400010d7983 */ /* 0x000f680000300800 */
[----:B------:R2:W-:Y:S04]  /*1bae0*/  STL [R1+0x764], R17 ;  /* 0x0007641101007387 */ /* 0x0005e80000100800 */
[----:B------:R0:W-:Y:S01]  /*1baf0*/  STL [R1+0x768], R16 ;  /* 0x0007681001007387 */ /* 0x0001e20000100800 */
[----:B--2---:R-:W-:-:S03]  /*1bb00*/  SHF.R.S32.HI R17, RZ, 0x1f, R29 ;  /* 0x0000001fff117819 */ /* 0x004fc6000001141d */
[----:B------:R-:W2:Y:S01]  /*1bb10*/  LDL.LU R29, [R1+0x13c] ;  /* 0x00013c00011d7983 */ /* 0x000ea20000300800 */
[----:B0-----:R-:W-:-:S03]  /*1bb20*/  SHF.R.S32.HI R16, RZ, 0x1f, R15 ;  /* 0x0000001fff107819 */ /* 0x001fc6000001140f */
[----:B------:R-:W-:Y:S01]  /*1bb30*/  STL [R1+0x76c], R17 ;  /* 0x00076c1101007387 */ /* 0x000fe20000100800 */
[----:B------:R-:W-:-:S03]  /*1bb40*/  SHF.R.S32.HI R15, RZ, 0x1f, R11 ;  /* 0x0000001fff0f7819 */ /* 0x000fc6000001140b */
[----:B------:R-:W-:Y:S04]  /*1bb50*/  STL [R1+0x770], R16 ;  /* 0x0007701001007387 */ /* 0x000fe80000100800 */
[----:B------:R-:W2:Y:S04]  /*1bb60*/  LDL.LU R11, [R1+0x90] ;  /* 0x00009000010b7983 */ /* 0x000ea80000300800 */
[----:B------:R3:W-:Y:S01]  /*1bb70*/  STL [R1+0x774], R15 ;  /* 0x0007740f01007387 */ /* 0x0007e20000100800 */
[----:B----4-:R-:W-:-:S05]  /*1bb80*/  SHF.R.S32.HI R10, RZ, 0x1f, R10 ;  /* 0x0000001fff0a7819 */ /* 0x010fca000001140a */
[----:B------:R0:W-:Y:S01]  /*1bb90*/  STL [R1+0x778], R10 ;  /* 0x0007780a01007387 */ /* 0x0001e20000100800 */
[----:B---3--:R-:W-:Y:S02]  /*1bba0*/  SHF.R.S32.HI R15, RZ, 0x1f, R4 ;  /* 0x0000001fff0f7819 */ /* 0x008fe40000011404 */
[----:B-----5:R-:W-:Y:S02]  /*1bbb0*/  SHF.R.S32.HI R16, RZ, 0x1f, R0 ;  /* 0x0000001fff107819 */ /* 0x020fe40000011400 */
[----:B------:R-:W3:Y:S04]  /*1bbc0*/  LDL.LU R0, [R1+0x3028] ;  /* 0x0030280001007983 */ /* 0x000ee80000300800 */
[----:B0-----:R-:W4:Y:S04]  /*1bbd0*/  LDL.LU R10, [R1+0x138] ;  /* 0x00013800010a7983 */ /* 0x001f280000300800 */
[----:B------:R-:W-:Y:S04]  /*1bbe0*/  STL [R1+0x77c], R16 ;  /* 0x00077c1001007387 */ /* 0x000fe80000100800 */
[----:B------:R-:W5:Y:S01]  /*1bbf0*/  LDL.LU R4, [R1+0x3024] ;  /* 0x0030240001047983 */ /* 0x000f620000300800 */
[----:B------:R-:W-:-:S02]  /*1bc00*/  SHF.R.S32.HI R14, RZ, 0x1f, R14 ;  /* 0x0000001fff0e7819 */ /* 0x000fc4000001140e */
[----:B------:R-:W-:Y:S01]  /*1bc10*/  SHF.R.S32.HI R8, RZ, 0x1f, R8 ;  /* 0x0000001fff087819 */ /* 0x000fe20000011408 */
[----:B------:R0:W-:Y:S01]  /*1bc20*/  STL [R1+0x780], R15 ;  /* 0x0007800f01007387 */ /* 0x0001e20000100800 */
[----:B------:R-:W-:-:S03]  /*1bc30*/  SHF.R.S32.HI R9, RZ, 0x1f, R9 ;  /* 0x0000001fff097819 */ /* 0x000fc60000011409 */
[----:B0-----:R-:W2:Y:S04]  /*1bc40*/  LDL.LU R15, [R1+0x8c] ;  /* 0x00008c00010f7983 */ /* 0x001ea80000300800 */
[----:B------:R0:W-:Y:S04]  /*1bc50*/  STL [R1+0x784], R14 ;  /* 0x0007840e01007387 */ /* 0x0001e80000100800 */
[----:B------:R1:W-:Y:S01]  /*1bc60*/  STL [R1+0x788], R8 ;  /* 0x0007880801007387 */ /* 0x0003e20000100800 */
[----:B0-----:R-:W-:-:S03]  /*1bc70*/  SHF.R.S32.HI R14, RZ, 0x1f, R7 ;  /* 0x0000001fff0e7819 */ /* 0x001fc60000011407 */
[----:B-1----:R-:W2:Y:S04]  /*1bc80*/  LDL.LU R8, [R1+0x134] ;  /* 0x0001340001087983 */ /* 0x002ea80000300800 */
[----:B------:R3:W-:Y:S04]  /*1bc90*/  STL [R1+0x78c], R9 ;  /* 0x00078c0901007387 */ /* 0x0007e80000100800 */
[----:B------:R0:W-:Y:S01]  /*1bca0*/  STL [R1+0x790], R14 ;  /* 0x0007900e01007387 */ /* 0x0001e20000100800 */
[-C--:B---3--:R-:W-:Y:S02]  /*1bcb0*/  IADD3 R9, P0, PT, R2, R0.reuse, RZ ;  /* 0x0000000002097210 */ /* 0x088fe40007f1e0ff */
[----:B------:R-:W-:-:S02]  /*1bcc0*/  IADD3 R16, P1, PT, R3, R0, RZ ;  /* 0x0000000003107210 */ /* 0x000fc40007f3e0ff */
[-C--:B-----5:R-:W-:Y:S02]  /*1bcd0*/  IADD3 R7, P6, PT, R2, R4.reuse, RZ ;  /* 0x0000000402077210 */ /* 0x0a0fe40007fde0ff */
[----:B------:R-:W3:Y:S04]  /*1bce0*/  LDL.LU R2, [R1+0x3020] ;  /* 0x0030200001027983 */ /* 0x000ee80000300800 */
[----:B------:R1:W-:Y:S01]  /*1bcf0*/  STL [R1+0x2c98], R9 ;  /* 0x002c980901007387 */ /* 0x0003e20000100800 */
[----:B0-----:R-:W-:-:S03]  /*1bd00*/  IADD3 R14, P2, PT, R3, R4, RZ ;  /* 0x00000004030e7210 */ /* 0x001fc60007f5e0ff */
[----:B-1----:R-:W5:Y:S04]  /*1bd10*/  LDL.LU R9, [R1+0x88] ;  /* 0x0000880001097983 */ /* 0x002f680000300800 */
[----:B------:R0:W-:Y:S04]  /*1bd20*/  STL [R1+0x2c90], R7 ;  /* 0x002c900701007387 */ /* 0x0001e80000100800 */
[----:B0-----:R-:W2:Y:S04]  /*1bd30*/  LDL.LU R7, [R1+0x130] ;  /* 0x0001300001077983 */ /* 0x001ea80000300800 */
[----:B------:R0:W-:Y:S04]  /*1bd40*/  STL [R1+0x2c94], R16 ;  /* 0x002c941001007387 */ /* 0x0001e80000100800 */
[----:B------:R-:W2:Y:S04]  /*1bd50*/  LDL.LU R3, [R1+0x301c] ;  /* 0x00301c0001037983 */ /* 0x000ea80000300800 */
[----:B------:R1:W-:Y:S01]  /*1bd60*/  STL [R1+0x2c88], R14 ;  /* 0x002c880e01007387 */ /* 0x0003e20000100800 */
[----:B0-----:R-:W-:-:S02]  /*1bd70*/  IADD3 R16, P3, PT, R6, R0, RZ ;  /* 0x0000000006107210 */ /* 0x001fc40007f7e0ff */
[----:B------:R-:W-:Y:S01]  /*1bd80*/  IADD3 R6, P5, PT, R6, R4, RZ ;  /* 0x0000000406067210 */ /* 0x000fe20007fbe0ff */
[----:B-1----:R-:W4:Y:S04]  /*1bd90*/  LDL.LU R14, [R1+0x84] ;  /* 0x00008400010e7983 */ /* 0x002f280000300800 */
[----:B------:R-:W-:Y:S01]  /*1bda0*/  STL [R1+0x2c8c], R16 ;  /* 0x002c8c1001007387 */ /* 0x000fe20000100800 */
[----:B------:R-:W-:-:S03]  /*1bdb0*/  IADD3 R17, P4, PT, R5, R0, RZ ;  /* 0x0000000005117210 */ /* 0x000fc60007f9e0ff */
[----:B------:R0:W-:Y:S04]  /*1bdc0*/  STL [R1+0x2c80], R6 ;  /* 0x002c800601007387 */ /* 0x0001e80000100800 */
[----:B0-----:R-:W4:Y:S01]  /*1bdd0*/  LDL.LU R6, [R1+0x12c] ;  /* 0x00012c0001067983 */ /* 0x001f220000300800 */
[----:B---3--:R-:W-:Y:S01]  /*1bde0*/  IMAD.X R16, R12, 0x1, R2, P0 ;  /* 0x000000010c107824 */ /* 0x008fe200000e0602 */
[----:B------:R-:W-:-:S04]  /*1bdf0*/  IADD3 R5, P0, PT, R5, R4, RZ ;  /* 0x0000000405057210 */ /* 0x000fc80007f1e0ff */
[----:B------:R2:W-:Y:S04]  /*1be00*/  STL [R1+0x2c7c], R16 ;  /* 0x002c7c1001007387 */ /* 0x0005e80000100800 */
[----:B------:R-:W-:Y:S01]  /*1be10*/  STL [R1+0x2c84], R17 ;  /* 0x002c841101007387 */ /* 0x000fe20000100800 */
[----:B--2---:R-:W-:-:S03]  /*1be20*/  IMAD.X R16, R12, 0x1, R3, P6 ;  /* 0x000000010c107824 */ /* 0x004fc600030e0603 */
[----:B------:R-:W2:Y:S04]  /*1be30*/  LDL.LU R12, [R1+0x80] ;  /* 0x00008000010c7983 */ /* 0x000ea80000300800 */
[----:B------:R-:W-:Y:S04]  /*1be40*/  STL [R1+0x2c78], R16 ;  /* 0x002c781001007387 */ /* 0x000fe80000100800 */
[----:B------:R0:W-:Y:S04]  /*1be50*/  STL [R1+0x2c70], R5 ;  /* 0x002c700501007387 */ /* 0x0001e80000100800 */
[----:B0-----:R-:W3:Y:S01]  /*1be60*/  LDL.LU R5, [R1+0x128] ;  /* 0x0001280001057983 */ /* 0x001ee20000300800 */
[----:B------:R-:W-:Y:S01]  /*1be70*/  IMAD.X R16, R13, 0x1, R2, P1 ;  /* 0x000000010d107824 */ /* 0x000fe200008e0602 */
[----:B------:R-:W-:-:S04]  /*1be80*/  IADD3 R18, P1, PT, R29, R0, RZ ;  /* 0x000000001d127210 */ /* 0x000fc80007f3e0ff */
[----:B------:R0:W-:Y:S04]  /*1be90*/  STL [R1+0x2c6c], R16 ;  /* 0x002c6c1001007387 */ /* 0x0001e80000100800 */
[----:B------:R-:W-:Y:S01]  /*1bea0*/  STL [R1+0x2c74], R18 ;  /* 0x002c741201007387 */ /* 0x000fe20000100800 */
[----:B0-----:R-:W-:Y:S01]  /*1beb0*/  IMAD.X R16, R13, 0x1, R3, P2 ;  /* 0x000000010d107824 */ /* 0x001fe200010e0603 */
[----:B------:R-:W-:Y:S02]  /*1bec0*/  IADD3 R17, P2, PT, R29, R4, RZ ;  /* 0x000000041d117210 */ /* 0x000fe40007f5e0ff */
[----:B------:R-:W3:Y:S04]  /*1bed0*/  LDL.LU R13, [R1+0x7c] ;  /* 0x00007c00010d7983 */ /* 0x000ee80000300800 */
[----:B------:R0:W-:Y:S04]  /*1bee0*/  STL [R1+0x2c68], R16 ;  /* 0x002c681001007387 */ /* 0x0001e80000100800 */
[----:B------:R4:W-:Y:S04]  /*1bef0*/  STL [R1+0x2c60], R17 ;  /* 0x002c601101007387 */ /* 0x0009e80000100800 */
[----:B------:R-:W3:Y:S01]  /*1bf00*/  LDL.LU R29, [R1+0x124] ;  /* 0x00012400011d7983 */ /* 0x000ee20000300800 */
[----:B0-----:R-:W-:Y:S01]  /*1bf10*/  IMAD.X R16, R11, 0x1, R2, P3 ;  /* 0x000000010b107824 */ /* 0x001fe200018e0602 */
[----:B----4-:R-:W-:-:S04]  /*1bf20*/  IADD3 R17, P3, PT, R10, R0, RZ ;  /* 0x000000000a117210 */ /* 0x010fc80007f7e0ff */
[----:B------:R0:W-:Y:S04]  /*1bf30*/  STL [R1+0x2c5c], R16 ;  /* 0x002c5c1001007387 */ /* 0x0001e80000100800 */
[----:B------:R-:W-:Y:S01]  /*1bf40*/  STL [R1+0x2c64], R17 ;  /* 0x002c641101007387 */ /* 0x000fe20000100800 */
[----:B0-----:R-:W-:Y:S01]  /*1bf50*/  IMAD.X R16, R11, 0x1, R3, P5 ;  /* 0x000000010b107824 */ /* 0x001fe200028e0603 */
[----:B------:R-:W-:Y:S02]  /*1bf60*/  IADD3 R10, P5, PT, R10, R4, RZ ;  /* 0x000000040a0a7210 */ /* 0x000fe40007fbe0ff */
[----:B------:R-:W4:Y:S04]  /*1bf70*/  LDL.LU R11, [R1+0x78] ;  /* 0x00007800010b7983 */ /* 0x000f280000300800 */
[----:B------:R-:W-:Y:S04]  /*1bf80*/  STL [R1+0x2c58], R16 ;  /* 0x002c581001007387 */ /* 0x000fe80000100800 */
[----:B------:R0:W-:Y:S04]  /*1bf90*/  STL [R1+0x2c50], R10 ;  /* 0x002c500a01007387 */ /* 0x0001e80000100800 */
[----:B0-----:R-:W4:Y:S01]  /*1bfa0*/  LDL.LU R10, [R1+0x120] ;  /* 0x00012000010a7983 */ /* 0x001f220000300800 */
[----:B------:R-:W-:Y:S01]  /*1bfb0*/  IMAD.X R16, R15, 0x1, R2, P4 ;  /* 0x000000010f107824 */ /* 0x000fe200020e0602 */
[----:B------:R-:W-:-:S04]  /*1bfc0*/  IADD3 R17, P4, PT, R8, R0, RZ ;  /* 0x0000000008117210 */ /* 0x000fc80007f9e0ff */
        /* <DEDUP_REMOVED lines=8> */
[----:B-----5:R-:W-:Y:S01]  /*1c050*/  IMAD.X R16, R9, 0x1, R2, P1 ;  /* 0x0000000109107824 */ /* 0x020fe200008e0602 */
[----:B------:R-:W-:-:S04]  /*1c060*/  IADD3 R17, P1, PT, R7, R0, RZ ;  /* 0x0000000007117210 */ /* 0x000fc80007f3e0ff */
[----:B------:R0:W-:Y:S04]  /*1c070*/  STL [R1+0x2c3c], R16 ;  /* 0x002c3c1001007387 */ /* 0x0001e80000100800 */
[----:B------:R-:W-:Y:S01]  /*1c080*/  STL [R1+0x2c44], R17 ;  /* 0x002c441101007387 */ /* 0x000fe20000100800 */
[----:B0-----:R-:W-:Y:S01]  /*1c090*/  IMAD.X R16, R9, 0x1, R3, P2 ;  /* 0x0000000109107824 */ /* 0x001fe200010e0603 */
[----:B------:R-:W-:Y:S02]  /*1c0a0*/  IADD3 R7, P2, PT, R7, R4, RZ ;  /* 0x0000000407077210 */ /* 0x000fe40007f5e0ff */
[----:B------:R-:W5:Y:S04]  /*1c0b0*/  LDL.LU R9, [R1+0x70] ;  /* 0x0000700001097983 */ /* 0x000f680000300800 */
[----:B------:R-:W-:Y:S04]  /*1c0c0*/  STL [R1+0x2c38], R16 ;  /* 0x002c381001007387 */ /* 0x000fe80000100800 */
[----:B------:R0:W-:Y:S04]  /*1c0d0*/  STL [R1+0x2c30], R7 ;  /* 0x002c300701007387 */ /* 0x0001e80000100800 */
[----:B0-----:R-:W5:Y:S01]  /*1c0e0*/  LDL.LU R7, [R1+0x118] ;  /* 0x0001180001077983 */ /* 0x001f620000300800 */
[----:B------:R-:W-:Y:S01]  /*1c0f0*/  IMAD.X R16, R14, 0x1, R2, P3 ;  /* 0x000000010e107824 */ /* 0x000fe200018e0602 */
        /* <DEDUP_REMOVED lines=9> */
[----:B--2---:R-:W-:-:S05]  /*1c190*/  IMAD.X R16, R12, 0x1, R2, P4 ;  /* 0x000000010c107824 */ /* 0x004fca00020e0602 */
[----:B------:R0:W-:Y:S02]  /*1c1a0*/  STL [R1+0x2c1c], R16 ;  /* 0x002c1c1001007387 */ /* 0x0001e40000100800 */
[----:B0-----:R-:W-:Y:S01]  /*1c1b0*/  IMAD.X R16, R12, 0x1, R3, P0 ;  /* 0x000000010c107824 */ /* 0x001fe200000e0603 */
[C---:B---3--:R-:W-:Y:S02]  /*1c1c0*/  IADD3 R17, P4, PT, R5.reuse, R0, RZ ;  /* 0x0000000005117210 */ /* 0x048fe40007f9e0ff */
[----:B------:R-:W-:-:S03]  /*1c1d0*/  IADD3 R5, P0, PT, R5, R4, RZ ;  /* 0x0000000405057210 */ /* 0x000fc60007f1e0ff */
[----:B------:R-:W-:Y:S04]  /*1c1e0*/  STL [R1+0x2c24], R17 ;  /* 0x002c241101007387 */ /* 0x000fe80000100800 */
        /* <DEDUP_REMOVED lines=14> */
[----:B----4-:R-:W-:-:S05]  /*1c2d0*/  IMAD.X R16, R11, 0x1, R2, P3 ;  /* 0x000000010b107824 */ /* 0x010fca00018e0602 */
[----:B------:R1:W-:Y:S01]  /*1c2e0*/  STL [R1+0x2bfc], R16 ;  /* 0x002bfc1001007387 */ /* 0x0003e20000100800 */
[C---:B0-----:R-:W-:Y:S01]  /*1c2f0*/  IADD3 R17, P3, PT, R10.reuse, R0, RZ ;  /* 0x000000000a117210 */ /* 0x041fe20007f7e0ff */
[----:B-1----:R-:W-:Y:S02]  /*1c300*/  IMAD.X R16, R11, 0x1, R3, P5 ;  /* 0x000000010b107824 */ /* 0x002fe400028e0603 */
[----:B------:R-:W4:Y:S04]  /*1c310*/  LDL.LU R11, [R1+0x60] ;  /* 0x00006000010b7983 */ /* 0x000f280000300800 */
[----:B------:R0:W-:Y:S04]  /*1c320*/  STL [R1+0x2c04], R17 ;  /* 0x002c041101007387 */ /* 0x0001e80000100800 */
[----:B------:R1:W-:Y:S01]  /*1c330*/  STL [R1+0x2bf8], R16 ;  /* 0x002bf81001007387 */ /* 0x0003e20000100800 */
[----:B0-----:R-:W-:-:S03]  /*1c340*/  IADD3 R17, P5, PT, R10, R4, RZ ;  /* 0x000000040a117210 */ /* 0x001fc60007fbe0ff */
[----:B------:R-:W4:Y:S01]  /*1c350*/  LDL.LU R10, [R1+0x108] ;  /* 0x00010800010a7983 */ /* 0x000f220000300800 */
[----:B-1----:R-:W-:-:S03]  /*1c360*/  IMAD.X R16, R15, 0x1, R2, P4 ;  /* 0x000000010f107824 */ /* 0x002fc600020e0602 */
[----:B------:R0:W-:Y:S04]  /*1c370*/  STL [R1+0x2bf0], R17 ;  /* 0x002bf01101007387 */ /* 0x0001e80000100800 */
        /* <DEDUP_REMOVED lines=8> */
[----:B-----5:R-:W-:-:S03]  /*1c400*/  IMAD.X R16, R9, 0x1, R2, P1 ;  /* 0x0000000109107824 */ /* 0x020fc600008e0602 */
[----:B------:R0:W-:Y:S04]  /*1c410*/  STL [R1+0x2be0], R17 ;  /* 0x002be01101007387 */ /* 0x0001e80000100800 */
[----:B------:R1:W-:Y:S01]  /*1c420*/  STL [R1+0x2bdc], R16 ;  /* 0x002bdc1001007387 */ /* 0x0003e20000100800 */
[----:B0-----:R-:W-:Y:S01]  /*1c430*/  IADD3 R17, P1, PT, R7, R0, RZ ;  /* 0x0000000007117210 */ /* 0x001fe20007f3e0ff */
[----:B-1----:R-:W-:Y:S02]  /*1c440*/  IMAD.X R16, R9, 0x1, R3, P2 ;  /* 0x0000000109107824 */ /* 0x002fe400010e0603 */
[----:B------:R-:W5:Y:S04]  /*1c450*/  LDL.LU R9, [R1+0x58] ;  /* 0x0000580001097983 */ /* 0x000f680000300800 */
[----:B------:R0:W-:Y:S04]  /*1c460*/  STL [R1+0x2be4], R17 ;  /* 0x002be41101007387 */ /* 0x0001e80000100800 */
[----:B------:R1:W-:Y:S01]  /*1c470*/  STL [R1+0x2bd8], R16 ;  /* 0x002bd81001007387 */ /* 0x0003e20000100800 */
[----:B0-----:R-:W-:-:S03]  /*1c480*/  IADD3 R17, P2, PT, R7, R4, RZ ;  /* 0x0000000407117210 */ /* 0x001fc60007f5e0ff */
[----:B------:R-:W5:Y:S01]  /*1c490*/  LDL.LU R7, [R1+0x100] ;  /* 0x0001000001077983 */ /* 0x000f620000300800 */
[----:B-1----:R-:W-:-:S03]  /*1c4a0*/  IMAD.X R16, R14, 0x1, R2, P3 ;  /* 0x000000010e107824 */ /* 0x002fc600018e0602 */
        /* <DEDUP_REMOVED lines=8> */
[----:B------:R-:W5:Y:S04]  /*1c530*/  LDL.LU R6, [R1+0xfc] ;  /* 0x0000fc0001067983 */ /* 0x000f680000300800 */
[----:B------:R3:W-:Y:S01]  /*1c540*/  STL [R1+0x2bc0], R17 ;  /* 0x002bc01101007387 */ /* 0x0007e20000100800 */
[----:B--2---:R-:W-:-:S05]  /*1c550*/  IMAD.X R16, R12, 0x1, R2, P4 ;  /* 0x000000010c107824 */ /* 0x004fca00020e0602 */
[----:B------:R0:W-:Y:S01]  /*1c560*/  STL [R1+0x2bbc], R16 ;  /* 0x002bbc1001007387 */ /* 0x0001e20000100800 */
[C---:B---3--:R-:W-:Y:S01]  /*1c570*/  IADD3 R17, P4, PT, R5.reuse, R0, RZ ;  /* 0x0000000005117210 */ /* 0x048fe20007f9e0ff */
[----:B0-----:R-:W-:Y:S01]  /*1c580*/  IMAD.X R16, R12, 0x1, R3, P0 ;  /* 0x000000010c107824 */ /* 0x001fe200000e0603 */
        /* <DEDUP_REMOVED lines=9> */
[----:B------:R4:W-:Y:S01]  /*1c620*/  STL [R1+0x2bb4], R16 ;  /* 0x002bb41001007387 */ /* 0x0009e20000100800 */
[----:B0-----:R-:W-:Y:S01]  /*1c630*/  IMAD.X R17, R13, 0x1, R3, P2 ;  /* 0x000000010d117824 */ /* 0x001fe200010e0603 */
[----:B------:R-:W-:-:S04]  /*1c640*/  IADD3 R13, P2, PT, R29, R4, RZ ;  /* 0x000000041d0d7210 */ /* 0x000fc80007f5e0ff */
[----:B------:R-:W-:Y:S01]  /*1c650*/  STL [R1+0x2ba8], R17 ;  /* 0x002ba81101007387 */ /* 0x000fe20000100800 */
[----:B----4-:R-:W-:-:S03]  /*1c660*/  IMAD.X R16, R11, 0x1, R2, P3 ;  /* 0x000000010b107824 */ /* 0x010fc600018e0602 */
[----:B------:R-:W4:Y:S04]  /*1c670*/  LDL.LU R29, [R1+0x4c] ;  /* 0x00004c00011d7983 */ /* 0x000f280000300800 */
[----:B------:R0:W-:Y:S01]  /*1c680*/  STL [R1+0x2ba0], R13 ;  /* 0x002ba00d01007387 */ /* 0x0001e20000100800 */
[----:B------:R-:W-:-:S03]  /*1c690*/  IMAD.X R11, R11, 0x1, R3, P5 ;  /* 0x000000010b0b7824 */ /* 0x000fc600028e0603 */
[----:B0-----:R-:W4:Y:S04]  /*1c6a0*/  LDL.LU R13, [R1+0xf4] ;  /* 0x0000f400010d7983 */ /* 0x001f280000300800 */
[----:B------:R0:W-:Y:S02]  /*1c6b0*/  STL [R1+0x2b9c], R16 ;  /* 0x002b9c1001007387 */ /* 0x0001e40000100800 */
[C---:B0-----:R-:W-:Y:S02]  /*1c6c0*/  IADD3 R16, P3, PT, R10.reuse, R0, RZ ;  /* 0x000000000a107210 */ /* 0x041fe40007f7e0ff */
[----:B------:R-:W-:-:S03]  /*1c6d0*/  IADD3 R10, P5, PT, R10, R4, RZ ;  /* 0x000000040a0a7210 */ /* 0x000fc60007fbe0ff */
[----:B------:R-:W-:Y:S04]  /*1c6e0*/  STL [R1+0x2ba4], R16 ;  /* 0x002ba41001007387 */ /* 0x000fe80000100800 */
[----:B------:R0:W-:Y:S04]  /*1c6f0*/  STL [R1+0x2b98], R11 ;  /* 0x002b980b01007387 */ /* 0x0001e80000100800 */
[----:B0-----:R-:W4:Y:S04]  /*1c700*/  LDL.LU R11, [R1+0x48] ;  /* 0x00004800010b7983 */ /* 0x001f280000300800 */
[----:B------:R0:W-:Y:S04]  /*1c710*/  STL [R1+0x2b90], R10 ;  /* 0x002b900a01007387 */ /* 0x0001e80000100800 */
[----:B0-----:R-:W4:Y:S01]  /*1c720*/  LDL.LU R10, [R1+0xf0] ;  /* 0x0000f000010a7983 */ /* 0x001f220000300800 */
[C---:B------:R-:W-:Y:S01]  /*1c730*/  IMAD.X R16, R15.reuse, 0x1, R2, P4 ;  /* 0x000000010f107824 */ /* 0x040fe200020e0602 */
[----:B------:R-:W-:Y:S01]  /*1c740*/  IADD3 R18, P4, PT, R8, R0, RZ ;  /* 0x0000000008127210 */ /* 0x000fe20007f9e0ff */
[----:B------:R-:W-:-:S03]  /*1c750*/  IMAD.X R17, R15, 0x1, R3, P0 ;  /* 0x000000010f117824 */ /* 0x000fc600000e0603 */
[----:B------:R0:W-:Y:S04]  /*1c760*/  STL [R1+0x2b8c], R16 ;  /* 0x002b8c1001007387 */ /* 0x0001e80000100800 */
[----:B------:R-:W-:Y:S04]  /*1c770*/  STL [R1+0x2b94], R18 ;  /* 0x002b941201007387 */ /* 0x000fe80000100800 */
[----:B------:R-:W-:Y:S01]  /*1c780*/  STL [R1+0x2b88], R17 ;  /* 0x002b881101007387 */ /* 0x000fe20000100800 */
[----:B0-----:R-:W-:-:S03]  /*1c790*/  IADD3 R16, P0, PT, R8, R4, RZ ;  /* 0x0000000408107210 */ /* 0x001fc60007f1e0ff */
[----:B------:R-:W4:Y:S04]  /*1c7a0*/  LDL.LU R8, [R1+0x44] ;  /* 0x0000440001087983 */ /* 0x000f280000300800 */
[----:B------:R0:W-:Y:S01]  /*1c7b0*/  STL [R1+0x2b80], R16 ;  /* 0x002b801001007387 */ /* 0x0001e20000100800 */
[----:B-----5:R-:W-:-:S03]  /*1c7c0*/  IMAD.X R15, R9, 0x1, R2, P1 ;  /* 0x00000001090f7824 */ /* 0x020fc600008e0602 */
[----:B0-----:R-:W5:Y:S01]  /*1c7d0*/  LDL.LU R16, [R1+0xec] ;  /* 0x0000ec0001107983 */ /* 0x001f620000300800 */
[----:B------:R-:W-:-:S03]  /*1c7e0*/  IMAD.X R9, R9, 0x1, R3, P2 ;  /* 0x0000000109097824 */ /* 0x000fc600010e0603 */
[----:B------:R0:W-:Y:S02]  /*1c7f0*/  STL [R1+0x2b7c], R15 ;  /* 0x002b7c0f01007387 */ /* 0x0001e40000100800 */
[C---:B0-----:R-:W-:Y:S02]  /*1c800*/  IADD3 R15, P1, PT, R7.reuse, R0, RZ ;  /* 0x00000000070f7210 */ /* 0x041fe40007f3e0ff */
[----:B------:R-:W-:-:S03]  /*1c810*/  IADD3 R7, P2, PT, R7, R4, RZ ;  /* 0x0000000407077210 */ /* 0x000fc60007f5e0ff */
[----:B------:R-:W-:Y:S04]  /*1c820*/  STL [R1+0x2b84], R15 ;  /* 0x002b840f01007387 */ /* 0x000fe80000100800 */
[----:B------:R0:W-:Y:S04]  /*1c830*/  STL [R1+0x2b78], R9 ;  /* 0x002b780901007387 */ /* 0x0001e80000100800 */
[----:B0-----:R-:W5:Y:S04]  /*1c840*/  LDL.LU R9, [R1+0x40] ;  /* 0x0000400001097983 */ /* 0x001f680000300800 */
[----:B------:R0:W-:Y:S04]  /*1c850*/  STL [R1+0x2b70], R7 ;  /* 0x002b700701007387 */ /* 0x0001e80000100800 */
[----:B0-----:R-:W5:Y:S01]  /*1c860*/  LDL.LU R7, [R1+0xe8] ;  /* 0x0000e80001077983 */ /* 0x001f620000300800 */
[----:B------:R-:W-:Y:S01]  /*1c870*/  IMAD.X R15, R14, 0x1, R2, P3 ;  /* 0x000000010e0f7824 */ /* 0x000fe200018e0602 */
[----:B------:R-:W-:Y:S01]  /*1c880*/  IADD3 R18, P3, PT, R6, R0, RZ ;  /* 0x0000000006127210 */ /* 0x000fe20007f7e0ff */
[----:B------:R-:W-:-:S03]  /*1c890*/  IMAD.X R17, R14, 0x1, R3, P5 ;  /* 0x000000010e117824 */ /* 0x000fc600028e0603 */
[----:B------:R0:W-:Y:S01]  /*1c8a0*/  STL [R1+0x2b6c], R15 ;  /* 0x002b6c0f01007387 */ /* 0x0001e20000100800 */
[----:B------:R-:W-:-:S03]  /*1c8b0*/  IADD3 R14, P5, PT, R6, R4, RZ ;  /* 0x00000004060e7210 */ /* 0x000fc60007fbe0ff */
[----:B0-----:R-:W5:Y:S04]  /*1c8c0*/  LDL.LU R15, [R1+0x3c] ;  /* 0x00003c00010f7983 */ /* 0x001f680000300800 */
[----:B------:R-:W-:Y:S04]  /*1c8d0*/  STL [R1+0x2b74], R18 ;  /* 0x002b741201007387 */ /* 0x000fe80000100800 */
[----:B------:R2:W-:Y:S04]  /*1c8e0*/  STL [R1+0x2b68], R17 ;  /* 0x002b681101007387 */ /* 0x0005e80000100800 */
[----:B------:R-:W5:Y:S04]  /*1c8f0*/  LDL.LU R6, [R1+0xe4] ;  /* 0x0000e40001067983 */ /* 0x000f680000300800 */
[----:B------:R-:W-:Y:S01]  /*1c900*/  STL [R1+0x2b60], R14 ;  /* 0x002b600e01007387 */ /* 0x000fe20000100800 */
[----:B--2---:R-:W-:-:S05]  /*1c910*/  IMAD.X R17, R5, 0x1, R2, P4 ;  /* 0x0000000105117824 */ /* 0x004fca00020e0602 */
[----:B------:R0:W-:Y:S02]  /*1c920*/  STL [R1+0x2b5c], R17 ;  /* 0x002b5c1101007387 */ /* 0x0001e40000100800 */
[----:B0-----:R-:W-:Y:S02]  /*1c930*/  IMAD.X R17, R5, 0x1, R3, P0 ;  /* 0x0000000105117824 */ /* 0x001fe400000e0603 */
[----:B------:R-:W2:Y:S01]  /*1c940*/  LDL.LU R5, [R1+0x38] ;  /* 0x0000380001057983 */ /* 0x000ea20000300800 */
[----:B---3--:R-:W-:-:S05]  /*1c950*/  IADD3 R14, P4, PT, R12, R0, RZ ;  /* 0x000000000c0e7210 */ /* 0x008fca0007f9e0ff */
[----:B------:R0:W-:Y:S04]  /*1c960*/  STL [R1+0x2b64], R14 ;  /* 0x002b640e01007387 */ /* 0x0001e80000100800 */
[----:B0-----:R-:W3:Y:S04]  /*1c970*/  LDL.LU R14, [R1+0xe0] ;  /* 0x0000e000010e7983 */ /* 0x001ee80000300800 */
[----:B------:R0:W-:Y:S01]  /*1c980*/  STL [R1+0x2b58], R17 ;  /* 0x002b581101007387 */ /* 0x0001e20000100800 */
[----:B----4-:R-:W-:Y:S01]  /*1c990*/  IMAD.X R18, R29, 0x1, R2, P1 ;  /* 0x000000011d127824 */ /* 0x010fe200008e0602 */
[----:B0-----:R-:W-:-:S05]  /*1c9a0*/  IADD3 R17, P0, PT, R12, R4, RZ ;  /* 0x000000040c117210 */ /* 0x001fca0007f1e0ff */
[----:B------:R0:W-:Y:S04]  /*1c9b0*/  STL [R1+0x2b50], R17 ;  /* 0x002b501101007387 */ /* 0x0001e80000100800 */
[----:B------:R-:W-:Y:S01]  /*1c9c0*/  STL [R1+0x2b4c], R18 ;  /* 0x002b4c1201007387 */ /* 0x000fe20000100800 */
[----:B------:R-:W-:Y:S01]  /*1c9d0*/  IADD3 R12, P1, PT, R13, R0, RZ ;  /* 0x000000000d0c7210 */ /* 0x000fe20007f3e0ff */
[----:B0-----:R-:W-:Y:S02]  /*1c9e0*/  IMAD.X R17, R29, 0x1, R3, P2 ;  /* 0x000000011d117824 */ /* 0x001fe400010e0603 */
[----:B------:R-:W4:Y:S04]  /*1c9f0*/  LDL.LU R29, [R1+0x34] ;  /* 0x00003400011d7983 */ /* 0x000f280000300800 */
[----:B------:R0:W-:Y:S01]  /*1ca00*/  STL [R1+0x2b54], R12 ;  /* 0x002b540c01007387 */ /* 0x0001e20000100800 */
[----:B------:R-:W-:-:S03]  /*1ca10*/  IADD3 R13, P2, PT, R13, R4, RZ ;  /* 0x000000040d0d7210 */ /* 0x000fc60007f5e0ff */
[----:B0-----:R-:W4:Y:S04]  /*1ca20*/  LDL.LU R12, [R1+0xdc] ;  /* 0x0000dc00010c7983 */ /* 0x001f280000300800 */
[----:B------:R-:W-:Y:S04]  /*1ca30*/  STL [R1+0x2b48], R17 ;  /* 0x002b481101007387 */ /* 0x000fe80000100800 */
[----:B------:R0:W-:Y:S01]  /*1ca40*/  STL [R1+0x2b40], R13 ;  /* 0x002b400d01007387 */ /* 0x0001e20000100800 */
[----:B------:R-:W-:-:S03]  /*1ca50*/  IMAD.X R18, R11, 0x1, R2, P3 ;  /* 0x000000010b127824 */ /* 0x000fc600018e0602 */
[----:B0-----:R-:W4:Y:S04]  /*1ca60*/  LDL.LU R13, [R1+0x30] ;  /* 0x00003000010d7983 */ /* 0x001f280000300800 */
[----:B------:R0:W-:Y:S01]  /*1ca70*/  STL [R1+0x2b3c], R18 ;  /* 0x002b3c1201007387 */ /* 0x0001e20000100800 */
[----:B------:R-:W-:-:S05]  /*1ca80*/  IADD3 R17, P3, PT, R10, R0, RZ ;  /* 0x000000000a117210 */ /* 0x000fca0007f7e0ff */
[----:B------:R1:W-:Y:S01]  /*1ca90*/  STL [R1+0x2b44], R17 ;  /* 0x002b441101007387 */ /* 0x0003e20000100800 */
[----:B0-----:R-:W-:-:S03]  /*1caa0*/  IMAD.X R18, R11, 0x1, R3, P5 ;  /* 0x000000010b127824 */ /* 0x001fc600028e0603 */
[----:B------:R-:W4:Y:S01]  /*1cab0*/  LDL.LU R11, [R1+0xd8] ;  /* 0x0000d800010b7983 */ /* 0x000f220000300800 */
[----:B-1----:R-:W-:Y:S01]  /*1cac0*/  IADD3 R17, P5, PT, R10, R4, RZ ;  /* 0x000000040a117210 */ /* 0x002fe20007fbe0ff */
[----:B------:R-:W-:Y:S02]  /*1cad0*/  IMAD.X R10, R8, 0x1, R2, P4 ;  /* 0x00000001080a7824 */ /* 0x000fe400020e0602 */
[----:B------:R5:W-:Y:S04]  /*1cae0*/  STL [R1+0x2b38], R18 ;  /* 0x002b381201007387 */ /* 0x000be80000100800 */
[----:B------:R-:W-:Y:S04]  /*1caf0*/  STL [R1+0x2b30], R17 ;  /* 0x002b301101007387 */ /* 0x000fe80000100800 */
[----:B------:R0:W-:Y:S01]  /*1cb00*/  STL [R1+0x2b2c], R10 ;  /* 0x002b2c0a01007387 */ /* 0x0001e20000100800 */
[----:B-----5:R-:W-:-:S03]  /*1cb10*/  IADD3 R18, P4, PT, R16, R0, RZ ;  /* 0x0000000010127210 */ /* 0x020fc60007f9e0ff */
[----:B0-----:R-:W5:Y:S01]  /*1cb20*/  LDL.LU R10, [R1+0x2c] ;  /* 0x00002c00010a7983 */ /* 0x001f620000300800 */
[----:B------:R-:W-:-:S03]  /*1cb30*/  IMAD.X R17, R8, 0x1, R3, P0 ;  /* 0x0000000108117824 */ /* 0x000fc600000e0603 */
[----:B------:R0:W-:Y:S04]  /*1cb40*/  STL [R1+0x2b34], R18 ;  /* 0x002b341201007387 */ /* 0x0001e80000100800 */
[----:B------:R-:W5:Y:S04]  /*1cb50*/  LDL.LU R8, [R1+0xd4] ;  /* 0x0000d40001087983 */ /* 0x000f680000300800 */
[----:B------:R1:W-:Y:S01]  /*1cb60*/  STL [R1+0x2b28], R17 ;  /* 0x002b281101007387 */ /* 0x0003e20000100800 */
[----:B0-----:R-:W-:-:S05]  /*1cb70*/  IADD3 R18, P0, PT, R16, R4, RZ ;  /* 0x0000000410127210 */ /* 0x001fca0007f1e0ff */
[----:B------:R-:W-:Y:S01]  /*1cb80*/  STL [R1+0x2b20], R18 ;  /* 0x002b201201007387 */ /* 0x000fe20000100800 */
[C---:B-1----:R-:W-:Y:S02]  /*1cb90*/  IMAD.X R17, R9.reuse, 0x1, R2, P1 ;  /* 0x0000000109117824 */ /* 0x042fe400008e0602 */
[----:B------:R-:W-:-:S03]  /*1cba0*/  IMAD.X R9, R9, 0x1, R3, P2 ;  /* 0x0000000109097824 */ /* 0x000fc600010e0603 */
[----:B------:R-:W-:Y:S01]  /*1cbb0*/  STL [R1+0x2b1c], R17 ;  /* 0x002b1c1101007387 */ /* 0x000fe20000100800 */
[----:B------:R-:W-:-:S05]  /*1cbc0*/  IADD3 R16, P1, PT, R7, R0, RZ ;  /* 0x0000000007107210 */ /* 0x000fca0007f3e0ff */
[----:B------:R-:W-:Y:S04]  /*1cbd0*/  STL [R1+0x2b24], R16 ;  /* 0x002b241001007387 */ /* 0x000fe80000100800 */
[----:B------:R0:W-:Y:S01]  /*1cbe0*/  STL [R1+0x2b18], R9 ;  /* 0x002b180901007387 */ /* 0x0001e20000100800 */
[----:B------:R-:W-:-:S03]  /*1cbf0*/  IADD3 R7, P2, PT, R7, R4, RZ ;  /* 0x0000000407077210 */ /* 0x000fc60007f5e0ff */
[----:B0-----:R-:W5:Y:S01]  /*1cc00*/  LDL.LU R9, [R1+0x28] ;  /* 0x0000280001097983 */ /* 0x001f620000300800 */
[----:B------:R-:W-:-:S03]  /*1cc10*/  IMAD.X R16, R15, 0x1, R2, P3 ;  /* 0x000000010f107824 */ /* 0x000fc600018e0602 */
[----:B------:R0:W-:Y:S04]  /*1cc20*/  STL [R1+0x2b10], R7 ;  /* 0x002b100701007387 */ /* 0x0001e80000100800 */
[----:B0-----:R-:W5:Y:S01]  /*1cc30*/  LDL.LU R7, [R1+0xd0] ;  /* 0x0000d00001077983 */ /* 0x001f620000300800 */
[----:B------:R-:W-:-:S03]  /*1cc40*/  IADD3 R17, P3, PT, R6, R0, RZ ;  /* 0x0000000006117210 */ /* 0x000fc60007f7e0ff */
[----:B------:R0:W-:Y:S04]  /*1cc50*/  STL [R1+0x2b0c], R16 ;  /* 0x002b0c1001007387 */ /* 0x0001e80000100800 */
[----:B------:R-:W-:Y:S01]  /*1cc60*/  STL [R1+0x2b14], R17 ;  /* 0x002b141101007387 */ /* 0x000fe20000100800 */
[----:B0-----:R-:W-:Y:S01]  /*1cc70*/  IMAD.X R16, R15, 0x1, R3, P5 ;  /* 0x000000010f107824 */ /* 0x001fe200028e0603 */
[----:B------:R-:W-:-:S04]  /*1cc80*/  IADD3 R15, P5, PT, R6, R4, RZ ;  /* 0x00000004060f7210 */ /* 0x000fc80007fbe0ff */
[----:B------:R-:W-:Y:S04]  /*1cc90*/  STL [R1+0x2b08], R16 ;  /* 0x002b081001007387 */ /* 0x000fe80000100800 */
[----:B------:R0:W-:Y:S01]  /*1cca0*/  STL [R1+0x2b00], R15 ;  /* 0x002b000f01007387 */ /* 0x0001e20000100800 */
[----:B--2---:R-:W-:-:S05]  /*1ccb0*/  IMAD.X R6, R5, 0x1, R2, P4 ;  /* 0x0000000105067824 */ /* 0x004fca00020e0602 */
[----:B------:R1:W-:Y:S01]  /*1ccc0*/  STL [R1+0x2afc], R6 ;  /* 0x002afc0601007387 */ /* 0x0003e20000100800 */
[----:B0-----:R-:W-:-:S03]  /*1ccd0*/  IMAD.X R15, R5, 0x1, R3, P0 ;  /* 0x00000001050f7824 */ /* 0x001fc600000e0603 */
[----:B-1----:R-:W2:Y:S01]  /*1cce0*/  LDL.LU R6, [R1+0x24] ;  /* 0x0000240001067983 */ /* 0x002ea20000300800 */
[----:B---3--:R-:W-:-:S05]  /*1ccf0*/  IADD3 R16, P4, PT, R14, R0, RZ ;  /* 0x000000000e107210 */ /* 0x008fca0007f9e0ff */
[----:B------:R-:W-:Y:S04]  /*1cd00*/  STL [R1+0x2b04], R16 ;  /* 0x002b041001007387 */ /* 0x000fe80000100800 */
[----:B------:R-:W3:Y:S04]  /*1cd10*/  LDL.LU R5, [R1+0xcc] ;  /* 0x0000cc0001057983 */ /* 0x000ee80000300800 */
[----:B------:R0:W-:Y:S02]  /*1cd20*/  STL [R1+0x2af8], R15 ;  /* 0x002af80f01007387 */ /* 0x0001e40000100800 */
[----:B0-----:R-:W-:Y:S01]  /*1cd30*/  IADD3 R15, P0, PT, R14, R4, RZ ;  /* 0x000000040e0f7210 */ /* 0x001fe20007f1e0ff */
[----:B----4-:R-:W-:-:S04]  /*1cd40*/  IMAD.X R16, R29, 0x1, R2, P1 ;  /* 0x000000011d107824 */ /* 0x010fc800008e0602 */
[----:B------:R0:W-:Y:S04]  /*1cd50*/  STL [R1+0x2af0], R15 ;  /* 0x002af00f01007387 */ /* 0x0001e80000100800 */
[----:B------:R-:W-:Y:S01]  /*1cd60*/  STL [R1+0x2aec], R16 ;  /* 0x002aec1001007387 */ /* 0x000fe20000100800 */
[----:B0-----:R-:W-:-:S03]  /*1cd70*/  IMAD.X R15, R29, 0x1, R3, P2 ;  /* 0x000000011d0f7824 */ /* 0x001fc600010e0603 */
[----:B------:R-:W4:Y:S01]  /*1cd80*/  LDL.LU R29, [R1+0x20] ;  /* 0x00002000011d7983 */ /* 0x000f220000300800 */
[----:B------:R-:W-:-:S05]  /*1cd90*/  IADD3 R14, P1, PT, R12, R0, RZ ;  /* 0x000000000c0e7210 */ /* 0x000fca0007f3e0ff */
[----:B------:R0:W-:Y:S04]  /*1cda0*/  STL [R1+0x2af4], R14 ;  /* 0x002af40e01007387 */ /* 0x0001e80000100800 */
[----:B------:R-:W-:Y:S04]  /*1cdb0*/  STL [R1+0x2ae8], R15 ;  /* 0x002ae80f01007387 */ /* 0x000fe80000100800 */
[----:B------:R-:W4:Y:S01]  /*1cdc0*/  LDL.LU R19, [R1+0xc8] ;  /* 0x0000c80001137983 */ /* 0x000f220000300800 */
[----:B0-----:R-:W-:Y:S01]  /*1cdd0*/  IADD3 R14, P2, PT, R12, R4, RZ ;  /* 0x000000040c0e7210 */ /* 0x001fe20007f5e0ff */
[----:B------:R-:W-:-:S04]  /*1cde0*/  IMAD.X R12, R13, 0x1, R2, P3 ;  /* 0x000000010d0c7824 */ /* 0x000fc800018e0602 */
[----:B------:R0:W-:Y:S04]  /*1cdf0*/  STL [R1+0x2ae0], R14 ;  /* 0x002ae00e01007387 */ /* 0x0001e80000100800 */
[----:B------:R1:W-:Y:S01]  /*1ce00*/  STL [R1+0x2adc], R12 ;  /* 0x002adc0c01007387 */ /* 0x0003e20000100800 */
[----:B0-----:R-:W-:Y:S01]  /*1ce10*/  IADD3 R14, P3, PT, R11, R0, RZ ;  /* 0x000000000b0e7210 */ /* 0x001fe20007f7e0ff */
[----:B-1----:R-:W-:-:S04]  /*1ce20*/  IMAD.X R12, R13, 0x1, R3, P5 ;  /* 0x000000010d0c7824 */ /* 0x002fc800028e0603 */
[----:B------:R-:W-:Y:S04]  /*1ce30*/  STL [R1+0x2ae4], R14 ;  /* 0x002ae40e01007387 */ /* 0x000fe80000100800 */
[----:B------:R-:W4:Y:S04]  /*1ce40*/  LDL.LU R18, [R1+0x1c] ;  /* 0x00001c0001127983 */ /* 0x000f280000300800 */
[----:B------:R5:W-:Y:S04]  /*1ce50*/  STL [R1+0x2ad8], R12 ;  /* 0x002ad80c01007387 */ /* 0x000be80000100800 */
[----:B------:R-:W4:Y:S01]  /*1ce60*/  LDL.LU R17, [R1+0xc4] ;  /* 0x0000c40001117983 */ /* 0x000f220000300800 */
[----:B------:R-:W-:-:S05]  /*1ce70*/  IADD3 R11, P5, PT, R11, R4, RZ ;  /* 0x000000040b0b7210 */ /* 0x000fca0007fbe0ff */
[----:B------:R0:W-:Y:S04]  /*1ce80*/  STL [R1+0x2ad0], R11 ;  /* 0x002ad00b01007387 */ /* 0x0001e80000100800 */
[----:B------:R-:W4:Y:S01]  /*1ce90*/  LDL.LU R16, [R1+0x18] ;  /* 0x0000180001107983 */ /* 0x000f220000300800 */
[----:B-----5:R-:W-:-:S05]  /*1cea0*/  IMAD.X R12, R10, 0x1, R2, P4 ;  /* 0x000000010a0c7824 */ /* 0x020fca00020e0602 */
[----:B------:R1:W-:Y:S04]  /*1ceb0*/  STL [R1+0x2acc], R12 ;  /* 0x002acc0c01007387 */ /* 0x0003e80000100800 */
[----:B------:R-:W5:Y:S01]  /*1cec0*/  LDL.LU R15, [R1+0xc0] ;  /* 0x0000c000010f7983 */ /* 0x000f620000300800 */
[----:B0-----:R-:W-:Y:S01]  /*1ced0*/  IADD3 R11, P4, PT, R8, R0, RZ ;  /* 0x00000000080b7210 */ /* 0x001fe20007f9e0ff */
[----:B------:R-:W-:-:S04]  /*1cee0*/  IMAD.X R10, R10, 0x1, R3, P0 ;  /* 0x000000010a0a7824 */ /* 0x000fc800000e0603 */
[----:B------:R-:W-:Y:S04]  /*1cef0*/  STL [R1+0x2ad4], R11 ;  /* 0x002ad40b01007387 */ /* 0x000fe80000100800 */
[----:B------:R-:W5:Y:S04]  /*1cf00*/  LDL.LU R14, [R1+0x14] ;  /* 0x00001400010e7983 */ /* 0x000f680000300800 */
[----:B------:R0:W-:Y:S04]  /*1cf10*/  STL [R1+0x2ac8], R10 ;  /* 0x002ac80a01007387 */ /* 0x0001e80000100800 */
[----:B------:R-:W5:Y:S01]  /*1cf20*/  LDL.LU R13, [R1+0xbc] ;  /* 0x0000bc00010d7983 */ /* 0x000f620000300800 */
[----:B------:R-:W-:-:S05]  /*1cf30*/  IADD3 R8, P0, PT, R8, R4, RZ ;  /* 0x0000000408087210 */ /* 0x000fca0007f1e0ff */
[----:B------:R-:W-:Y:S04]  /*1cf40*/  STL [R1+0x2ac0], R8 ;  /* 0x002ac00801007387 */ /* 0x000fe80000100800 */
[----:B-1----:R-:W5:Y:S01]  /*1cf50*/  LDL.LU R12, [R1+0x10] ;  /* 0x00001000010c7983 */ /* 0x002f620000300800 */
[----:B0-----:R-:W-:-:S05]  /*1cf60*/  IMAD.X R10, R9, 0x1, R2, P1 ;  /* 0x00000001090a7824 */ /* 0x001fca00008e0602 */
[----:B------:R0:W-:Y:S04]  /*1cf70*/  STL [R1+0x2abc], R10 ;  /* 0x002abc0a01007387 */ /* 0x0001e80000100800 */
[----:B0-----:R-:W5:Y:S01]  /*1cf80*/  LDL.LU R10, [R1+0xb8] ;  /* 0x0000b800010a7983 */ /* 0x001f620000300800 */
[----:B------:R-:W-:-:S05]  /*1cf90*/  IADD3 R8, P1, PT, R7, R0, RZ ;  /* 0x0000000007087210 */ /* 0x000fca0007f3e0ff */
[----:B------:R0:W-:Y:S04]  /*1cfa0*/  STL [R1+0x2ac4], R8 ;  /* 0x002ac40801007387 */ /* 0x0001e80000100800 */
[----:B------:R-:W5:Y:S01]  /*1cfb0*/  LDL.LU R11, [R1+0xc] ;  /* 0x00000c00010b7983 */ /* 0x000f620000300800 */
[----:B0-----:R-:W-:Y:S01]  /*1cfc0*/  IMAD.X R8, R9, 0x1, R3, P2 ;  /* 0x0000000109087824 */ /* 0x001fe200010e0603 */
[----:B------:R-:W-:-:S04]  /*1cfd0*/  IADD3 R7, P2, PT, R7, R4, RZ ;  /* 0x0000000407077210 */ /* 0x000fc80007f5e0ff */
[----:B------:R2:W-:Y:S04]  /*1cfe0*/  STL [R1+0x2ab8], R8 ;  /* 0x002ab80801007387 */ /* 0x0005e80000100800 */
[----:B------:R-:W5:Y:S04]  /*1cff0*/  LDL.LU R9, [R1+0xb4] ;  /* 0x0000b40001097983 */ /* 0x000f680000300800 */
[----:B------:R3:W-:Y:S01]  /*1d000*/  STL [R1+0x2ab0], R7 ;  /* 0x002ab00701007387 */ /* 0x0007e20000100800 */
[----:B--2---:R-:W-:-:S05]  /*1d010*/  IMAD.X R8, R6, 0x1, R2, P3 ;  /* 0x0000000106087824 */ /* 0x004fca00018e0602 */
[----:B------:R0:W-:Y:S01]  /*1d020*/  STL [R1+0x2aac], R8 ;  /* 0x002aac0801007387 */ /* 0x0001e20000100800 */
[----:B---3--:R-:W-:-:S03]  /*1d030*/  IADD3 R7, P3, PT, R5, R0, RZ ;  /* 0x0000000005077210 */ /* 0x008fc60007f7e0ff */
[----:B0-----:R-:W2:Y:S04]  /*1d040*/  LDL.LU R8, [R1+0x8] ;  /* 0x0000080001087983 */ /* 0x001ea80000300800 */
[----:B------:R0:W-:Y:S01]  /*1d050*/  STL [R1+0x2ab4], R7 ;  /* 0x002ab40701007387 */ /* 0x0001e20000100800 */
[----:B------:R-:W-:-:S03]  /*1d060*/  IMAD.X R6, R6, 0x1, R3, P5 ;  /* 0x0000000106067824 */ /* 0x000fc600028e0603 */
[----:B0-----:R-:W3:Y:S04]  /*1d070*/  LDL.LU R7, [R1+0xb0] ;  /* 0x0000b00001077983 */ /* 0x001ee80000300800 */
[----:B------:R0:W-:Y:S02]  /*1d080*/  STL [R1+0x2aa8], R6 ;  /* 0x002aa80601007387 */ /* 0x0001e40000100800 */
[----:B0-----:R-:W-:Y:S02]  /*1d090*/  IADD3 R6, P5, PT, R5, R4, RZ ;  /* 0x0000000405067210 */ /* 0x001fe40007fbe0ff */
[----:B------:R-:W2:Y:S04]  /*1d0a0*/  LDL.LU R5, [R1+0x4] ;  /* 0x0000040001057983 */ /* 0x000ea80000300800 */
[----:B------:R0:W-:Y:S04]  /*1d0b0*/  STL [R1+0x2aa0], R6 ;  /* 0x002aa00601007387 */ /* 0x0001e80000100800 */
[----:B0-----:R-:W2:Y:S01]  /*1d0c0*/  LDL.LU R6, [R1+0xac] ;  /* 0x0000ac0001067983 */ /* 0x001ea20000300800 */
[----:B----4-:R-:W-:-:S02]  /*1d0d0*/  IMAD.X R20, R29, 0x1, R2, P4 ;  /* 0x000000011d147824 */ /* 0x010fc400020e0602 */
[----:B------:R-:W-:-:S03]  /*1d0e0*/  IMAD.X R29, R29, 0x1, R3, P0 ;  /* 0x000000011d1d7824 */ /* 0x000fc600000e0603 */
[----:B------:R0:W-:Y:S02]  /*1d0f0*/  STL [R1+0x2a9c], R20 ;  /* 0x002a9c1401007387 */ /* 0x0001e40000100800 */
[C---:B0-----:R-:W-:Y:S02]  /*1d100*/  IADD3 R20, P4, PT, R19.reuse, R0, RZ ;  /* 0x0000000013147210 */ /* 0x041fe40007f9e0ff */
[----:B------:R-:W-:-:S03]  /*1d110*/  IADD3 R19, P0, PT, R19, R4, RZ ;  /* 0x0000000413137210 */ /* 0x000fc60007f1e0ff */
[----:B------:R0:W-:Y:S04]  /*1d120*/  STL [R1+0x2aa4], R20 ;  /* 0x002aa41401007387 */ /* 0x0001e80000100800 */
[----:B0-----:R-:W4:Y:S04]  /*1d130*/  LDL.LU R20, [R1+0x3018] ;  /* 0x0030180001147983 */ /* 0x001f280000300800 */
[----:B------:R0:W-:Y:S04]  /*1d140*/  STL [R1+0x2a98], R29 ;  /* 0x002a981d01007387 */ /* 0x0001e80000100800 */
[----:B0-----:R-:W2:Y:S04]  /*1d150*/  LDL.LU R29, [R1] ;  /* 0x00000000011d7983 */ /* 0x001ea80000300800 */
[----:B------:R0:W-:Y:S02]  /*1d160*/  STL [R1+0x2a90], R19 ;  /* 0x002a901301007387 */ /* 0x0001e40000100800 */
[----:B0-----:R-:W-:-:S02]  /*1d170*/  IMAD.X R19, R18, 0x1, R2, P1 ;  /* 0x0000000112137824 */ /* 0x001fc400008e0602 */
[----:B------:R-:W-:-:S03]  /*1d180*/  IMAD.X R18, R18, 0x1, R3, P2 ;  /* 0x0000000112127824 */ /* 0x000fc600010e0603 */
[----:B------:R0:W-:Y:S02]  /*1d190*/  STL [R1+0x2a8c], R19 ;  /* 0x002a8c1301007387 */ /* 0x0001e40000100800 */
[C---:B0-----:R-:W-:Y:S02]  /*1d1a0*/  IADD3 R19, P1, PT, R17.reuse, R0, RZ ;  /* 0x0000000011137210 */ /* 0x041fe40007f3e0ff */
[----:B------:R-:W-:-:S03]  /*1d1b0*/  IADD3 R17, P2, PT, R17, R4, RZ ;  /* 0x0000000411117210 */ /* 0x000fc60007f5e0ff */
[----:B------:R0:W-:Y:S04]  /*1d1c0*/  STL [R1+0x2a94], R19 ;  /* 0x002a941301007387 */ /* 0x0001e80000100800 */
[----:B0-----:R-:W4:Y:S04]  /*1d1d0*/  LDL.LU R19, [R1+0x3014] ;  /* 0x0030140001137983 */ /* 0x001f280000300800 */
[----:B------:R0:W-:Y:S04]  /*1d1e0*/  STL [R1+0x2a88], R18 ;  /* 0x002a881201007387 */ /* 0x0001e80000100800 */
[----:B0-----:R-:W4:Y:S04]  /*1d1f0*/  LDL.LU R18, [R1+0x3010] ;  /* 0x0030100001127983 */ /* 0x001f280000300800 */
[----:B------:R0:W-:Y:S02]  /*1d200*/  STL [R1+0x2a80], R17 ;  /* 0x002a801101007387 */ /* 0x0001e40000100800 */
[----:B0-----:R-:W-:-:S02]  /*1d210*/  IMAD.X R17, R16, 0x1, R2, P3 ;  /* 0x0000000110117824 */ /* 0x001fc400018e0602 */
[----:B------:R-:W-:-:S03]  /*1d220*/  IMAD.X R16, R16, 0x1, R3, P5 ;  /* 0x0000000110107824 */ /* 0x000fc600028e0603 */
[----:B------:R5:W-:Y:S02]  /*1d230*/  STL [R1+0x2a7c], R17 ;  /* 0x002a7c1101007387 */ /* 0x000be40000100800 */
[C---:B-----5:R-:W-:Y:S02]  /*1d240*/  IADD3 R17, P3, PT, R15.reuse, R0, RZ ;  /* 0x000000000f117210 */ /* 0x060fe40007f7e0ff */
[----:B------:R-:W-:-:S03]  /*1d250*/  IADD3 R15, P5, PT, R15, R4, RZ ;  /* 0x000000040f0f7210 */ /* 0x000fc60007fbe0ff */
[----:B------:R0:W-:Y:S04]  /*1d260*/  STL [R1+0x2a84], R17 ;  /* 0x002a841101007387 */ /* 0x0001e80000100800 */
[----:B0-----:R-:W5:Y:S04]  /*1d270*/  LDL.LU R17, [R1+0x300c] ;  /* 0x00300c0001117983 */ /* 0x001f680000300800 */
[----:B------:R0:W-:Y:S04]  /*1d280*/  STL [R1+0x2a78], R16 ;  /* 0x002a781001007387 */ /* 0x0001e80000100800 */
[----:B0-----:R-:W4:Y:S04]  /*1d290*/  LDL.LU R16, [R1+0x3008] ;  /* 0x0030080001107983 */ /* 0x001f280000300800 */
        /* <DEDUP_REMOVED lines=31> */
[----:B--2---:R-:W-:-:S02]  /*1d490*/  IMAD.X R9, R8, 0x1, R2, P4 ;  /* 0x0000000108097824 */ /* 0x004fc400020e0602 */
[----:B------:R-:W-:-:S03]  /*1d4a0*/  IMAD.X R8, R8, 0x1, R3, P0 ;  /* 0x0000000108087824 */ /* 0x000fc600000e0603 */
[----:B------:R3:W-:Y:S02]  /*1d4b0*/  STL [R1+0x2a3c], R9 ;  /* 0x002a3c0901007387 */ /* 0x0007e40000100800 */
[C---:B---3--:R-:W-:Y:S02]  /*1d4c0*/  IADD3 R9, P4, PT, R7.reuse, R0, RZ ;  /* 0x0000000007097210 */ /* 0x048fe40007f9e0ff */
[----:B------:R-:W-:-:S03]  /*1d4d0*/  IADD3 R7, P0, PT, R7, R4, RZ ;  /* 0x0000000407077210 */ /* 0x000fc60007f1e0ff */
[----:B------:R0:W-:Y:S04]  /*1d4e0*/  STL [R1+0x2a44], R9 ;  /* 0x002a440901007387 */ /* 0x0001e80000100800 */
[----:B0-----:R-:W2:Y:S04]  /*1d4f0*/  LDL.LU R9, [R1+0x2ff0] ;  /* 0x002ff00001097983 */ /* 0x001ea80000300800 */
[----:B------:R0:W-:Y:S04]  /*1d500*/  STL [R1+0x2a38], R8 ;  /* 0x002a380801007387 */ /* 0x0001e80000100800 */
[----:B0-----:R-:W3:Y:S04]  /*1d510*/  LDL.LU R8, [R1+0x2fec] ;  /* 0x002fec0001087983 */ /* 0x001ee80000300800 */
[----:B------:R0:W-:Y:S02]  /*1d520*/  STL [R1+0x2a30], R7 ;  /* 0x002a300701007387 */ /* 0x0001e40000100800 */
[----:B0-----:R-:W-:-:S02]  /*1d530*/  IMAD.X R7, R5, 0x1, R2, P1 ;  /* 0x0000000105077824 */ /* 0x001fc400008e0602 */
[----:B------:R-:W-:-:S03]  /*1d540*/  IMAD.X R5, R5, 0x1, R3, P2 ;  /* 0x0000000105057824 */ /* 0x000fc600010e0603 */
[----:B------:R0:W-:Y:S02]  /*1d550*/  STL [R1+0x2a2c], R7 ;  /* 0x002a2c0701007387 */ /* 0x0001e40000100800 */
[----:B0-----:R-:W-:-:S05]  /*1d560*/  IADD3 R7, P1, PT, R6, R0, RZ ;  /* 0x0000000006077210 */ /* 0x001fca0007f3e0ff */
[----:B------:R0:W-:Y:S04]  /*1d570*/  STL [R1+0x2a34], R7 ;  /* 0x002a340701007387 */ /* 0x0001e80000100800 */
[----:B0-----:R-:W2:Y:S04]  /*1d580*/  LDL.LU R7, [R1+0x2fe8] ;  /* 0x002fe80001077983 */ /* 0x001ea80000300800 */
[----:B------:R0:W-:Y:S04]  /*1d590*/  STL [R1+0x2a28], R5 ;  /* 0x002a280501007387 */ /* 0x0001e80000100800 */
[----:B0-----:R-:W2:Y:S01]  /*1d5a0*/  LDL.LU R5, [R1+0x2fe4] ;  /* 0x002fe40001057983 */ /* 0x001ea20000300800 */
[----:B------:R-:W-:-:S05]  /*1d5b0*/  IADD3 R6, P2, PT, R6, R4, RZ ;  /* 0x0000000406067210 */ /* 0x000fca0007f5e0ff */
[----:B------:R0:W-:Y:S02]  /*1d5c0*/  STL [R1+0x2a20], R6 ;  /* 0x002a200601007387 */ /* 0x0001e40000100800 */
[C---:B0-----:R-:W-:Y:S02]  /*1d5d0*/  IMAD.X R6, R29.reuse, 0x1, R2, P3 ;  /* 0x000000011d067824 */ /* 0x041fe400018e0602 */
[----:B------:R-:W-:-:S03]  /*1d5e0*/  IMAD.X R29, R29, 0x1, R3, P5 ;  /* 0x000000011d1d7824 */ /* 0x000fc600028e0603 */
[----:B------:R2:W-:Y:S02]  /*1d5f0*/  STL [R1+0x2a1c], R6 ;  /* 0x002a1c0601007387 */ /* 0x0005e40000100800 */
[----:B--2---:R-:W-:-:S05]  /*1d600*/  IADD3 R6, P3, PT, R5, R0, RZ ;  /* 0x0000000005067210 */ /* 0x004fca0007f7e0ff */
[----:B------:R0:W-:Y:S04]  /*1d610*/  STL [R1+0x2a24], R6 ;  /* 0x002a240601007387 */ /* 0x0001e80000100800 */
[----:B0-----:R-:W2:Y:S04]  /*1d620*/  LDL.LU R6, [R1+0x2fe0] ;  /* 0x002fe00001067983 */ /* 0x001ea80000300800 */
[----:B------:R0:W-:Y:S04]  /*1d630*/  STL [R1+0x2a18], R29 ;  /* 0x002a181d01007387 */ /* 0x0001e80000100800 */
[----:B0-----:R-:W2:Y:S01]  /*1d640*/  LDL.LU R29, [R1+0x2fdc] ;  /* 0x002fdc00011d7983 */ /* 0x001ea20000300800 */
[----:B------:R-:W-:-:S05]  /*1d650*/  IADD3 R5, P5, PT, R5, R4, RZ ;  /* 0x0000000405057210 */ /* 0x000fca0007fbe0ff */
[----:B------:R2:W-:Y:S02]  /*1d660*/  STL [R1+0x2a10], R5 ;  /* 0x002a100501007387 */ /* 0x0005e40000100800 */
[----:B--2---:R-:W-:-:S05]  /*1d670*/  IMAD.X R5, R29, 0x1, R2, P4 ;  /* 0x000000011d057824 */ /* 0x004fca00020e0602 */
[----:B------:R0:W-:Y:S02]  /*1d680*/  STL [R1+0x2a0c], R5 ;  /* 0x002a0c0501007387 */ /* 0x0001e40000100800 */
[----:B0-----:R-:W-:-:S05]  /*1d690*/  IADD3 R5, P4, PT, R6, R0, RZ ;  /* 0x0000000006057210 */ /* 0x001fca0007f9e0ff */
[----:B------:R0:W-:Y:S04]  /*1d6a0*/  STL [R1+0x2a14], R5 ;  /* 0x002a140501007387 */ /* 0x0001e80000100800 */
[----:B0-----:R-:W2:Y:S01]  /*1d6b0*/  LDL.LU R5, [R1+0x2fd8] ;  /* 0x002fd80001057983 */ /* 0x001ea20000300800 */
[----:B------:R-:W-:-:S05]  /*1d6c0*/  IMAD.X R29, R29, 0x1, R3, P0 ;  /* 0x000000011d1d7824 */ /* 0x000fca00000e0603 */
[----:B------:R0:W-:Y:S02]  /*1d6d0*/  STL [R1+0x2a08], R29 ;  /* 0x002a081d01007387 */ /* 0x0001e40000100800 */
[----:B0-----:R-:W-:-:S05]  /*1d6e0*/  IADD3 R29, P0, PT, R6, R4, RZ ;  /* 0x00000004061d7210 */ /* 0x001fca0007f1e0ff */
[----:B------:R0:W-:Y:S04]  /*1d6f0*/  STL [R1+0x2a00], R29 ;  /* 0x002a001d01007387 */ /* 0x0001e80000100800 */
[----:B0-----:R-:W3:Y:S01]  /*1d700*/  LDL.LU R29, [R1+0x1a8] ;  /* 0x0001a800011d7983 */ /* 0x001ee20000300800 */
[----:B--2---:R-:W-:-:S05]  /*1d710*/  IMAD.X R6, R5, 0x1, R2, P1 ;  /* 0x0000000105067824 */ /* 0x004fca00008e0602 */
[----:B------:R0:W-:Y:S02]  /*1d720*/  STL [R1+0x29fc], R6 ;  /* 0x0029fc0601007387 */ /* 0x0001e40000100800 */
[----:B0-----:R-:W-:-:S05]  /*1d730*/  IADD3 R6, P1, PT, R7, R0, RZ ;  /* 0x0000000007067210 */ /* 0x001fca0007f3e0ff */
[----:B------:R0:W-:Y:S04]  /*1d740*/  STL [R1+0x2a04], R6 ;  /* 0x002a040601007387 */ /* 0x0001e80000100800 */
[----:B0-----:R-:W2:Y:S01]  /*1d750*/  LDL.LU R6, [R1+0x2fd4] ;  /* 0x002fd40001067983 */ /* 0x001ea20000300800 */
[----:B------:R-:W-:Y:S01]  /*1d760*/  IMAD.X R5, R5, 0x1, R3, P2 ;  /* 0x0000000105057824 */ /* 0x000fe200010e0603 */
[----:B------:R-:W-:-:S04]  /*1d770*/  IADD3 R7, P2, PT, R7, R4, RZ ;  /* 0x0000000407077210 */ /* 0x000fc80007f5e0ff */
[----:B------:R0:W-:Y:S04]  /*1d780*/  STL [R1+0x29f8], R5 ;  /* 0x0029f80501007387 */ /* 0x0001e80000100800 */
[----:B0-----:R-:W4:Y:S04]  /*1d790*/  LDL.LU R5, [R1+0x170] ;  /* 0x0001700001057983 */ /* 0x001f280000300800 */
[----:B------:R2:W-:Y:S02]  /*1d7a0*/  STL [R1+0x29f0], R7 ;  /* 0x0029f00701007387 */ /* 0x0005e40000100800 */
[----:B--2---:R-:W-:-:S05]  /*1d7b0*/  IMAD.X R7, R6, 0x1, R2, P3 ;  /* 0x0000000106077824 */ /* 0x004fca00018e0602 */
[----:B------:R3:W-:Y:S02]  /*1d7c0*/  STL [R1+0x29ec], R7 ;  /* 0x0029ec0701007387 */ /* 0x0007e40000100800 */
[----:B---3--:R-:W-:-:S05]  /*1d7d0*/  IADD3 R7, P3, PT, R8, R0, RZ ;  /* 0x0000000008077210 */ /* 0x008fca0007f7e0ff */
[----:B------:R0:W-:Y:S04]  /*1d7e0*/  STL [R1+0x29f4], R7 ;  /* 0x0029f40701007387 */ /* 0x0001e80000100800 */
[----:B0-----:R-:W2:Y:S01]  /*1d7f0*/  LDL.LU R7, [R1+0x2fd0] ;  /* 0x002fd00001077983 */ /* 0x001ea20000300800 */
[----:B------:R-:W-:Y:S01]  /*1d800*/  IMAD.X R6, R6, 0x1, R3, P5 ;  /* 0x0000000106067824 */ /* 0x000fe200028e0603 */
[----:B------:R-:W-:-:S04]  /*1d810*/  IADD3 R8, P5, PT, R8, R4, RZ ;  /* 0x0000000408087210 */ /* 0x000fc80007fbe0ff */
[----:B------:R0:W-:Y:S04]  /*1d820*/  STL [R1+0x29e8], R6 ;  /* 0x0029e80601007387 */ /* 0x0001e80000100800 */
[----:B0-----:R-:W3:Y:S04]  /*1d830*/  LDL.LU R6, [R1+0x160] ;  /* 0x0001600001067983 */ /* 0x001ee80000300800 */
[----:B------:R2:W-:Y:S02]  /*1d840*/  STL [R1+0x29e0], R8 ;  /* 0x0029e00801007387 */ /* 0x0005e40000100800 */
[----:B--2---:R-:W-:-:S05]  /*1d850*/  IMAD.X R8, R7, 0x1, R2, P4 ;  /* 0x0000000107087824 */ /* 0x004fca00020e0602 */
[----:B------:R4:W-:Y:S02]  /*1d860*/  STL [R1+0x29dc], R8 ;  /* 0x0029dc0801007387 */ /* 0x0009e40000100800 */
[----:B----4-:R-:W-:-:S05]  /*1d870*/  IADD3 R8, P4, PT, R10, R0, RZ ;  /* 0x000000000a087210 */ /* 0x010fca0007f9e0ff */
[----:B------:R0:W-:Y:S04]  /*1d880*/  STL [R1+0x29e4], R8 ;  /* 0x0029e40801007387 */ /* 0x0001e80000100800 */
[----:B0-----:R-:W2:Y:S01]  /*1d890*/  LDL.LU R8, [R1+0x2fcc] ;  /* 0x002fcc0001087983 */ /* 0x001ea20000300800 */
[----:B------:R-:W-:-:S05]  /*1d8a0*/  IMAD.X R7, R7, 0x1, R3, P0 ;  /* 0x0000000107077824 */ /* 0x000fca00000e0603 */
[----:B------:R0:W-:Y:S02]  /*1d8b0*/  STL [R1+0x29cc], R7 ;  /* 0x0029cc0701007387 */ /* 0x0001e40000100800 */
[----:B0-----:R-:W-:Y:S02]  /*1d8c0*/  IADD3 R7, P0, PT, R10, R4, RZ ;  /* 0x000000040a077210 */ /* 0x001fe40007f1e0ff */
[----:B------:R-:W4:Y:S04]  /*1d8d0*/  LDL.LU R10, [R1+0x2fc8] ;  /* 0x002fc800010a7983 */ /* 0x000f280000300800 */
[----:B------:R2:W-:Y:S02]  /*1d8e0*/  STL [R1+0x29d4], R7 ;  /* 0x0029d40701007387 */ /* 0x0005e40000100800 */
[----:B--2---:R-:W-:-:S05]  /*1d8f0*/  IMAD.X R7, R8, 0x1, R2, P1 ;  /* 0x0000000108077824 */ /* 0x004fca00008e0602 */
[----:B------:R3:W-:Y:S02]  /*1d900*/  STL [R1+0x29d0], R7 ;  /* 0x0029d00701007387 */ /* 0x0007e40000100800 */
[----:B---3--:R-:W-:-:S05]  /*1d910*/  IADD3 R7, P1, PT, R6, R0, RZ ;  /* 0x0000000006077210 */ /* 0x008fca0007f3e0ff */
[----:B------:R0:W-:Y:S02]  /*1d920*/  STL [R1+0x29d8], R7 ;  /* 0x0029d80701007387 */ /* 0x0001e40000100800 */
[----:B0-----:R-:W-:Y:S02]  /*1d930*/  IMAD.X R7, R8, 0x1, R3, P2 ;  /* 0x0000000108077824 */ /* 0x001fe400010e0603 */
[----:B------:R-:W2:Y:S04]  /*1d940*/  LDL.LU R8, [R1+0x1e0] ;  /* 0x0001e00001087983 */ /* 0x000ea80000300800 */
[----:B------:R0:W-:Y:S02]  /*1d950*/  STL [R1+0x29bc], R7 ;  /* 0x0029bc0701007387 */ /* 0x0001e40000100800 */
[----:B0-----:R-:W-:Y:S01]  /*1d960*/  IADD3 R7, P2, PT, R6, R4, RZ ;  /* 0x0000000406077210 */ /* 0x001fe20007f5e0ff */
[----:B------:R-:W-:-:S04]  /*1d970*/  IMAD.X R6, R9, 0x1, R2, P3 ;  /* 0x0000000109067824 */ /* 0x000fc800018e0602 */
[----:B------:R0:W-:Y:S04]  /*1d980*/  STL [R1+0x29c4], R7 ;  /* 0x0029c40701007387 */ /* 0x0001e80000100800 */
[----:B0-----:R-:W3:Y:S04]  /*1d990*/  LDL.LU R7, [R1+0x1f4] ;  /* 0x0001f40001077983 */ /* 0x001ee80000300800 */
[----:B------:R0:W-:Y:S02]  /*1d9a0*/  STL [R1+0x29c0], R6 ;  /* 0x0029c00601007387 */ /* 0x0001e40000100800 */
[----:B0-----:R-:W-:-:S05]  /*1d9b0*/  IADD3 R6, P3, PT, R5, R0, RZ ;  /* 0x0000000005067210 */ /* 0x001fca0007f7e0ff */
[----:B------:R0:W-:Y:S02]  /*1d9c0*/  STL [R1+0x29c8], R6 ;  /* 0x0029c80601007387 */ /* 0x0001e40000100800 */
[----:B0-----:R-:W-:Y:S02]  /*1d9d0*/  IMAD.X R6, R9, 0x1, R3, P5 ;  /* 0x0000000109067824 */ /* 0x001fe400028e0603 */
[----:B------:R-:W2:Y:S04]  /*1d9e0*/  LDL.LU R9, [R1+0x1c4] ;  /* 0x0001c40001097983 */ /* 0x000ea80000300800 */
[----:B------:R0:W-:Y:S02]  /*1d9f0*/  STL [R1+0x29ac], R6 ;  /* 0x0029ac0601007387 */ /* 0x0001e40000100800 */
[----:B0-----:R-:W-:Y:S01]  /*1da00*/  IADD3 R6, P5, PT, R5, R4, RZ ;  /* 0x0000000405067210 */ /* 0x001fe20007fbe0ff */
[----:B----4-:R-:W-:-:S04]  /*1da10*/  IMAD.X R5, R10, 0x1, R2, P4 ;  /* 0x000000010a057824 */ /* 0x010fc800020e0602 */
[----:B------:R0:W-:Y:S04]  /*1da20*/  STL [R1+0x29b4], R6 ;  /* 0x0029b40601007387 */ /* 0x0001e80000100800 */
[----:B0-----:R-:W4:Y:S04]  /*1da30*/  LDL.LU R6, [R1+0x1fc] ;  /* 0x0001fc0001067983 */ /* 0x001f280000300800 */
[----:B------:R0:W-:Y:S02]  /*1da40*/  STL [R1+0x29b0], R5 ;  /* 0x0029b00501007387 */ /* 0x0001e40000100800 */
[----:B0-----:R-:W-:-:S05]  /*1da50*/  IADD3 R5, P4, PT, R12, R0, RZ ;  /* 0x000000000c057210 */ /* 0x001fca0007f9e0ff */
[----:B------:R0:W-:Y:S02]  /*1da60*/  STL [R1+0x29b8], R5 ;  /* 0x0029b80501007387 */ /* 0x0001e40000100800 */
[----:B0-----:R-:W-:Y:S02]  /*1da70*/  IMAD.X R5, R10, 0x1, R3, P0 ;  /* 0x000000010a057824 */ /* 0x001fe400000e0603 */
[----:B------:R-:W2:Y:S04]  /*1da80*/  LDL.LU R10, [R1+0x1b4] ;  /* 0x0001b400010a7983 */ /* 0x000ea80000300800 */
[----:B------:R0:W-:Y:S02]  /*1da90*/  STL [R1+0x299c], R5 ;  /* 0x00299c0501007387 */ /* 0x0001e40000100800 */
[----:B0-----:R-:W-:Y:S01]  /*1daa0*/  IADD3 R5, P0, PT, R12, R4, RZ ;  /* 0x000000040c057210 */ /* 0x001fe20007f1e0ff */
[----:B------:R-:W-:-:S04]  /*1dab0*/  IMAD.X R12, R11, 0x1, R2, P1 ;  /* 0x000000010b0c7824 */ /* 0x000fc800008e0602 */
[----:B------:R0:W-:Y:S04]  /*1dac0*/  STL [R1+0x29a4], R5 ;  /* 0x0029a40501007387 */ /* 0x0001e80000100800 */
[----:B0-----:R-:W2:Y:S04]  /*1dad0*/  LDL.LU R5, [R1+0x208] ;  /* 0x0002080001057983 */ /* 0x001ea80000300800 */
[----:B------:R0:W-:Y:S02]  /*1dae0*/  STL [R1+0x29a0], R12 ;  /* 0x0029a00c01007387 */ /* 0x0001e40000100800 */
[----:B0-----:R-:W-:-:S05]  /*1daf0*/  IADD3 R12, P1, PT, R29, R0, RZ ;  /* 0x000000001d0c7210 */ /* 0x001fca0007f3e0ff */
[----:B------:R0:W-:Y:S04]  /*1db00*/  STL [R1+0x29a8], R12 ;  /* 0x0029a80c01007387 */ /* 0x0001e80000100800 */
[----:B0-----:R-:W2:Y:S01]  /*1db10*/  LDL.LU R12, [R1+0x2fc4] ;  /* 0x002fc400010c7983 */ /* 0x001ea20000300800 */
[----:B------:R-:W-:Y:S01]  /*1db20*/  IMAD.X R11, R11, 0x1, R3, P2 ;  /* 0x000000010b0b7824 */ /* 0x000fe200010e0603 */
[----:B------:R-:W-:-:S04]  /*1db30*/  IADD3 R29, P2, PT, R29, R4, RZ ;  /* 0x000000041d1d7210 */ /* 0x000fc80007f5e0ff */
[----:B------:R-:W-:Y:S04]  /*1db40*/  STL [R1+0x298c], R11 ;  /* 0x00298c0b01007387 */ /* 0x000fe80000100800 */
[----:B------:R0:W-:Y:S04]  /*1db50*/  STL [R1+0x2994], R29 ;  /* 0x0029941d01007387 */ /* 0x0001e80000100800 */
[----:B0-----:R-:W3:Y:S01]  /*1db60*/  LDL.LU R29, [R1+0x23c] ;  /* 0x00023c00011d7983 */ /* 0x001ee20000300800 */
[----:B--2---:R-:W-:-:S05]  /*1db70*/  IMAD.X R11, R12, 0x1, R2, P3 ;  /* 0x000000010c0b7824 */ /* 0x004fca00018e0602 */
[----:B------:R0:W-:Y:S01]  /*1db80*/  STL [R1+0x2990], R11 ;  /* 0x0029900b01007387 */ /* 0x0001e20000100800 */
[----:B------:R-:W-:Y:S01]  /*1db90*/  IMAD.X R12, R12, 0x1, R3, P5 ;  /* 0x000000010c0c7824 */ /* 0x000fe200028e0603 */
[----:B0-----:R-:W-:-:S05]  /*1dba0*/  IADD3 R11, P3, PT, R10, R0, RZ ;  /* 0x000000000a0b7210 */ /* 0x001fca0007f7e0ff */
[----:B------:R0:W-:Y:S02]  /*1dbb0*/  STL [R1+0x2998], R11 ;  /* 0x0029980b01007387 */ /* 0x0001e40000100800 */
[----:B0-----:R-:W-:Y:S02]  /*1dbc0*/  IADD3 R11, P5, PT, R10, R4, RZ ;  /* 0x000000040a0b7210 */ /* 0x001fe40007fbe0ff */
[----:B------:R-:W2:Y:S04]  /*1dbd0*/  LDL.LU R10, [R1+0x2ac] ;  /* 0x0002ac00010a7983 */ /* 0x000ea80000300800 */
[----:B------:R0:W-:Y:S04]  /*1dbe0*/  STL [R1+0x297c], R12 ;  /* 0x00297c0c01007387 */ /* 0x0001e80000100800 */
[----:B------:R1:W-:Y:S01]  /*1dbf0*/  STL [R1+0x2984], R11 ;  /* 0x0029840b01007387 */ /* 0x0003e20000100800 */
[----:B0-----:R-:W-:Y:S01]  /*1dc00*/  IMAD.X R12, R13, 0x1, R2, P4 ;  /* 0x000000010d0c7824 */ /* 0x001fe200020e0602 */
[----:B-1----:R-:W-:-:S04]  /*1dc10*/  IADD3 R11, P4, PT, R9, R0, RZ ;  /* 0x00000000090b7210 */ /* 0x002fc80007f9e0ff */
[----:B------:R0:W-:Y:S04]  /*1dc20*/  STL [R1+0x2980], R12 ;  /* 0x0029800c01007387 */ /* 0x0001e80000100800 */
[----:B------:R1:W-:Y:S01]  /*1dc30*/  STL [R1+0x2988], R11 ;  /* 0x0029880b01007387 */ /* 0x0003e20000100800 */
[--C-:B0-----:R-:W-:Y:S01]  /*1dc40*/  IMAD.X R12, R13, 0x1, R3.reuse, P0 ;  /* 0x000000010d0c7824 */ /* 0x101fe200000e0603 */
[----:B-1----:R-:W-:Y:S02]  /*1dc50*/  IADD3 R11, P0, PT, R9, R4, RZ ;  /* 0x00000004090b7210 */ /* 0x002fe40007f1e0ff */
[----:B------:R-:W2:Y:S04]  /*1dc60*/  LDL.LU R9, [R1+0x2b4] ;  /* 0x0002b40001097983 */ /* 0x000ea80000300800 */
[----:B------:R0:W-:Y:S04]  /*1dc70*/  STL [R1+0x296c], R12 ;  /* 0x00296c0c01007387 */ /* 0x0001e80000100800 */
[----:B------:R1:W-:Y:S01]  /*1dc80*/  STL [R1+0x2974], R11 ;  /* 0x0029740b01007387 */ /* 0x0003e20000100800 */
[----:B0-----:R-:W-:Y:S01]  /*1dc90*/  IMAD.X R12, R14, 0x1, R2, P1 ;  /* 0x000000010e0c7824 */ /* 0x001fe200008e0602 */
[----:B------:R-:W-:Y:S01]  /*1dca0*/  IADD3 R13, P1, PT, R8, R0, RZ ;  /* 0x00000000080d7210 */ /* 0x000fe20007f3e0ff */
[----:B-1----:R-:W-:-:S03]  /*1dcb0*/  IMAD.X R11, R14, 0x1, R3, P2 ;  /* 0x000000010e0b7824 */ /* 0x002fc600010e0603 */
[----:B------:R0:W-:Y:S04]  /*1dcc0*/  STL [R1+0x2970], R12 ;  /* 0x0029700c01007387 */ /* 0x0001e80000100800 */
[----:B------:R-:W-:Y:S01]  /*1dcd0*/  STL [R1+0x2978], R13 ;  /* 0x0029780d01007387 */ /* 0x000fe20000100800 */
[----:B0-----:R-:W-:-:S03]  /*1dce0*/  IADD3 R12, P2, PT, R8, R4, RZ ;  /* 0x00000004080c7210 */ /* 0x001fc60007f5e0ff */
[----:B------:R-:W2:Y:S04]  /*1dcf0*/  LDL.LU R8, [R1+0x314] ;  /* 0x0003140001087983 */ /* 0x000ea80000300800 */
[----:B------:R0:W-:Y:S04]  /*1dd00*/  STL [R1+0x295c], R11 ;  /* 0x00295c0b01007387 */ /* 0x0001e80000100800 */
[----:B------:R1:W-:Y:S01]  /*1dd10*/  STL [R1+0x2964], R12 ;  /* 0x0029640c01007387 */ /* 0x0003e20000100800 */
[----:B0-----:R-:W-:Y:S01]  /*1dd20*/  IMAD.X R11, R15, 0x1, R2, P3 ;  /* 0x000000010f0b7824 */ /* 0x001fe200018e0602 */
[----:B---3--:R-:W-:Y:S01]  /*1dd30*/  IADD3 R13, P3, PT, R7, R0, RZ ;  /* 0x00000000070d7210 */ /* 0x008fe20007f7e0ff */
[----:B-1----:R-:W-:-:S03]  /*1dd40*/  IMAD.X R12, R15, 0x1, R3, P5 ;  /* 0x000000010f0c7824 */ /* 0x002fc600028e0603 */
[----:B------:R0:W-:Y:S04]  /*1dd50*/  STL [R1+0x2960], R11 ;  /* 0x0029600b01007387 */ /* 0x0001e80000100800 */
[----:B------:R-:W-:Y:S01]  /*1dd60*/  STL [R1+0x2968], R13 ;  /* 0x0029680d01007387 */ /* 0x000fe20000100800 */
[----:B0-----:R-:W-:-:S03]  /*1dd70*/  IADD3 R11, P5, PT, R7, R4, RZ ;  /* 0x00000004070b7210 */ /* 0x001fc60007fbe0ff */
[----:B------:R-:W3:Y:S04]  /*1dd80*/  LDL.LU R7, [R1+0x31c] ;  /* 0x00031c0001077983 */ /* 0x000ee80000300800 */
[----:B------:R0:W-:Y:S04]  /*1dd90*/  STL [R1+0x294c], R12 ;  /* 0x00294c0c01007387 */ /* 0x0001e80000100800 */
[----:B------:R1:W-:Y:S01]  /*1dda0*/  STL [R1+0x2954], R11 ;  /* 0x0029540b01007387 */ /* 0x0003e20000100800 */
[----:B0-----:R-:W-:Y:S01]  /*1ddb0*/  IMAD.X R12, R16, 0x1, R2, P4 ;  /* 0x00000001100c7824 */ /* 0x001fe200020e0602 */
[----:B----4-:R-:W-:Y:S01]  /*1ddc0*/  IADD3 R13, P4, PT, R6, R0, RZ ;  /* 0x00000000060d7210 */ /* 0x010fe20007f9e0ff */
[----:B-1----:R-:W-:-:S03]  /*1ddd0*/  IMAD.X R11, R16, 0x1, R3, P0 ;  /* 0x00000001100b7824 */ /* 0x002fc600000e0603 */
[----:B------:R0:W-:Y:S04]  /*1dde0*/  STL [R1+0x2950], R12 ;  /* 0x0029500c01007387 */ /* 0x0001e80000100800 */
[----:B------:R5:W-:Y:S01]  /*1ddf0*/  STL [R1+0x2958], R13 ;  /* 0x0029580d01007387 */ /* 0x000be20000100800 */
[----:B0-----:R-:W-:-:S03]  /*1de00*/  IADD3 R12, P0, PT, R6, R4, RZ ;  /* 0x00000004060c7210 */ /* 0x001fc60007f1e0ff */
[----:B------:R-:W4:Y:S04]  /*1de10*/  LDL.LU R6, [R1+0x324] ;  /* 0x0003240001067983 */ /* 0x000f280000300800 */
[----:B------:R0:W-:Y:S01]  /*1de20*/  STL [R1+0x293c], R11 ;  /* 0x00293c0b01007387 */ /* 0x0001e20000100800 */
[----:B-----5:R-:W-:-:S03]  /*1de30*/  IMAD.X R13, R17, 0x1, R3, P2 ;  /* 0x00000001110d7824 */ /* 0x020fc600010e0603 */
[----:B------:R1:W-:Y:S01]  /*1de40*/  STL [R1+0x2944], R12 ;  /* 0x0029440c01007387 */ /* 0x0003e20000100800 */
[----:B0-----:R-:W-:Y:S01]  /*1de50*/  IMAD.X R11, R17, 0x1, R2, P1 ;  /* 0x00000001110b7824 */ /* 0x001fe200008e0602 */
[----:B-1----:R-:W-:-:S04]  /*1de60*/  IADD3 R12, P1, PT, R5, R0, RZ ;  /* 0x00000000050c7210 */ /* 0x002fc80007f3e0ff */
[----:B------:R0:W-:Y:S04]  /*1de70*/  STL [R1+0x2940], R11 ;  /* 0x0029400b01007387 */ /* 0x0001e80000100800 */
[----:B------:R1:W-:Y:S04]  /*1de80*/  STL [R1+0x2948], R12 ;  /* 0x0029480c01007387 */ /* 0x0003e80000100800 */
[----:B------:R-:W-:Y:S01]  /*1de90*/  STL [R1+0x292c], R13 ;  /* 0x00292c0d01007387 */ /* 0x000fe20000100800 */
[----:B0-----:R-:W-:-:S03]  /*1dea0*/  IADD3 R11, P2, PT, R5, R4, RZ ;  /* 0x00000004050b7210 */ /* 0x001fc60007f5e0ff */
[----:B------:R-:W5:Y:S01]  /*1deb0*/  LDL.LU R5, [R1+0x32c] ;  /* 0x00032c0001057983 */ /* 0x000f620000300800 */
[----:B-1----:R-:W-:-:S03]  /*1dec0*/  IMAD.X R12, R18, 0x1, R2, P3 ;  /* 0x00000001120c7824 */ /* 0x002fc600018e0602 */
[----:B------:R0:W-:Y:S04]  /*1ded0*/  STL [R1+0x2934], R11 ;  /* 0x0029340b01007387 */ /* 0x0001e80000100800 */
[----:B------:R1:W-:Y:S01]  /*1dee0*/  STL [R1+0x2930], R12 ;  /* 0x0029300c01007387 */ /* 0x0003e20000100800 */
[C---:B0-----:R-:W-:Y:S01]  /*1def0*/  IADD3 R11, P3, PT, R29.reuse, R0, RZ ;  /* 0x000000001d0b7210 */ /* 0x041fe20007f7e0ff */
[----:B-1----:R-:W-:Y:S01]  /*1df00*/  IMAD.X R12, R18, 0x1, R3, P5 ;  /* 0x00000001120c7824 */ /* 0x002fe200028e0603 */
[----:B------:R-:W-:-:S03]  /*1df10*/  IADD3 R13, P5, PT, R29, R4, RZ ;  /* 0x000000041d0d7210 */ /* 0x000fc60007fbe0ff */
[----:B------:R0:W-:Y:S04]  /*1df20*/  STL [R1+0x2938], R11 ;  /* 0x0029380b01007387 */ /* 0x0001e80000100800 */
[----:B------:R-:W-:Y:S04]  /*1df30*/  STL [R1+0x291c], R12 ;  /* 0x00291c0c01007387 */ /* 0x000fe80000100800 */
[----:B------:R-:W-:Y:S04]  /*1df40*/  STL [R1+0x2924], R13 ;  /* 0x0029240d01007387 */ /* 0x000fe80000100800 */
[----:B------:R-:W5:Y:S01]  /*1df50*/  LDL.LU R29, [R1+0x334] ;  /* 0x00033400011d7983 */ /* 0x000f620000300800 */
[----:B0-----:R-:W-:-:S05]  /*1df60*/  IMAD.X R11, R19, 0x1, R2, P4 ;  /* 0x00000001130b7824 */ /* 0x001fca00020e0602 */
[----:B------:R0:W-:Y:S02]  /*1df70*/  STL [R1+0x2920], R11 ;  /* 0x0029200b01007387 */ /* 0x0001e40000100800 */
[----:B0-----:R-:W-:Y:S01]  /*1df80*/  IMAD.X R11, R19, 0x1, R3, P0 ;  /* 0x00000001130b7824 */ /* 0x001fe200000e0603 */
[----:B------:R-:W-:Y:S02]  /*1df90*/  SHF.R.S32.HI R22, RZ, 0x1f, R22 ;  /* 0x0000001fff167819 */ /* 0x000fe40000011416 */
[----:B------:R-:W-:Y:S02]  /*1dfa0*/  SHF.R.S32.HI R23, RZ, 0x1f, R23 ;  /* 0x0000001fff177819 */ /* 0x000fe40000011417 */
[----:B------:R-:W-:Y:S02]  /*1dfb0*/  SHF.R.S32.HI R24, RZ, 0x1f, R24 ;  /* 0x0000001fff187819 */ /* 0x000fe40000011418 */
[----:B------:R-:W-:Y:S02]  /*1dfc0*/  SHF.R.S32.HI R25, RZ, 0x1f, R25 ;  /* 0x0000001fff197819 */ /* 0x000fe40000011419 */
[----:B--2---:R-:W-:-:S05]  /*1dfd0*/  IADD3 R12, P4, PT, R10, R0, RZ ;  /* 0x000000000a0c7210 */ /* 0x004fca0007f9e0ff */
[----:B------:R0:W-:Y:S04]  /*1dfe0*/  STL [R1+0x2928], R12 ;  /* 0x0029280c01007387 */ /* 0x0001e80000100800 */
[----:B------:R-:W-:Y:S01]  /*1dff0*/  STL [R1+0x290c], R11 ;  /* 0x00290c0b01007387 */ /* 0x000fe20000100800 */
[----:B0-----:R-:W-:Y:S01]  /*1e000*/  IADD3 R12, P0, PT, R10, R4, RZ ;  /* 0x000000040a0c7210 */ /* 0x001fe20007f1e0ff */
[----:B------:R-:W-:-:S04]  /*1e010*/  IMAD.X R10, R20, 0x1, R2, P1 ;  /* 0x00000001140a7824 */ /* 0x000fc800008e0602 */
[----:B------:R0:W-:Y:S04]  /*1e020*/  STL [R1+0x2914], R12 ;  /* 0x0029140c01007387 */ /* 0x0001e80000100800 */
[----:B------:R1:W-:Y:S01]  /*1e030*/  STL [R1+0x2910], R10 ;  /* 0x0029100a01007387 */ /* 0x0003e20000100800 */
[----:B0-----:R-:W-:-:S03]  /*1e040*/  IMAD.X R12, R20, 0x1, R3, P2 ;  /* 0x00000001140c7824 */ /* 0x001fc600010e0603 */
[----:B-1----:R-:W2:Y:S01]  /*1e050*/  LDL.LU R10, [R1+0x33c] ;  /* 0x00033c00010a7983 */ /* 0x002ea20000300800 */
[----:B------:R-:W-:-:S05]  /*1e060*/  IADD3 R11, P1, PT, R9, R0, RZ ;  /* 0x00000000090b7210 */ /* 0x000fca0007f3e0ff */
[----:B------:R0:W-:Y:S04]  /*1e070*/  STL [R1+0x2918], R11 ;  /* 0x0029180b01007387 */ /* 0x0001e80000100800 */
[----:B------:R1:W-:Y:S01]  /*1e080*/  STL [R1+0x28fc], R12 ;  /* 0x0028fc0c01007387 */ /* 0x0003e20000100800 */
[----:B0-----:R-:W-:Y:S01]  /*1e090*/  IADD3 R11, P2, PT, R9, R4, RZ ;  /* 0x00000004090b7210 */ /* 0x001fe20007f5e0ff */
[----:B-1----:R-:W-:-:S04]  /*1e0a0*/  IMAD.X R12, R21, 0x1, R2, P3 ;  /* 0x00000001150c7824 */ /* 0x002fc800018e0602 */
[----:B------:R0:W-:Y:S04]  /*1e0b0*/  STL [R1+0x2904], R11 ;  /* 0x0029040b01007387 */ /* 0x0001e80000100800 */
[----:B------:R-:W-:Y:S01]  /*1e0c0*/  STL [R1+0x2900], R12 ;  /* 0x0029000c01007387 */ /* 0x000fe20000100800 */
[C---:B------:R-:W-:Y:S01]  /*1e0d0*/  IADD3 R9, P3, PT, R8.reuse, R0, RZ ;  /* 0x0000000008097210 */ /* 0x040fe20007f7e0ff */
[----:B0-----:R-:W-:Y:S01]  /*1e0e0*/  IMAD.X R11, R21, 0x1, R3, P5 ;  /* 0x00000001150b7824 */ /* 0x001fe200028e0603 */
[----:B------:R-:W-:-:S03]  /*1e0f0*/  IADD3 R8, P5, PT, R8, R4, RZ ;  /* 0x0000000408087210 */ /* 0x000fc60007fbe0ff */
[----:B------:R0:W-:Y:S04]  /*1e100*/  STL [R1+0x2908], R9 ;  /* 0x0029080901007387 */ /* 0x0001e80000100800 */
[----:B0-----:R-:W2:Y:S04]  /*1e110*/  LDL.LU R9, [R1+0x340] ;  /* 0x0003400001097983 */ /* 0x001ea80000300800 */
[----:B------:R0:W-:Y:S04]  /*1e120*/  STL [R1+0x28ec], R11 ;  /* 0x0028ec0b01007387 */ /* 0x0001e80000100800 */
[----:B------:R1:W-:Y:S01]  /*1e130*/  STL [R1+0x28f4], R8 ;  /* 0x0028f40801007387 */ /* 0x0003e20000100800 */
[C---:B0-----:R-:W-:Y:S01]  /*1e140*/  IMAD.X R11, R22.reuse, 0x1, R2, P4 ;  /* 0x00000001160b7824 */ /* 0x041fe200020e0602 */
[----:B---3--:R-:W-:Y:S01]  /*1e150*/  IADD3 R12, P4, PT, R7, R0, RZ ;  /* 0x00000000070c7210 */ /* 0x008fe20007f9e0ff */
[----:B-1----:R-:W-:-:S03]  /*1e160*/  IMAD.X R8, R22, 0x1, R3, P0 ;  /* 0x0000000116087824 */ /* 0x002fc600000e0603 */
[----:B------:R0:W-:Y:S04]  /*1e170*/  STL [R1+0x28f0], R11 ;  /* 0x0028f00b01007387 */ /* 0x0001e80000100800 */
[----:B------:R-:W-:Y:S04]  /*1e180*/  STL [R1+0x28f8], R12 ;  /* 0x0028f80c01007387 */ /* 0x000fe80000100800 */
[----:B------:R1:W-:Y:S01]  /*1e190*/  STL [R1+0x28dc], R8 ;  /* 0x0028dc0801007387 */ /* 0x0003e20000100800 */
[----:B0-----:R-:W-:Y:S01]  /*1e1a0*/  IADD3 R11, P0, PT, R7, R4, RZ ;  /* 0x00000004070b7210 */ /* 0x001fe20007f1e0ff */
[----:B------:R-:W-:-:S02]  /*1e1b0*/  IMAD.X R7, R23, 0x1, R2, P1 ;  /* 0x0000000117077824 */ /* 0x000fc400008e0602 */
[----:B-1----:R-:W3:Y:S04]  /*1e1c0*/  LDL.LU R8, [R1+0x348] ;  /* 0x0003480001087983 */ /* 0x002ee80000300800 */
[----:B------:R4:W-:Y:S04]  /*1e1d0*/  STL [R1+0x28e4], R11 ;  /* 0x0028e40b01007387 */ /* 0x0009e80000100800 */
[----:B------:R0:W-:Y:S01]  /*1e1e0*/  STL [R1+0x28e0], R7 ;  /* 0x0028e00701007387 */ /* 0x0001e20000100800 */
[C---:B----4-:R-:W-:Y:S01]  /*1e1f0*/  IADD3 R11, P1, PT, R6.reuse, R0, RZ ;  /* 0x00000000060b7210 */ /* 0x050fe20007f3e0ff */
[----:B0-----:R-:W-:Y:S01]  /*1e200*/  IMAD.X R7, R23, 0x1, R3, P2 ;  /* 0x0000000117077824 */ /* 0x001fe200010e0603 */
[----:B------:R-:W-:-:S03]  /*1e210*/  IADD3 R6, P2, PT, R6, R4, RZ ;  /* 0x0000000406067210 */ /* 0x000fc60007f5e0ff */
[----:B------:R0:W-:Y:S04]  /*1e220*/  STL [R1+0x28e8], R11 ;  /* 0x0028e80b01007387 */ /* 0x0001e80000100800 */
[----:B------:R-:W4:Y:S04]  /*1e230*/  LDL.LU R14, [R1+0x150] ;  /* 0x00015000010e7983 */ /* 0x000f280000300800 */
[----:B------:R1:W-:Y:S01]  /*1e240*/  STL [R1+0x28cc], R7 ;  /* 0x0028cc0701007387 */ /* 0x0003e20000100800 */
[----:B0-----:R-:W-:-:S03]  /*1e250*/  IMAD.X R11, R24, 0x1, R2, P3 ;  /* 0x00000001180b7824 */ /* 0x001fc600018e0602 */
[----:B------:R5:W-:Y:S04]  /*1e260*/  STL [R1+0x28d4], R6 ;  /* 0x0028d40601007387 */ /* 0x000be80000100800 */
[----:B-1----:R-:W4:Y:S01]  /*1e270*/  LDL.LU R7, [R1+0x34c] ;  /* 0x00034c0001077983 */ /* 0x002f220000300800 */
[----:B-----5:R-:W-:-:S03]  /*1e280*/  IADD3 R6, P3, PT, R5, R0, RZ ;  /* 0x0000000005067210 */ /* 0x020fc60007f7e0ff */
[----:B------:R0:W-:Y:S04]  /*1e290*/  STL [R1+0x28d0], R11 ;  /* 0x0028d00b01007387 */ /* 0x0001e80000100800 */
[----:B------:R1:W-:Y:S01]  /*1e2a0*/  STL [R1+0x28d8], R6 ;  /* 0x0028d80601007387 */ /* 0x0003e20000100800 */
[----:B0-----:R-:W-:Y:S01]  /*1e2b0*/  IMAD.X R11, R24, 0x1, R3, P5 ;  /* 0x00000001180b7824 */ /* 0x001fe200028e0603 */
[----:B------:R-:W-:Y:S02]  /*1e2c0*/  IADD3 R5, P5, PT, R5, R4, RZ ;  /* 0x0000000405057210 */ /* 0x000fe40007fbe0ff */
[----:B-1----:R-:W5:Y:S04]  /*1e2d0*/  LDL.LU R6, [R1+0x154] ;  /* 0x0001540001067983 */ /* 0x002f680000300800 */
[----:B------:R0:W-:Y:S04]  /*1e2e0*/  STL [R1+0x28bc], R11 ;  /* 0x0028bc0b01007387 */ /* 0x0001e80000100800 */
[----:B------:R1:W-:Y:S01]  /*1e2f0*/  STL [R1+0x28c4], R5 ;  /* 0x0028c40501007387 */ /* 0x0003e20000100800 */
[----:B0-----:R-:W-:-:S03]  /*1e300*/  IMAD.X R11, R25, 0x1, R2, P4 ;  /* 0x00000001190b7824 */ /* 0x001fc600020e0602 */
[----:B-1----:R-:W5:Y:S01]  /*1e310*/  LDL.LU R5, [R1+0x350] ;  /* 0x0003500001057983 */ /* 0x002f620000300800 */
[----:B------:R-:W-:-:S03]  /*1e320*/  IADD3 R13, P4, PT, R29, R0, RZ ;  /* 0x000000001d0d7210 */ /* 0x000fc60007f9e0ff */
[----:B------:R0:W-:Y:S04]  /*1e330*/  STL [R1+0x28c0], R11 ;  /* 0x0028c00b01007387 */ /* 0x0001e80000100800 */
[----:B------:R1:W-:Y:S01]  /*1e340*/  STL [R1+0x28c8], R13 ;  /* 0x0028c80d01007387 */ /* 0x0003e20000100800 */
[----:B0-----:R-:W-:Y:S01]  /*1e350*/  IMAD.X R11, R25, 0x1, R3, P0 ;  /* 0x00000001190b7824 */ /* 0x001fe200000e0603 */
[----:B------:R-:W-:Y:S02]  /*1e360*/  IADD3 R12, P0, PT, R29, R4, RZ ;  /* 0x000000041d0c7210 */ /* 0x000fe40007f1e0ff */
[----:B-1----:R-:W5:Y:S04]  /*1e370*/  LDL.LU R13, [R1+0x15c] ;  /* 0x00015c00010d7983 */ /* 0x002f680000300800 */
[----:B------:R0:W-:Y:S04]  /*1e380*/  STL [R1+0x28ac], R11 ;  /* 0x0028ac0b01007387 */ /* 0x0001e80000100800 */
[----:B------:R2:W-:Y:S04]  /*1e390*/  STL [R1+0x28b4], R12 ;  /* 0x0028b40c01007387 */ /* 0x0005e80000100800 */
[----:B------:R-:W5:Y:S01]  /*1e3a0*/  LDL.LU R29, [R1+0x358] ;  /* 0x00035800011d7983 */ /* 0x000f620000300800 */
[----:B------:R-:W-:-:S05]  /*1e3b0*/  SHF.R.S32.HI R26, RZ, 0x1f, R26 ;  /* 0x0000001fff1a7819 */ /* 0x000fca000001141a */
[C---:B0-----:R-:W-:Y:S01]  /*1e3c0*/  IMAD.X R11, R26.reuse, 0x1, R2, P1 ;  /* 0x000000011a0b7824 */ /* 0x041fe200008e0602 */
[----:B------:R-:W-:Y:S01]  /*1e3d0*/  SHF.R.S32.HI R27, RZ, 0x1f, R27 ;  /* 0x0000001fff1b7819 */ /* 0x000fe2000001141b */
[----:B------:R-:W-:-:S03]  /*1e3e0*/  IMAD.X R15, R26, 0x1, R3, P2 ;  /* 0x000000011a0f7824 */ /* 0x000fc600010e0603 */
[----:B------:R0:W-:Y:S01]  /*1e3f0*/  STL [R1+0x28b0], R11 ;  /* 0x0028b00b01007387 */ /* 0x0001e20000100800 */
[----:B------:R-:W-:-:S05]  /*1e400*/  SHF.R.S32.HI R28, RZ, 0x1f, R28 ;  /* 0x0000001fff1c7819 */ /* 0x000fca000001141c */
[----:B------:R-:W-:Y:S01]  /*1e410*/  IMAD.X R16, R28, 0x1, R2, P4 ;  /* 0x000000011c107824 */ /* 0x000fe200020e0602 */
[C---:B--2---:R-:W-:Y:S02]  /*1e420*/  IADD3 R12, P1, PT, R10.reuse, R0, RZ ;  /* 0x000000000a0c7210 */ /* 0x044fe40007f3e0ff */
[----:B0-----:R-:W-:-:S03]  /*1e430*/  IADD3 R11, P2, PT, R10, R4, RZ ;  /* 0x000000040a0b7210 */ /* 0x001fc60007f5e0ff */
[----:B------:R0:W-:Y:S01]  /*1e440*/  STL [R1+0x28b8], R12 ;  /* 0x0028b80c01007387 */ /* 0x0001e20000100800 */
[----:B------:R-:W-:-:S03]  /*1e450*/  IMAD.X R10, R27, 0x1, R2, P3 ;  /* 0x000000011b0a7824 */ /* 0x000fc600018e0602 */
[----:B0-----:R-:W2:Y:S04]  /*1e460*/  LDL.LU R12, [R1+0x164] ;  /* 0x00016400010c7983 */ /* 0x001ea80000300800 */
[----:B------:R-:W-:Y:S04]  /*1e470*/  STL [R1+0x289c], R15 ;  /* 0x00289c0f01007387 */ /* 0x000fe80000100800 */
[----:B------:R0:W-:Y:S04]  /*1e480*/  STL [R1+0x28a4], R11 ;  /* 0x0028a40b01007387 */ /* 0x0001e80000100800 */
[----:B0-----:R-:W2:Y:S04]  /*1e490*/  LDL.LU R11, [R1+0x35c] ;  /* 0x00035c00010b7983 */ /* 0x001ea80000300800 */
[----:B------:R0:W-:Y:S01]  /*1e4a0*/  STL [R1+0x28a0], R10 ;  /* 0x0028a00a01007387 */ /* 0x0001e20000100800 */
[----:B------:R-:W-:Y:S01]  /*1e4b0*/  IADD3 R15, P3, PT, R9, R0, RZ ;  /* 0x00000000090f7210 */ /* 0x000fe20007f7e0ff */
[----:B0-----:R-:W-:Y:S01]  /*1e4c0*/  IMAD.X R10, R27, 0x1, R3, P5 ;  /* 0x000000011b0a7824 */ /* 0x001fe200028e0603 */
[----:B------:R-:W-:-:S03]  /*1e4d0*/  IADD3 R9, P5, PT, R9, R4, RZ ;  /* 0x0000000409097210 */ /* 0x000fc60007fbe0ff */
[----:B------:R0:W-:Y:S04]  /*1e4e0*/  STL [R1+0x28a8], R15 ;  /* 0x0028a80f01007387 */ /* 0x0001e80000100800 */
[----:B0-----:R-:W2:Y:S04]  /*1e4f0*/  LDL.LU R15, [R1+0x168] ;  /* 0x00016800010f7983 */ /* 0x001ea80000300800 */
[----:B------:R0:W-:Y:S04]  /*1e500*/  STL [R1+0x288c], R10 ;  /* 0x00288c0a01007387 */ /* 0x0001e80000100800 */
[----:B------:R3:W-:Y:S04]  /*1e510*/  STL [R1+0x2894], R9 ;  /* 0x0028940901007387 */ /* 0x0007e80000100800 */
[----:B0-----:R-:W2:Y:S04]  /*1e520*/  LDL.LU R10, [R1+0x360] ;  /* 0x00036000010a7983 */ /* 0x001ea80000300800 */
[----:B------:R0:W-:Y:S01]  /*1e530*/  STL [R1+0x2890], R16 ;  /* 0x0028901001007387 */ /* 0x0001e20000100800 */
[----:B---3--:R-:W-:Y:S01]  /*1e540*/  IADD3 R9, P4, PT, R8, R0, RZ ;  /* 0x0000000008097210 */ /* 0x008fe20007f9e0ff */
[----:B0-----:R-:W-:Y:S01]  /*1e550*/  IMAD.X R16, R28, 0x1, R3, P0 ;  /* 0x000000011c107824 */ /* 0x001fe200000e0603 */
[----:B------:R-:W-:-:S03]  /*1e560*/  IADD3 R8, P0, PT, R8, R4, RZ ;  /* 0x0000000408087210 */ /* 0x000fc60007f1e0ff */
[----:B------:R0:W-:Y:S04]  /*1e570*/  STL [R1+0x2898], R9 ;  /* 0x0028980901007387 */ /* 0x0001e80000100800 */
[----:B0-----:R-:W3:Y:S04]  /*1e580*/  LDL.LU R9, [R1+0x16c] ;  /* 0x00016c0001097983 */ /* 0x001ee80000300800 */
[----:B------:R4:W-:Y:S04]  /*1e590*/  STL [R1+0x1cc4], R16 ;  /* 0x001cc41001007387 */ /* 0x0009e80000100800 */
[----:B------:R0:W-:Y:S01]  /*1e5a0*/  STL [R1+0x1ce0], R8 ;  /* 0x001ce00801007387 */ /* 0x0001e20000100800 */
[----:B----4-:R-:W-:-:S03]  /*1e5b0*/  IMAD.X R16, R14, 0x1, R2, P1 ;  /* 0x000000010e107824 */ /* 0x010fc600008e0602 */
[----:B0-----:R-:W4:Y:S01]  /*1e5c0*/  LDL.LU R8, [R1+0x368] ;  /* 0x0003680001087983 */ /* 0x001f220000300800 */
[----:B------:R-:W-:-:S03]  /*1e5d0*/  IADD3 R17, P1, PT, R7, R0, RZ ;  /* 0x0000000007117210 */ /* 0x000fc60007f3e0ff */
[----:B------:R0:W-:Y:S04]  /*1e5e0*/  STL [R1+0x1cc8], R16 ;  /* 0x001cc81001007387 */ /* 0x0001e80000100800 */
[----:B------:R-:W-:Y:S01]  /*1e5f0*/  STL [R1+0x1ce8], R17 ;  /* 0x001ce81101007387 */ /* 0x000fe20000100800 */
[----:B0-----:R-:W-:Y:S01]  /*1e600*/  IMAD.X R16, R14, 0x1, R3, P2 ;  /* 0x000000010e107824 */ /* 0x001fe200010e0603 */
[----:B------:R-:W-:Y:S02]  /*1e610*/  IADD3 R7, P2, PT, R7, R4, RZ ;  /* 0x0000000407077210 */ /* 0x000fe40007f5e0ff */
[----:B------:R-:W4:Y:S04]  /*1e620*/  LDL.LU R14, [R1+0x174] ;  /* 0x00017400010e7983 */ /* 0x000f280000300800 */
[----:B------:R5:W-:Y:S04]  /*1e630*/  STL [R1+0x1ccc], R16 ;  /* 0x001ccc1001007387 */ /* 0x000be80000100800 */
[----:B------:R0:W-:Y:S01]  /*1e640*/  STL [R1+0x1cf0], R7 ;  /* 0x001cf00701007387 */ /* 0x0001e20000100800 */
[----:B-----5:R-:W-:-:S03]  /*1e650*/  IMAD.X R16, R6, 0x1, R2, P3 ;  /* 0x0000000106107824 */ /* 0x020fc600018e0602 */
[----:B0-----:R-:W5:Y:S01]  /*1e660*/  LDL.LU R7, [R1+0x36c] ;  /* 0x00036c0001077983 */ /* 0x001f620000300800 */
[----:B------:R-:W-:-:S03]  /*1e670*/  IADD3 R17, P3, PT, R5, R0, RZ ;  /* 0x0000000005117210 */ /* 0x000fc60007f7e0ff */
[----:B------:R0:W-:Y:S04]  /*1e680*/  STL [R1+0x1cd0], R16 ;  /* 0x001cd01001007387 */ /* 0x0001e80000100800 */
[----:B------:R-:W-:Y:S01]  /*1e690*/  STL [R1+0x1cf8], R17 ;  /* 0x001cf81101007387 */ /* 0x000fe20000100800 */
[----:B0-----:R-:W-:Y:S01]  /*1e6a0*/  IMAD.X R16, R6, 0x1, R3, P5 ;  /* 0x0000000106107824 */ /* 0x001fe200028e0603 */
[----:B------:R-:W-:Y:S02]  /*1e6b0*/  IADD3 R5, P5, PT, R5, R4, RZ ;  /* 0x0000000405057210 */ /* 0x000fe40007fbe0ff */
[----:B------:R-:W5:Y:S04]  /*1e6c0*/  LDL.LU R6, [R1+0x17c] ;  /* 0x00017c0001067983 */ /* 0x000f680000300800 */
[----:B------:R0:W-:Y:S04]  /*1e6d0*/  STL [R1+0x1cd4], R16 ;  /* 0x001cd41001007387 */ /* 0x0001e80000100800 */
[----:B------:R1:W-:Y:S01]  /*1e6e0*/  STL [R1+0x1d00], R5 ;  /* 0x001d000501007387 */ /* 0x0003e20000100800 */
[----:B0-----:R-:W-:-:S03]  /*1e6f0*/  IMAD.X R16, R13, 0x1, R2, P4 ;  /* 0x000000010d107824 */ /* 0x001fc600020e0602 */
[----:B-1----:R-:W5:Y:S01]  /*1e700*/  LDL.LU R5, [R1+0x374] ;  /* 0x0003740001057983 */ /* 0x002f620000300800 */
[----:B------:R-:W-:-:S03]  /*1e710*/  IADD3 R18, P4, PT, R29, R0, RZ ;  /* 0x000000001d127210 */ /* 0x000fc60007f9e0ff */
[----:B------:R0:W-:Y:S04]  /*1e720*/  STL [R1+0x1cd8], R16 ;  /* 0x001cd81001007387 */ /* 0x0001e80000100800 */
[----:B------:R-:W-:Y:S01]  /*1e730*/  STL [R1+0x1d08], R18 ;  /* 0x001d081201007387 */ /* 0x000fe20000100800 */
[----:B0-----:R-:W-:Y:S01]  /*1e740*/  IMAD.X R16, R13, 0x1, R3, P0 ;  /* 0x000000010d107824 */ /* 0x001fe200000e0603 */
[----:B------:R-:W-:Y:S02]  /*1e750*/  IADD3 R17, P0, PT, R29, R4, RZ ;  /* 0x000000041d117210 */ /* 0x000fe40007f1e0ff */
[----:B------:R-:W5:Y:S04]  /*1e760*/  LDL.LU R13, [R1+0x180] ;  /* 0x00018000010d7983 */ /* 0x000f680000300800 */
[----:B------:R2:W-:Y:S04]  /*1e770*/  STL [R1+0x1cdc], R16 ;  /* 0x001cdc1001007387 */ /* 0x0005e80000100800 */
[----:B------:R-:W-:Y:S04]  /*1e780*/  STL [R1+0x1d10], R17 ;  /* 0x001d101101007387 */ /* 0x000fe80000100800 */
[----:B------:R-:W5:Y:S01]  /*1e790*/  LDL.LU R29, [R1+0x378] ;  /* 0x00037800011d7983 */ /* 0x000f620000300800 */
[----:B--2---:R-:W-:-:S05]  /*1e7a0*/  IMAD.X R16, R12, 0x1, R2, P1 ;  /* 0x000000010c107824 */ /* 0x004fca00008e0602 */
[----:B------:R0:W-:Y:S02]  /*1e7b0*/  STL [R1+0x1ce4], R16 ;  /* 0x001ce41001007387 */ /* 0x0001e40000100800 */
[----:B0-----:R-:W-:Y:S01]  /*1e7c0*/  IMAD.X R16, R12, 0x1, R3, P2 ;  /* 0x000000010c107824 */ /* 0x001fe200010e0603 */
[C---:B------:R-:W-:Y:S02]  /*1e7d0*/  IADD3 R17, P1, PT, R11.reuse, R0, RZ ;  /* 0x000000000b117210 */ /* 0x040fe40007f3e0ff */
[----:B------:R-:W-:-:S03]  /*1e7e0*/  IADD3 R11, P2, PT, R11, R4, RZ ;  /* 0x000000040b0b7210 */ /* 0x000fc60007f5e0ff */
[----:B------:R-:W-:Y:S04]  /*1e7f0*/  STL [R1+0x1d18], R17 ;  /* 0x001d181101007387 */ /* 0x000fe80000100800 */
[----:B------:R-:W2:Y:S04]  /*1e800*/  LDL.LU R12, [R1+0x184] ;  /* 0x00018400010c7983 */ /* 0x000ea80000300800 */
[----:B------:R-:W-:Y:S04]  /*1e810*/  STL [R1+0x1cec], R16 ;  /* 0x001cec1001007387 */ /* 0x000fe80000100800 */
[----:B------:R0:W-:Y:S04]  /*1e820*/  STL [R1+0x1d20], R11 ;  /* 0x001d200b01007387 */ /* 0x0001e80000100800 */
[----:B0-----:R-:W2:Y:S01]  /*1e830*/  LDL.LU R11, [R1+0x37c] ;  /* 0x00037c00010b7983 */ /* 0x001ea20000300800 */
[----:B------:R-:W-:-:S05]  /*1e840*/  IMAD.X R16, R15, 0x1, R2, P3 ;  /* 0x000000010f107824 */ /* 0x000fca00018e0602 */
[----:B------:R0:W-:Y:S01]  /*1e850*/  STL [R1+0x1cf4], R16 ;  /* 0x001cf41001007387 */ /* 0x0001e20000100800 */
[C---:B------:R-:W-:Y:S01]  /*1e860*/  IADD3 R17, P3, PT, R10.reuse, R0, RZ ;  /* 0x000000000a117210 */ /* 0x040fe20007f7e0ff */
[----:B0-----:R-:W-:Y:S01]  /*1e870*/  IMAD.X R16, R15, 0x1, R3, P5 ;  /* 0x000000010f107824 */ /* 0x001fe200028e0603 */
[----:B------:R-:W-:-:S03]  /*1e880*/  IADD3 R10, P5, PT, R10, R4, RZ ;  /* 0x000000040a0a7210 */ /* 0x000fc60007fbe0ff */
[----:B------:R-:W-:Y:S04]  /*1e890*/  STL [R1+0x1d28], R17 ;  /* 0x001d281101007387 */ /* 0x000fe80000100800 */
[----:B------:R-:W2:Y:S04]  /*1e8a0*/  LDL.LU R15, [R1+0x188] ;  /* 0x00018800010f7983 */ /* 0x000ea80000300800 */
[----:B------:R3:W-:Y:S04]  /*1e8b0*/  STL [R1+0x1cfc], R16 ;  /* 0x001cfc1001007387 */ /* 0x0007e80000100800 */
[----:B------:R0:W-:Y:S01]  /*1e8c0*/  STL [R1+0x1d30], R10 ;  /* 0x001d300a01007387 */ /* 0x0001e20000100800 */
[----:B---3--:R-:W-:-:S03]  /*1e8d0*/  IMAD.X R16, R9, 0x1, R2, P4 ;  /* 0x0000000109107824 */ /* 0x008fc600020e0602 */
[----:B0-----:R-:W3:Y:S04]  /*1e8e0*/  LDL.LU R10, [R1+0x388] ;  /* 0x00038800010a7983 */ /* 0x001ee80000300800 */
[----:B------:R0:W-:Y:S02]  /*1e8f0*/  STL [R1+0x1d04], R16 ;  /* 0x001d041001007387 */ /* 0x0001e40000100800 */
[----:B0-----:R-:W-:Y:S01]  /*1e900*/  IMAD.X R16, R9, 0x1, R3, P0 ;  /* 0x0000000109107824 */ /* 0x001fe200000e0603 */
[C---:B----4-:R-:W-:Y:S02]  /*1e910*/  IADD3 R17, P4, PT, R8.reuse, R0, RZ ;  /* 0x0000000008117210 */ /* 0x050fe40007f9e0ff */
[----:B------:R-:W-:-:S03]  /*1e920*/  IADD3 R8, P0, PT, R8, R4, RZ ;  /* 0x0000000408087210 */ /* 0x000fc60007f1e0ff */
[----:B------:R-:W-:Y:S04]  /*1e930*/  STL [R1+0x1d38], R17 ;  /* 0x001d381101007387 */ /* 0x000fe80000100800 */
[----:B------:R-:W4:Y:S04]  /*1e940*/  LDL.LU R9, [R1+0x18c] ;  /* 0x00018c0001097983 */ /* 0x000f280000300800 */
[----:B------:R0:W-:Y:S04]  /*1e950*/  STL [R1+0x1d0c], R16 ;  /* 0x001d0c1001007387 */ /* 0x0001e80000100800 */
[----:B------:R1:W-:Y:S01]  /*1e960*/  STL [R1+0x1d40], R8 ;  /* 0x001d400801007387 */ /* 0x0003e20000100800 */
[----:B0-----:R-:W-:-:S03]  /*1e970*/  IMAD.X R16, R14, 0x1, R2, P1 ;  /* 0x000000010e107824 */ /* 0x001fc600008e0602 */
[----:B-1----:R-:W4:Y:S04]  /*1e980*/  LDL.LU R8, [R1+0x3a0] ;  /* 0x0003a00001087983 */ /* 0x002f280000300800 */
[----:B------:R0:W-:Y:S01]  /*1e990*/  STL [R1+0x1d14], R16 ;  /* 0x001d141001007387 */ /* 0x0001e20000100800 */
[C---:B-----5:R-:W-:Y:S01]  /*1e9a0*/  IADD3 R17, P1, PT, R7.reuse, R0, RZ ;  /* 0x0000000007117210 */ /* 0x060fe20007f3e0ff */
[----:B0-----:R-:W-:Y:S01]  /*1e9b0*/  IMAD.X R16, R14, 0x1, R3, P2 ;  /* 0x000000010e107824 */ /* 0x001fe200010e0603 */
[----:B------:R-:W-:-:S03]  /*1e9c0*/  IADD3 R7, P2, PT, R7, R4, RZ ;  /* 0x0000000407077210 */ /* 0x000fc60007f5e0ff */
[----:B------:R-:W-:Y:S04]  /*1e9d0*/  STL [R1+0x1d48], R17 ;  /* 0x001d481101007387 */ /* 0x000fe80000100800 */
[----:B------:R-:W5:Y:S04]  /*1e9e0*/  LDL.LU R14, [R1+0x190] ;  /* 0x00019000010e7983 */ /* 0x000f680000300800 */
[----:B------:R0:W-:Y:S04]  /*1e9f0*/  STL [R1+0x1d1c], R16 ;  /* 0x001d1c1001007387 */ /* 0x0001e80000100800 */
[----:B------:R1:W-:Y:S01]  /*1ea00*/  STL [R1+0x1d50], R7 ;  /* 0x001d500701007387 */ /* 0x0003e20000100800 */
[----:B0-----:R-:W-:-:S03]  /*1ea10*/  IMAD.X R16, R6, 0x1, R2, P3 ;  /* 0x0000000106107824 */ /* 0x001fc600018e0602 */
[----:B-1----:R-:W5:Y:S04]  /*1ea20*/  LDL.LU R7, [R1+0x3e0] ;  /* 0x0003e00001077983 */ /* 0x002f680000300800 */
[----:B------:R0:W-:Y:S01]  /*1ea30*/  STL [R1+0x1d24], R16 ;  /* 0x001d241001007387 */ /* 0x0001e20000100800 */
[----:B------:R-:W-:-:S05]  /*1ea40*/  IADD3 R17, P3, PT, R5, R0, RZ ;  /* 0x0000000005117210 */ /* 0x000fca0007f7e0ff */
        /* <DEDUP_REMOVED lines=24> */
[----:B------:R0:W-:Y:S04]  /*1ebd0*/  STL [R1+0x1d4c], R16 ;  /* 0x001d4c1001007387 */ /* 0x0001e80000100800 */
[----:B------:R1:W-:Y:S01]  /*1ebe0*/  STL [R1+0x1d80], R11 ;  /* 0x001d800b01007387 */ /* 0x0003e20000100800 */
[----:B0-----:R-:W-:-:S03]  /*1ebf0*/  IMAD.X R16, R15, 0x1, R2, P3 ;  /* 0x000000010f107824 */ /* 0x001fc600018e0602 */
[----:B-1----:R-:W2:Y:S04]  /*1ec00*/  LDL.LU R11, [R1+0x3dc] ;  /* 0x0003dc00010b7983 */ /* 0x002ea80000300800 */
[----:B------:R0:W-:Y:S01]  /*1ec10*/  STL [R1+0x1d54], R16 ;  /* 0x001d541001007387 */ /* 0x0001e20000100800 */
[C---:B---3--:R-:W-:Y:S01]  /*1ec20*/  IADD3 R17, P3, PT, R10.reuse, R0, RZ ;  /* 0x000000000a117210 */ /* 0x048fe20007f7e0ff */
[----:B0-----:R-:W-:Y:S01]  /*1ec30*/  IMAD.X R16, R15, 0x1, R3, P5 ;  /* 0x000000010f107824 */ /* 0x001fe200028e0603 */
[----:B------:R-:W-:-:S03]  /*1ec40*/  IADD3 R10, P5, PT, R10, R4, RZ ;  /* 0x000000040a0a7210 */ /* 0x000fc60007fbe0ff */
[----:B------:R-:W-:Y:S04]  /*1ec50*/  STL [R1+0x1d88], R17 ;  /* 0x001d881101007387 */ /* 0x000fe80000100800 */
[----:B------:R-:W3:Y:S04]  /*1ec60*/  LDL.LU R15, [R1+0x1a0] ;  /* 0x0001a000010f7983 */ /* 0x000ee80000300800 */
[----:B------:R4:W-:Y:S04]  /*1ec70*/  STL [R1+0x1d5c], R16 ;  /* 0x001d5c1001007387 */ /* 0x0009e80000100800 */
[----:B------:R0:W-:Y:S01]  /*1ec80*/  STL [R1+0x1d90], R10 ;  /* 0x001d900a01007387 */ /* 0x0001e20000100800 */
[----:B----4-:R-:W-:-:S03]  /*1ec90*/  IMAD.X R16, R9, 0x1, R2, P4 ;  /* 0x0000000109107824 */ /* 0x010fc600020e0602 */
[----:B0-----:R-:W4:Y:S04]  /*1eca0*/  LDL.LU R10, [R1+0x3d8] ;  /* 0x0003d800010a7983 */ /* 0x001f280000300800 */
[----:B------:R0:W-:Y:S02]  /*1ecb0*/  STL [R1+0x1d64], R16 ;  /* 0x001d641001007387 */ /* 0x0001e40000100800 */
[----:B0-----:R-:W-:Y:S01]  /*1ecc0*/  IMAD.X R16, R9, 0x1, R3, P0 ;  /* 0x0000000109107824 */ /* 0x001fe200000e0603 */
[C---:B------:R-:W-:Y:S02]  /*1ecd0*/  IADD3 R17, P4, PT, R8.reuse, R0, RZ ;  /* 0x0000000008117210 */ /* 0x040fe40007f9e0ff */
[----:B------:R-:W-:-:S03]  /*1ece0*/  IADD3 R8, P0, PT, R8, R4, RZ ;  /* 0x0000000408087210 */ /* 0x000fc60007f1e0ff */
[----:B------:R-:W-:Y:S04]  /*1ecf0*/  STL [R1+0x1d98], R17 ;  /* 0x001d981101007387 */ /* 0x000fe80000100800 */
[----:B------:R-:W4:Y:S04]  /*1ed00*/  LDL.LU R9, [R1+0x1a4] ;  /* 0x0001a40001097983 */ /* 0x000f280000300800 */
[----:B------:R5:W-:Y:S04]  /*1ed10*/  STL [R1+0x1d6c], R16 ;  /* 0x001d6c1001007387 */ /* 0x000be80000100800 */
[----:B------:R0:W-:Y:S01]  /*1ed20*/  STL [R1+0x1da0], R8 ;  /* 0x001da00801007387 */ /* 0x0001e20000100800 */
[----:B-----5:R-:W-:-:S03]  /*1ed30*/  IMAD.X R16, R14, 0x1, R2, P1 ;  /* 0x000000010e107824 */ /* 0x020fc600008e0602 */
[----:B0-----:R-:W5:Y:S04]  /*1ed40*/  LDL.LU R8, [R1+0x3d4] ;  /* 0x0003d40001087983 */ /* 0x001f680000300800 */
[----:B------:R0:W-:Y:S01]  /*1ed50*/  STL [R1+0x1d74], R16 ;  /* 0x001d741001007387 */ /* 0x0001e20000100800 */
[C---:B------:R-:W-:Y:S01]  /*1ed60*/  IADD3 R17, P1, PT, R7.reuse, R0, RZ ;  /* 0x0000000007117210 */ /* 0x040fe20007f3e0ff */
        /* <DEDUP_REMOVED lines=48> */
[----:B------:R0:W-:Y:S02]  /*1f070*/  STL [R1+0x1dc4], R16 ;  /* 0x001dc41001007387 */ /* 0x0001e40000100800 */
[----:B0-----:R-:W-:Y:S01]  /*1f080*/  IMAD.X R16, R9, 0x1, R3, P0 ;  /* 0x0000000109107824 */ /* 0x001fe200000e0603 */
[C---:B-----5:R-:W-:Y:S02]  /*1f090*/  IADD3 R17, P4, PT, R8.reuse, R0, RZ ;  /* 0x0000000008117210 */ /* 0x060fe40007f9e0ff */
        /* <DEDUP_REMOVED lines=25> */
[----:B0-----:R-:W-:Y:S01]  /*1f230*/  IMAD.X R16, R13, 0x1, R2, P4 ;  /* 0x000000010d107824 */ /* 0x001fe200020e0602 */
[----:B------:R-:W-:-:S02]  /*1f240*/  IADD3 R18, P4, PT, R29, R0, RZ ;  /* 0x000000001d127210 */ /* 0x000fc40007f9e0ff */
[----:B-1----:R-:W5:Y:S04]  /*1f250*/  LDL.LU R5, [R1+0x3b4] ;  /* 0x0003b40001057983 */ /* 0x002f680000300800 */
[----:B------:R0:W-:Y:S04]  /*1f260*/  STL [R1+0x1df4], R16 ;  /* 0x001df41001007387 */ /* 0x0001e80000100800 */
[----:B------:R-:W-:Y:S01]  /*1f270*/  STL [R1+0x1e28], R18 ;  /* 0x001e281201007387 */ /* 0x000fe20000100800 */
[----:B0-----:R-:W-:Y:S01]  /*1f280*/  IMAD.X R16, R13, 0x1, R3, P0 ;  /* 0x000000010d107824 */ /* 0x001fe200000e0603 */
[----:B------:R-:W-:-:S02]  /*1f290*/  IADD3 R17, P0, PT, R29, R4, RZ ;  /* 0x000000041d117210 */ /* 0x000fc40007f1e0ff */
[----:B------:R-:W5:Y:S04]  /*1f2a0*/  LDL.LU R13, [R1+0x1d4] ;  /* 0x0001d400010d7983 */ /* 0x000f680000300800 */
[----:B------:R2:W-:Y:S04]  /*1f2b0*/  STL [R1+0x1dfc], R16 ;  /* 0x001dfc1001007387 */ /* 0x0005e80000100800 */
[----:B------:R-:W-:Y:S04]  /*1f2c0*/  STL [R1+0x1e30], R17 ;  /* 0x001e301101007387 */ /* 0x000fe80000100800 */
[----:B------:R-:W5:Y:S01]  /*1f2d0*/  LDL.LU R29, [R1+0x3b0] ;  /* 0x0003b000011d7983 */ /* 0x000f620000300800 */
[----:B--2---:R-:W-:-:S05]  /*1f2e0*/  IMAD.X R16, R12, 0x1, R2, P1 ;  /* 0x000000010c107824 */ /* 0x004fca00008e0602 */
[----:B------:R0:W-:Y:S02]  /*1f2f0*/  STL [R1+0x1e04], R16 ;  /* 0x001e041001007387 */ /* 0x0001e40000100800 */
[----:B0-----:R-:W-:Y:S01]  /*1f300*/  IMAD.X R16, R12, 0x1, R3, P2 ;  /* 0x000000010c107824 */ /* 0x001fe200010e0603 */
[C---:B---3--:R-:W-:Y:S02]  /*1f310*/  IADD3 R17, P1, PT, R11.reuse, R0, RZ ;  /* 0x000000000b117210 */ /* 0x048fe40007f3e0ff */
[----:B------:R-:W-:-:S03]  /*1f320*/  IADD3 R11, P2, PT, R11, R4, RZ ;  /* 0x000000040b0b7210 */ /* 0x000fc60007f5e0ff */
[----:B------:R-:W-:Y:S04]  /*1f330*/  STL [R1+0x1e38], R17 ;  /* 0x001e381101007387 */ /* 0x000fe80000100800 */
[----:B------:R-:W2:Y:S04]  /*1f340*/  LDL.LU R12, [R1+0x1d8] ;  /* 0x0001d800010c7983 */ /* 0x000ea80000300800 */
[----:B------:R4:W-:Y:S04]  /*1f350*/  STL [R1+0x1e0c], R16 ;  /* 0x001e0c1001007387 */ /* 0x0009e80000100800 */
[----:B------:R0:W-:Y:S01]  /*1f360*/  STL [R1+0x1e40], R11 ;  /* 0x001e400b01007387 */ /* 0x0001e20000100800 */
[----:B----4-:R-:W-:-:S03]  /*1f370*/  IMAD.X R16, R15, 0x1, R2, P3 ;  /* 0x000000010f107824 */ /* 0x010fc600018e0602 */
[----:B0-----:R-:W3:Y:S04]  /*1f380*/  LDL.LU R11, [R1+0x3ac] ;  /* 0x0003ac00010b7983 */ /* 0x001ee80000300800 */
[----:B------:R0:W-:Y:S01]  /*1f390*/  STL [R1+0x1e14], R16 ;  /* 0x001e141001007387 */ /* 0x0001e20000100800 */
[C---:B------:R-:W-:Y:S01]  /*1f3a0*/  IADD3 R17, P3, PT, R10.reuse, R0, RZ ;  /* 0x000000000a117210 */ /* 0x040fe20007f7e0ff */
[----:B0-----:R-:W-:Y:S01]  /*1f3b0*/  IMAD.X R16, R15, 0x1, R3, P5 ;  /* 0x000000010f107824 */ /* 0x001fe200028e0603 */
[----:B------:R-:W-:-:S03]  /*1f3c0*/  IADD3 R10, P5, PT, R10, R4, RZ ;  /* 0x000000040a0a7210 */ /* 0x000fc60007fbe0ff */
[----:B------:R-:W-:Y:S04]  /*1f3d0*/  STL [R1+0x1e48], R17 ;  /* 0x001e481101007387 */ /* 0x000fe80000100800 */
[----:B------:R-:W4:Y:S04]  /*1f3e0*/  LDL.LU R15, [R1+0x1dc] ;  /* 0x0001dc00010f7983 */ /* 0x000f280000300800 */
[----:B------:R5:W-:Y:S04]  /*1f3f0*/  STL [R1+0x1e1c], R16 ;  /* 0x001e1c1001007387 */ /* 0x000be80000100800 */
[----:B------:R0:W-:Y:S01]  /*1f400*/  STL [R1+0x1e50], R10 ;  /* 0x001e500a01007387 */ /* 0x0001e20000100800 */
[----:B-----5:R-:W-:-:S03]  /*1f410*/  IMAD.X R16, R9, 0x1, R2, P4 ;  /* 0x0000000109107824 */ /* 0x020fc600020e0602 */
[----:B0-----:R-:W5:Y:S04]  /*1f420*/  LDL.LU R10, [R1+0x3a8] ;  /* 0x0003a800010a7983 */ /* 0x001f680000300800 */
[----:B------:R0:W-:Y:S02]  /*1f430*/  STL [R1+0x1e24], R16 ;  /* 0x001e241001007387 */ /* 0x0001e40000100800 */
[----:B0-----:R-:W-:Y:S01]  /*1f440*/  IMAD.X R16, R9, 0x1, R3, P0 ;  /* 0x0000000109107824 */ /* 0x001fe200000e0603 */
[C---:B------:R-:W-:Y:S02]  /*1f450*/  IADD3 R17, P4, PT, R8.reuse, R0, RZ ;  /* 0x0000000008117210 */ /* 0x040fe40007f9e0ff */
        /* <DEDUP_REMOVED lines=47> */
[----:B------:R0:W-:Y:S02]  /*1f750*/  STL [R1+0x1e74], R16 ;  /* 0x001e741001007387 */ /* 0x0001e40000100800 */
[----:B0-----:R-:W-:Y:S01]  /*1f760*/  IMAD.X R16, R15, 0x1, R3, P5 ;  /* 0x000000010f107824 */ /* 0x001fe200028e0603 */
[C---:B-----5:R-:W-:Y:S02]  /*1f770*/  IADD3 R17, P3, PT, R10.reuse, R0, RZ ;  /* 0x000000000a117210 */ /* 0x060fe40007f7e0ff */
[----:B------:R-:W-:-:S03]  /*1f780*/  IADD3 R10, P5, PT, R10, R4, RZ ;  /* 0x000000040a0a7210 */ /* 0x000fc60007fbe0ff */
[----:B------:R-:W-:Y:S04]  /*1f790*/  STL [R1+0x1ea8], R17 ;  /* 0x001ea81101007387 */ /* 0x000fe80000100800 */
[----:B------:R-:W4:Y:S04]  /*1f7a0*/  LDL.LU R15, [R1+0x200] ;  /* 0x00020000010f7983 */ /* 0x000f280000300800 */
[----:B------:R0:W-:Y:S04]  /*1f7b0*/  STL [R1+0x1e7c], R16 ;  /* 0x001e7c1001007387 */ /* 0x0001e80000100800 */
[----:B------:R1:W-:Y:S01]  /*1f7c0*/  STL [R1+0x1eb0], R10 ;  /* 0x001eb00a01007387 */ /* 0x0003e20000100800 */
[----:B0-----:R-:W-:-:S03]  /*1f7d0*/  IMAD.X R16, R9, 0x1, R2, P4 ;  /* 0x0000000109107824 */ /* 0x001fc600020e0602 */
[----:B-1----:R-:W5:Y:S04]  /*1f7e0*/  LDL.LU R10, [R1+0x38c] ;  /* 0x00038c00010a7983 */ /* 0x002f680000300800 */
        /* <DEDUP_REMOVED lines=51> */
[C---:B-----5:R-:W-:Y:S01]  /*1fb20*/  IADD3 R17, P3, PT, R10.reuse, R0, RZ ;  /* 0x000000000a117210 */ /* 0x060fe20007f7e0ff */
[----:B0-----:R-:W-:Y:S01]  /*1fb30*/  IMAD.X R16, R15, 0x1, R3, P5 ;  /* 0x000000010f107824 */ /* 0x001fe200028e0603 */
        /* <DEDUP_REMOVED lines=1124> */
[----:B------:R3:W-:Y:S04]  /*24180*/  STL [R1+0x25f8], R17 ;  /* 0x0025f81101007387 */ /* 0x0007e80000100800 */
[----:B------:R-:W5:Y:S01]  /*24190*/  LDL.LU R29, [R1+0x6fc] ;  /* 0x0006fc00011d7983 */ /* 0x000f620000300800 */
[----:B--2---:R-:W-:-:S05]  /*241a0*/  IADD3 R16, P6, PT, R12, R0, RZ ;  /* 0x000000000c107210 */ /* 0x004fca0007fde0ff */
[----:B------:R0:W-:Y:S01]  /*241b0*/  STL [R1+0x2600], R16 ;  /* 0x0026001001007387 */ /* 0x0001e20000100800 */
[C---:B---3--:R-:W-:Y:S01]  /*241c0*/  IMAD.X R17, R11.reuse, 0x1, R2, P3 ;  /* 0x000000010b117824 */ /* 0x048fe200018e0602 */
[----:B0-----:R-:W-:Y:S01]  /*241d0*/  IADD3 R16, P3, PT, R12, R4, RZ ;  /* 0x000000040c107210 */ /* 0x001fe20007f7e0ff */
[----:B------:R-:W-:-:S03]  /*241e0*/  IMAD.X R11, R11, 0x1, R3, P5 ;  /* 0x000000010b0b7824 */ /* 0x000fc600028e0603 */
[----:B------:R-:W-:Y:S04]  /*241f0*/  STL [R1+0x287c], R17 ;  /* 0x00287c1101007387 */ /* 0x000fe80000100800 */
[----:B------:R-:W2:Y:S04]  /*24200*/  LDL.LU R12, [R1+0x5dc] ;  /* 0x0005dc00010c7983 */ /* 0x000ea80000300800 */
[----:B------:R4:W-:Y:S04]  /*24210*/  STL [R1+0x2608], R16 ;  /* 0x0026081001007387 */ /* 0x0009e80000100800 */
[----:B------:R0:W-:Y:S01]  /*24220*/  STL [R1+0x2884], R11 ;  /* 0x0028840b01007387 */ /* 0x0001e20000100800 */
[----:B----4-:R-:W-:-:S03]  /*24230*/  IADD3 R16, P5, PT, R15, R0, RZ ;  /* 0x000000000f107210 */ /* 0x010fc60007fbe0ff */
[----:B0-----:R-:W3:Y:S04]  /*24240*/  LDL.LU R11, [R1+0x700] ;  /* 0x00070000010b7983 */ /* 0x001ee80000300800 */
[----:B------:R0:W-:Y:S01]  /*24250*/  STL [R1+0x2610], R16 ;  /* 0x0026101001007387 */ /* 0x0001e20000100800 */
[C---:B-----5:R-:W-:Y:S01]  /*24260*/  IMAD.X R17, R10.reuse, 0x1, R2, P4 ;  /* 0x000000010a117824 */ /* 0x060fe200020e0602 */
[----:B0-----:R-:W-:Y:S01]  /*24270*/  IADD3 R16, P4, PT, R15, R4, RZ ;  /* 0x000000040f107210 */ /* 0x001fe20007f9e0ff */
[----:B------:R-:W-:-:S03]  /*24280*/  IMAD.X R10, R10, 0x1, R3, P0 ;  /* 0x000000010a0a7824 */ /* 0x000fc600000e0603 */
[----:B------:R-:W-:Y:S04]  /*24290*/  STL [R1+0x25ec], R17 ;  /* 0x0025ec1101007387 */ /* 0x000fe80000100800 */
[----:B------:R-:W4:Y:S04]  /*242a0*/  LDL.LU R15, [R1+0x5e4] ;  /* 0x0005e400010f7983 */ /* 0x000f280000300800 */
[----:B------:R0:W-:Y:S04]  /*242b0*/  STL [R1+0x2618], R16 ;  /* 0x0026181001007387 */ /* 0x0001e80000100800 */
[----:B------:R1:W-:Y:S01]  /*242c0*/  STL [R1+0x25f4], R10 ;  /* 0x0025f40a01007387 */ /* 0x0003e20000100800 */
[----:B0-----:R-:W-:-:S03]  /*242d0*/  IADD3 R16, P0, PT, R9, R0, RZ ;  /* 0x0000000009107210 */ /* 0x001fc60007f1e0ff */
[----:B-1----:R-:W5:Y:S04]  /*242e0*/  LDL.LU R10, [R1+0x704] ;  /* 0x00070400010a7983 */ /* 0x002f680000300800 */
[----:B------:R0:W-:Y:S01]  /*242f0*/  STL [R1+0x2620], R16 ;  /* 0x0026201001007387 */ /* 0x0001e20000100800 */
[C---:B------:R-:W-:Y:S01]  /*24300*/  IMAD.X R17, R8.reuse, 0x1, R2, P6 ;  /* 0x0000000108117824 */ /* 0x040fe200030e0602 */
[----:B0-----:R-:W-:Y:S01]  /*24310*/  IADD3 R16, P6, PT, R9, R4, RZ ;  /* 0x0000000409107210 */ /* 0x001fe20007fde0ff */
[----:B------:R-:W-:-:S03]  /*24320*/  IMAD.X R8, R8, 0x1, R3, P3 ;  /* 0x0000000108087824 */ /* 0x000fc600018e0603 */
[----:B------:R-:W-:Y:S04]  /*24330*/  STL [R1+0x25fc], R17 ;  /* 0x0025fc1101007387 */ /* 0x000fe80000100800 */
[----:B------:R-:W5:Y:S04]  /*24340*/  LDL.LU R9, [R1+0x5e8] ;  /* 0x0005e80001097983 */ /* 0x000f680000300800 */
        /* <DEDUP_REMOVED lines=23> */
[----:B-1----:R-:W5:Y:S01]  /*244c0*/  LDL.LU R5, [R1+0x710] ;  /* 0x0007100001057983 */ /* 0x002f620000300800 */
[----:B------:R-:W-:-:S03]  /*244d0*/  IMAD.X R18, R29, 0x1, R2, P3 ;  /* 0x000000011d127824 */ /* 0x000fc600018e0602 */
[----:B------:R0:W-:Y:S01]  /*244e0*/  STL [R1+0x2650], R16 ;  /* 0x0026501001007387 */ /* 0x0001e20000100800 */
[----:B------:R-:W-:-:S03]  /*244f0*/  IMAD.X R17, R29, 0x1, R3, P5 ;  /* 0x000000011d117824 */ /* 0x000fc600028e0603 */
[----:B------:R-:W-:Y:S01]  /*24500*/  STL [R1+0x262c], R18 ;  /* 0x00262c1201007387 */ /* 0x000fe20000100800 */
[----:B0-----:R-:W-:-:S03]  /*24510*/  IADD3 R16, P3, PT, R13, R4, RZ ;  /* 0x000000040d107210 */ /* 0x001fc60007f7e0ff */
        /* <DEDUP_REMOVED lines=36> */
[C---:B------:R-:W-:Y:S02]  /*24760*/  IMAD.X R17, R7.reuse, 0x1, R2, P0 ;  /* 0x0000000107117824 */ /* 0x040fe400000e0602 */
[----:B------:R-:W-:Y:S01]  /*24770*/  IMAD.X R7, R7, 0x1, R3, P6 ;  /* 0x0000000107077824 */ /* 0x000fe200030e0603 */
[----:B0-----:R-:W-:Y:S02]  /*24780*/  IADD3 R16, P0, PT, R14, R4, RZ ;  /* 0x000000040e107210 */ /* 0x001fe40007f1e0ff */
        /* <DEDUP_REMOVED lines=28> */
[----:B0-----:R-:W-:Y:S02]  /*24950*/  IADD3 R16, P6, PT, R12, R4, RZ ;  /* 0x000000040c107210 */ /* 0x001fe40007fde0ff */
[----:B------:R-:W2:Y:S04]  /*24960*/  LDL.LU R12, [R1+0x628] ;  /* 0x00062800010c7983 */ /* 0x000ea80000300800 */
[----:B------:R0:W-:Y:S04]  /*24970*/  STL [R1+0x269c], R17 ;  /* 0x00269c1101007387 */ /* 0x0001e80000100800 */
[----:B------:R4:W-:Y:S01]  /*24980*/  STL [R1+0x26c8], R16 ;  /* 0x0026c81001007387 */ /* 0x0009e20000100800 */
[----:B0-----:R-:W-:-:S03]  /*24990*/  IMAD.X R17, R11, 0x1, R3, P3 ;  /* 0x000000010b117824 */ /* 0x001fc600018e0603 */
[----:B------:R-:W3:Y:S04]  /*249a0*/  LDL.LU R11, [R1+0x730] ;  /* 0x00073000010b7983 */ /* 0x000ee80000300800 */
[----:B------:R5:W-:Y:S01]  /*249b0*/  STL [R1+0x26a4], R17 ;  /* 0x0026a41101007387 */ /* 0x000be20000100800 */
[----:B----4-:R-:W-:-:S05]  /*249c0*/  IADD3 R16, P3, PT, R15, R0, RZ ;  /* 0x000000000f107210 */ /* 0x010fca0007f7e0ff */
[----:B------:R0:W-:Y:S01]  /*249d0*/  STL [R1+0x26d0], R16 ;  /* 0x0026d01001007387 */ /* 0x0001e20000100800 */
[C---:B-----5:R-:W-:Y:S01]  /*249e0*/  IMAD.X R17, R10.reuse, 0x1, R2, P5 ;  /* 0x000000010a117824 */ /* 0x060fe200028e0602 */
[----:B0-----:R-:W-:Y:S02]  /*249f0*/  IADD3 R16, P5, PT, R15, R4, RZ ;  /* 0x000000040f107210 */ /* 0x001fe40007fbe0ff */
[----:B------:R-:W4:Y:S04]  /*24a00*/  LDL.LU R15, [R1+0x630] ;  /* 0x00063000010f7983 */ /* 0x000f280000300800 */
[----:B------:R0:W-:Y:S04]  /*24a10*/  STL [R1+0x26ac], R17 ;  /* 0x0026ac1101007387 */ /* 0x0001e80000100800 */
[----:B------:R1:W-:Y:S01]  /*24a20*/  STL [R1+0x26d8], R16 ;  /* 0x0026d81001007387 */ /* 0x0003e20000100800 */
[----:B0-----:R-:W-:-:S03]  /*24a30*/  IMAD.X R17, R10, 0x1, R3, P4 ;  /* 0x000000010a117824 */ /* 0x001fc600020e0603 */
[----:B------:R-:W5:Y:S04]  /*24a40*/  LDL.LU R10, [R1+0x734] ;  /* 0x00073400010a7983 */ /* 0x000f680000300800 */
[----:B------:R0:W-:Y:S01]  /*24a50*/  STL [R1+0x26b4], R17 ;  /* 0x0026b41101007387 */ /* 0x0001e20000100800 */
[----:B-1----:R-:W-:-:S05]  /*24a60*/  IADD3 R16, P4, PT, R9, R0, RZ ;  /* 0x0000000009107210 */ /* 0x002fca0007f9e0ff */
[----:B------:R1:W-:Y:S01]  /*24a70*/  STL [R1+0x26e0], R16 ;  /* 0x0026e01001007387 */ /* 0x0003e20000100800 */
[C---:B0-----:R-:W-:Y:S01]  /*24a80*/  IMAD.X R17, R8.reuse, 0x1, R2, P0 ;  /* 0x0000000108117824 */ /* 0x041fe200000e0602 */
[----:B-1----:R-:W-:Y:S02]  /*24a90*/  IADD3 R16, P0, PT, R9, R4, RZ ;  /* 0x0000000409107210 */ /* 0x002fe40007f1e0ff */
[----:B------:R-:W5:Y:S04]  /*24aa0*/  LDL.LU R9, [R1+0x638] ;  /* 0x0006380001097983 */ /* 0x000f680000300800 */
[----:B------:R0:W-:Y:S04]  /*24ab0*/  STL [R1+0x26bc], R17 ;  /* 0x0026bc1101007387 */ /* 0x0001e80000100800 */
[----:B------:R1:W-:Y:S01]  /*24ac0*/  STL [R1+0x26e8], R16 ;  /* 0x0026e81001007387 */ /* 0x0003e20000100800 */
[----:B0-----:R-:W-:-:S03]  /*24ad0*/  IMAD.X R17, R8, 0x1, R3, P6 ;  /* 0x0000000108117824 */ /* 0x001fc600030e0603 */
[----:B------:R-:W5:Y:S01]  /*24ae0*/  LDL.LU R8, [R1+0x738] ;  /* 0x0007380001087983 */ /* 0x000f620000300800 */
[----:B-1----:R-:W-:-:S03]  /*24af0*/  IADD3 R16, P6, PT, R14, R0, RZ ;  /* 0x000000000e107210 */ /* 0x002fc60007fde0ff */
[----:B------:R0:W-:Y:S04]  /*24b00*/  STL [R1+0x26c4], R17 ;  /* 0x0026c41101007387 */ /* 0x0001e80000100800 */
        /* <DEDUP_REMOVED lines=12> */
[----:B-1----:R-:W-:Y:S01]  /*24bd0*/  IADD3 R16, P4, PT, R6, R4, RZ ;  /* 0x0000000406107210 */ /* 0x002fe20007f9e0ff */
[----:B------:R-:W-:-:S03]  /*24be0*/  IMAD.X R5, R5, 0x1, R3, P0 ;  /* 0x0000000105057824 */ /* 0x000fc600000e0603 */
[----:B------:R0:W-:Y:S04]  /*24bf0*/  STL [R1+0x26dc], R17 ;  /* 0x0026dc1101007387 */ /* 0x0001e80000100800 */
[----:B------:R-:W5:Y:S04]  /*24c00*/  LDL.LU R6, [R1+0x644] ;  /* 0x0006440001067983 */ /* 0x000f680000300800 */
[----:B------:R-:W-:Y:S01]  /*24c10*/  STL [R1+0x2708], R16 ;  /* 0x0027081001007387 */ /* 0x000fe20000100800 */
[----:B0-----:R-:W-:-:S03]  /*24c20*/  IADD3 R17, P0, PT, R13, R0, RZ ;  /* 0x000000000d117210 */ /* 0x001fc60007f1e0ff */
[----:B------:R0:W-:Y:S04]  /*24c30*/  STL [R1+0x26e4], R5 ;  /* 0x0026e40501007387 */ /* 0x0001e80000100800 */
[----:B0-----:R-:W5:Y:S01]  /*24c40*/  LDL.LU R5, [R1+0x740] ;  /* 0x0007400001057983 */ /* 0x001f620000300800 */
[----:B------:R-:W-:-:S03]  /*24c50*/  IMAD.X R16, R29, 0x1, R2, P6 ;  /* 0x000000011d107824 */ /* 0x000fc600030e0602 */
[----:B------:R0:W-:Y:S04]  /*24c60*/  STL [R1+0x2710], R17 ;  /* 0x0027101101007387 */ /* 0x0001e80000100800 */
[----:B------:R-:W-:Y:S01]  /*24c70*/  STL [R1+0x26ec], R16 ;  /* 0x0026ec1001007387 */ /* 0x000fe20000100800 */
[----:B0-----:R-:W-:Y:S01]  /*24c80*/  IADD3 R17, P6, PT, R13, R4, RZ ;  /* 0x000000040d117210 */ /* 0x001fe20007fde0ff */
[----:B------:R-:W-:-:S04]  /*24c90*/  IMAD.X R13, R29, 0x1, R3, P3 ;  /* 0x000000011d0d7824 */ /* 0x000fc800018e0603 */
[----:B------:R-:W-:Y:S04]  /*24ca0*/  STL [R1+0x2718], R17 ;  /* 0x0027181101007387 */ /* 0x000fe80000100800 */
[----:B------:R-:W5:Y:S04]  /*24cb0*/  LDL.LU R29, [R1+0x648] ;  /* 0x00064800011d7983 */ /* 0x000f680000300800 */
[----:B------:R0:W-:Y:S04]  /*24cc0*/  STL [R1+0x26f4], R13 ;  /* 0x0026f40d01007387 */ /* 0x0001e80000100800 */
[----:B0-----:R-:W5:Y:S01]  /*24cd0*/  LDL.LU R13, [R1+0x744] ;  /* 0x00074400010d7983 */ /* 0x001f620000300800 */
[----:B--2---:R-:W-:-:S05]  /*24ce0*/  IADD3 R16, P3, PT, R12, R0, RZ ;  /* 0x000000000c107210 */ /* 0x004fca0007f7e0ff */
[----:B------:R3:W-:Y:S02]  /*24cf0*/  STL [R1+0x2720], R16 ;  /* 0x0027201001007387 */ /* 0x0007e40000100800 */
[C---:B---3--:R-:W-:Y:S01]  /*24d00*/  IMAD.X R16, R11.reuse, 0x1, R2, P5 ;  /* 0x000000010b107824 */ /* 0x048fe200028e0602 */
[----:B------:R-:W-:Y:S01]  /*24d10*/  IADD3 R12, P5, PT, R12, R4, RZ ;  /* 0x000000040c0c7210 */ /* 0x000fe20007fbe0ff */
[----:B------:R-:W-:-:S03]  /*24d20*/  IMAD.X R11, R11, 0x1, R3, P4 ;  /* 0x000000010b0b7824 */ /* 0x000fc600020e0603 */
[----:B------:R-:W-:Y:S04]  /*24d30*/  STL [R1+0x26fc], R16 ;  /* 0x0026fc1001007387 */ /* 0x000fe80000100800 */
[----:B------:R0:W-:Y:S04]  /*24d40*/  STL [R1+0x2728], R12 ;  /* 0x0027280c01007387 */ /* 0x0001e80000100800 */
[----:B0-----:R-:W2:Y:S04]  /*24d50*/  LDL.LU R12, [R1+0x650] ;  /* 0x00065000010c7983 */ /* 0x001ea80000300800 */
[----:B------:R0:W-:Y:S01]  /*24d60*/  STL [R1+0x2704], R11 ;  /* 0x0027040b01007387 */ /* 0x0001e20000100800 */
[----:B----4-:R-:W-:-:S03]  /*24d70*/  IADD3 R16, P4, PT, R15, R0, RZ ;  /* 0x000000000f107210 */ /* 0x010fc60007f9e0ff */
[----:B0-----:R-:W3:Y:S04]  /*24d80*/  LDL.LU R11, [R1+0x748] ;  /* 0x00074800010b7983 */ /* 0x001ee80000300800 */
[----:B------:R0:W-:Y:S01]  /*24d90*/  STL [R1+0x2730], R16 ;  /* 0x0027301001007387 */ /* 0x0001e20000100800 */
[C---:B-----5:R-:W-:Y:S01]  /*24da0*/  IMAD.X R18, R10.reuse, 0x1, R2, P0 ;  /* 0x000000010a127824 */ /* 0x060fe200000e0602 */
[----:B------:R-:W-:Y:S01]  /*24db0*/  IADD3 R17, P0, PT, R15, R4, RZ ;  /* 0x000000040f117210 */ /* 0x000fe20007f1e0ff */
[----:B0-----:R-:W-:-:S03]  /*24dc0*/  IMAD.X R16, R10, 0x1, R3, P6 ;  /* 0x000000010a107824 */ /* 0x001fc600030e0603 */
[----:B------:R-:W-:Y:S04]  /*24dd0*/  STL [R1+0x270c], R18 ;  /* 0x00270c1201007387 */ /* 0x000fe80000100800 */
[----:B------:R-:W-:Y:S04]  /*24de0*/  STL [R1+0x2738], R17 ;  /* 0x0027381101007387 */ /* 0x000fe80000100800 */
[----:B------:R-:W4:Y:S04]  /*24df0*/  LDL.LU R10, [R1+0x658] ;  /* 0x00065800010a7983 */ /* 0x000f280000300800 */
[----:B------:R0:W-:Y:S04]  /*24e00*/  STL [R1+0x2714], R16 ;  /* 0x0027141001007387 */ /* 0x0001e80000100800 */
[----:B0-----:R-:W5:Y:S01]  /*24e10*/  LDL.LU R16, [R1+0x74c] ;  /* 0x00074c0001107983 */ /* 0x001f620000300800 */
[----:B------:R-:W-:-:S05]  /*24e20*/  IADD3 R15, P6, PT, R9, R0, RZ ;  /* 0x00000000090f7210 */ /* 0x000fca0007fde0ff */
[----:B------:R0:W-:Y:S02]  /*24e30*/  STL [R1+0x2740], R15 ;  /* 0x0027400f01007387 */ /* 0x0001e40000100800 */
[C---:B0-----:R-:W-:Y:S01]  /*24e40*/  IMAD.X R15, R8.reuse, 0x1, R2, P3 ;  /* 0x00000001080f7824 */ /* 0x041fe200018e0602 */
[----:B------:R-:W-:Y:S01]  /*24e50*/  IADD3 R9, P3, PT, R9, R4, RZ ;  /* 0x0000000409097210 */ /* 0x000fe20007f7e0ff */
[----:B------:R-:W-:-:S03]  /*24e60*/  IMAD.X R8, R8, 0x1, R3, P5 ;  /* 0x0000000108087824 */ /* 0x000fc600028e0603 */
[----:B------:R-:W-:Y:S04]  /*24e70*/  STL [R1+0x271c], R15 ;  /* 0x00271c0f01007387 */ /* 0x000fe80000100800 */
[----:B------:R0:W-:Y:S04]  /*24e80*/  STL [R1+0x2748], R9 ;  /* 0x0027480901007387 */ /* 0x0001e80000100800 */
[----:B0-----:R-:W5:Y:S01]  /*24e90*/  LDL.LU R9, [R1+0x65c] ;  /* 0x00065c0001097983 */ /* 0x001f620000300800 */
[----:B------:R-:W-:-:S03]  /*24ea0*/  IADD3 R15, P5, PT, R14, R0, RZ ;  /* 0x000000000e0f7210 */ /* 0x000fc60007fbe0ff */
[----:B------:R0:W-:Y:S04]  /*24eb0*/  STL [R1+0x2724], R8 ;  /* 0x0027240801007387 */ /* 0x0001e80000100800 */
[----:B0-----:R-:W5:Y:S04]  /*24ec0*/  LDL.LU R8, [R1+0x750] ;  /* 0x0007500001087983 */ /* 0x001f680000300800 */
[----:B------:R0:W-:Y:S02]  /*24ed0*/  STL [R1+0x2750], R15 ;  /* 0x0027500f01007387 */ /* 0x0001e40000100800 */
[C---:B0-----:R-:W-:Y:S01]  /*24ee0*/  IMAD.X R15, R7.reuse, 0x1, R2, P4 ;  /* 0x00000001070f7824 */ /* 0x041fe200020e0602 */
[----:B------:R-:W-:Y:S01]  /*24ef0*/  IADD3 R14, P4, PT, R14, R4, RZ ;  /* 0x000000040e0e7210 */ /* 0x000fe20007f9e0ff */
[----:B------:R-:W-:-:S03]  /*24f00*/  IMAD.X R7, R7, 0x1, R3, P0 ;  /* 0x0000000107077824 */ /* 0x000fc600000e0603 */
[----:B------:R0:W-:Y:S04]  /*24f10*/  STL [R1+0x272c], R15 ;  /* 0x00272c0f01007387 */ /* 0x0001e80000100800 */
[----:B0-----:R-:W5:Y:S04]  /*24f20*/  LDL.LU R15, [R1+0x664] ;  /* 0x00066400010f7983 */ /* 0x001f680000300800 */
[----:B------:R0:W-:Y:S04]  /*24f30*/  STL [R1+0x2758], R14 ;  /* 0x0027580e01007387 */ /* 0x0001e80000100800 */
[----:B------:R1:W-:Y:S01]  /*24f40*/  STL [R1+0x2734], R7 ;  /* 0x0027340701007387 */ /* 0x0003e20000100800 */
[----:B0-----:R-:W-:-:S03]  /*24f50*/  IADD3 R14, P0, PT, R6, R0, RZ ;  /* 0x00000000060e7210 */ /* 0x001fc60007f1e0ff */
[----:B-1----:R-:W5:Y:S01]  /*24f60*/  LDL.LU R7, [R1+0x754] ;  /* 0x0007540001077983 */ /* 0x002f620000300800 */
[----:B------:R-:W-:-:S03]  /*24f70*/  IMAD.X R17, R5, 0x1, R2, P6 ;  /* 0x0000000105117824 */ /* 0x000fc600030e0602 */
[----:B------:R0:W-:Y:S02]  /*24f80*/  STL [R1+0x2760], R14 ;  /* 0x0027600e01007387 */ /* 0x0001e40000100800 */
[----:B0-----:R-:W-:Y:S02]  /*24f90*/  IADD3 R14, P6, PT, R6, R4, RZ ;  /* 0x00000004060e7210 */ /* 0x001fe40007fde0ff */
[----:B------:R-:W5:Y:S04]  /*24fa0*/  LDL.LU R6, [R1+0x668] ;  /* 0x0006680001067983 */ /* 0x000f680000300800 */
[----:B------:R0:W-:Y:S04]  /*24fb0*/  STL [R1+0x273c], R17 ;  /* 0x00273c1101007387 */ /* 0x0001e80000100800 */
[----:B------:R1:W-:Y:S01]  /*24fc0*/  STL [R1+0x2768], R14 ;  /* 0x0027680e01007387 */ /* 0x0003e20000100800 */
[----:B0-----:R-:W-:Y:S01]  /*24fd0*/  IMAD.X R17, R5, 0x1, R3, P3 ;  /* 0x0000000105117824 */ /* 0x001fe200018e0603 */
[----:B------:R-:W-:-:S02]  /*24fe0*/  IADD3 R5, P3, PT, R29, R0, RZ ;  /* 0x000000001d057210 */ /* 0x000fc40007f7e0ff */
[----:B-1----:R-:W5:Y:S04]  /*24ff0*/  LDL.LU R14, [R1+0x758] ;  /* 0x00075800010e7983 */ /* 0x002f680000300800 */
[----:B------:R0:W-:Y:S01]  /*25000*/  STL [R1+0x2744], R17 ;  /* 0x0027441101007387 */ /* 0x0001e20000100800 */
[----:B------:R-:W-:-:S03]  /*25010*/  IMAD.X R18, R13, 0x1, R2, P5 ;  /* 0x000000010d127824 */ /* 0x000fc600028e0602 */
[----:B------:R1:W-:Y:S01]  /*25020*/  STL [R1+0x2770], R5 ;  /* 0x0027700501007387 */ /* 0x0003e20000100800 */
[----:B0-----:R-:W-:-:S03]  /*25030*/  IADD3 R17, P5, PT, R29, R4, RZ ;  /* 0x000000041d117210 */ /* 0x001fc60007fbe0ff */
[----:B-1----:R-:W5:Y:S04]  /*25040*/  LDL.LU R5, [R1+0x670] ;  /* 0x0006700001057983 */ /* 0x002f680000300800 */
[----:B------:R-:W-:Y:S04]  /*25050*/  STL [R1+0x274c], R18 ;  /* 0x00274c1201007387 */ /* 0x000fe80000100800 */
[----:B------:R-:W5:Y:S01]  /*25060*/  LDL.LU R29, [R1+0x75c] ;  /* 0x00075c00011d7983 */ /* 0x000f620000300800 */
[----:B------:R-:W-:-:S03]  /*25070*/  IMAD.X R13, R13, 0x1, R3, P4 ;  /* 0x000000010d0d7824 */ /* 0x000fc600020e0603 */
[----:B------:R-:W-:Y:S04]  /*25080*/  STL [R1+0x2778], R17 ;  /* 0x0027781101007387 */ /* 0x000fe80000100800 */
[----:B------:R0:W-:Y:S04]  /*25090*/  STL [R1+0x2754], R13 ;  /* 0x0027540d01007387 */ /* 0x0001e80000100800 */
[----:B0-----:R-:W5:Y:S01]  /*250a0*/  LDL.LU R13, [R1+0x678] ;  /* 0x00067800010d7983 */ /* 0x001f620000300800 */
[----:B--2---:R-:W-:-:S05]  /*250b0*/  IADD3 R17, P4, PT, R12, R0, RZ ;  /* 0x000000000c117210 */ /* 0x004fca0007f9e0ff */
[----:B------:R0:W-:Y:S01]  /*250c0*/  STL [R1+0x2780], R17 ;  /* 0x0027801101007387 */ /* 0x0001e20000100800 */
[C---:B---3--:R-:W-:Y:S01]  /*250d0*/  IMAD.X R18, R11.reuse, 0x1, R2, P0 ;  /* 0x000000010b127824 */ /* 0x048fe200000e0602 */
[----:B0-----:R-:W-:Y:S01]  /*250e0*/  IADD3 R17, P0, PT, R12, R4, RZ ;  /* 0x000000040c117210 */ /* 0x001fe20007f1e0ff */
[----:B------:R-:W-:-:S03]  /*250f0*/  IMAD.X R11, R11, 0x1, R3, P6 ;  /* 0x000000010b0b7824 */ /* 0x000fc600030e0603 */
[----:B------:R4:W-:Y:S04]  /*25100*/  STL [R1+0x275c], R18 ;  /* 0x00275c1201007387 */ /* 0x0009e80000100800 */
[----:B------:R-:W2:Y:S04]  /*25110*/  LDL.LU R12, [R1+0x760] ;  /* 0x00076000010c7983 */ /* 0x000ea80000300800 */
[----:B------:R-:W-:Y:S04]  /*25120*/  STL [R1+0x2788], R17 ;  /* 0x0027881101007387 */ /* 0x000fe80000100800 */
[----:B------:R0:W-:Y:S01]  /*25130*/  STL [R1+0x2764], R11 ;  /* 0x0027640b01007387 */ /* 0x0001e20000100800 */
[----:B----4-:R-:W-:-:S03]  /*25140*/  IADD3 R18, P6, PT, R10, R0, RZ ;  /* 0x000000000a127210 */ /* 0x010fc60007fde0ff */
[----:B0-----:R-:W3:Y:S04]  /*25150*/  LDL.LU R11, [R1+0x67c] ;  /* 0x00067c00010b7983 */ /* 0x001ee80000300800 */
[----:B------:R0:W-:Y:S01]  /*25160*/  STL [R1+0x2790], R18 ;  /* 0x0027901201007387 */ /* 0x0001e20000100800 */
[----:B-----5:R-:W-:Y:S01]  /*25170*/  IMAD.X R17, R16, 0x1, R2, P3 ;  /* 0x0000000110117824 */ /* 0x020fe200018e0602 */
[----:B0-----:R-:W-:-:S04]  /*25180*/  IADD3 R18, P3, PT, R10, R4, RZ ;  /* 0x000000040a127210 */ /* 0x001fc80007f7e0ff */
[----:B------:R0:W-:Y:S04]  /*25190*/  STL [R1+0x276c], R17 ;  /* 0x00276c1101007387 */ /* 0x0001e80000100800 */
[----:B------:R-:W4:Y:S04]  /*251a0*/  LDL.LU R10, [R1+0x764] ;  /* 0x00076400010a7983 */ /* 0x000f280000300800 */
[----:B------:R1:W-:Y:S01]  /*251b0*/  STL [R1+0x2798], R18 ;  /* 0x0027981201007387 */ /* 0x0003e20000100800 */
[----:B0-----:R-:W-:-:S05]  /*251c0*/  IMAD.X R17, R16, 0x1, R3, P5 ;  /* 0x0000000110117824 */ /* 0x001fca00028e0603 */
[----:B------:R0:W-:Y:S01]  /*251d0*/  STL [R1+0x2774], R17 ;  /* 0x0027741101007387 */ /* 0x0001e20000100800 */
[----:B-1----:R-:W-:-:S05]  /*251e0*/  IADD3 R18, P5, PT, R9, R0, RZ ;  /* 0x0000000009127210 */ /* 0x002fca0007fbe0ff */
[----:B------:R-:W-:Y:S01]  /*251f0*/  STL [R1+0x27a0], R18 ;  /* 0x0027a01201007387 */ /* 0x000fe20000100800 */
[C---:B------:R-:W-:Y:S01]  /*25200*/  IMAD.X R16, R8.reuse, 0x1, R2, P4 ;  /* 0x0000000108107824 */ /* 0x040fe200020e0602 */
[----:B0-----:R-:W-:Y:S02]  /*25210*/  IADD3 R17, P4, PT, R9, R4, RZ ;  /* 0x0000000409117210 */ /* 0x001fe40007f9e0ff */
[----:B------:R-:W5:Y:S04]  /*25220*/  LDL.LU R9, [R1+0x684] ;  /* 0x0006840001097983 */ /* 0x000f680000300800 */
[----:B------:R0:W-:Y:S04]  /*25230*/  STL [R1+0x277c], R16 ;  /* 0x00277c1001007387 */ /* 0x0001e80000100800 */
[----:B------:R1:W-:Y:S01]  /*25240*/  STL [R1+0x27a8], R17 ;  /* 0x0027a81101007387 */ /* 0x0003e20000100800 */
[----:B0-----:R-:W-:-:S03]  /*25250*/  IMAD.X R16, R8, 0x1, R3, P0 ;  /* 0x0000000108107824 */ /* 0x001fc600000e0603 */
[----:B------:R-:W5:Y:S04]  /*25260*/  LDL.LU R8, [R1+0x768] ;  /* 0x0007680001087983 */ /* 0x000f680000300800 */
[----:B------:R0:W-:Y:S01]  /*25270*/  STL [R1+0x2784], R16 ;  /* 0x0027841001007387 */ /* 0x0001e20000100800 */
[----:B-1----:R-:W-:-:S05]  /*25280*/  IADD3 R17, P0, PT, R15, R0, RZ ;  /* 0x000000000f117210 */ /* 0x002fca0007f1e0ff */
[----:B------:R1:W-:Y:S01]  /*25290*/  STL [R1+0x27b0], R17 ;  /* 0x0027b01101007387 */ /* 0x0003e20000100800 */
[----:B0-----:R-:W-:Y:S01]  /*252a0*/  IMAD.X R16, R7, 0x1, R2, P6 ;  /* 0x0000000107107824 */ /* 0x001fe200030e0602 */
[----:B-1----:R-:W-:Y:S01]  /*252b0*/  IADD3 R17, P6, PT, R15, R4, RZ ;  /* 0x000000040f117210 */ /* 0x002fe20007fde0ff */
[----:B------:R-:W-:-:S03]  /*252c0*/  IMAD.X R15, R7, 0x1, R3, P3 ;  /* 0x00000001070f7824 */ /* 0x000fc600018e0603 */
[----:B------:R0:W-:Y:S04]  /*252d0*/  STL [R1+0x278c], R16 ;  /* 0x00278c1001007387 */ /* 0x0001e80000100800 */
[----:B------:R-:W-:Y:S04]  /*252e0*/  STL [R1+0x27b8], R17 ;  /* 0x0027b81101007387 */ /* 0x000fe80000100800 */
[----:B------:R-:W5:Y:S01]  /*252f0*/  LDL.LU R7, [R1+0x688] ;  /* 0x0006880001077983 */ /* 0x000f620000300800 */
[----:B0-----:R-:W-:-:S03]  /*25300*/  IADD3 R16, P3, PT, R6, R0, RZ ;  /* 0x0000000006107210 */ /* 0x001fc60007f7e0ff */
[----:B------:R0:W-:Y:S04]  /*25310*/  STL [R1+0x2794], R15 ;  /* 0x0027940f01007387 */ /* 0x0001e80000100800 */
[----:B------:R1:W-:Y:S01]  /*25320*/  STL [R1+0x27c0], R16 ;  /* 0x0027c01001007387 */ /* 0x0003e20000100800 */
[----:B0-----:R-:W-:Y:S01]  /*25330*/  IMAD.X R15, R14, 0x1, R2, P5 ;  /* 0x000000010e0f7824 */ /* 0x001fe200028e0602 */
[----:B-1----:R-:W-:Y:S02]  /*25340*/  IADD3 R16, P5, PT, R6, R4, RZ ;  /* 0x0000000406107210 */ /* 0x002fe40007fbe0ff */
[----:B------:R-:W5:Y:S04]  /*25350*/  LDL.LU R6, [R1+0x76c] ;  /* 0x00076c0001067983 */ /* 0x000f680000300800 */
[----:B------:R0:W-:Y:S04]  /*25360*/  STL [R1+0x279c], R15 ;  /* 0x00279c0f01007387 */ /* 0x0001e80000100800 */
[----:B------:R1:W-:Y:S01]  /*25370*/  STL [R1+0x27c8], R16 ;  /* 0x0027c81001007387 */ /* 0x0003e20000100800 */
[----:B0-----:R-:W-:Y:S01]  /*25380*/  IMAD.X R15, R14, 0x1, R3, P4 ;  /* 0x000000010e0f7824 */ /* 0x001fe200020e0603 */
[----:B-1----:R-:W-:-:S04]  /*25390*/  IADD3 R16, P4, PT, R5, R0, RZ ;  /* 0x0000000005107210 */ /* 0x002fc80007f9e0ff */
[----:B------:R0:W-:Y:S01]  /*253a0*/  STL [R1+0x27a4], R15 ;  /* 0x0027a40f01007387 */ /* 0x0001e20000100800 */
[----:B------:R-:W-:-:S03]  /*253b0*/  IMAD.X R14, R29, 0x1, R2, P0 ;  /* 0x000000011d0e7824 */ /* 0x000fc600000e0602 */
[----:B------:R-:W-:Y:S01]  /*253c0*/  STL [R1+0x27d0], R16 ;  /* 0x0027d01001007387 */ /* 0x000fe20000100800 */
[----:B0-----:R-:W-:-:S03]  /*253d0*/  IADD3 R15, P0, PT, R5, R4, RZ ;  /* 0x00000004050f7210 */ /* 0x001fc60007f1e0ff */
[----:B------:R-:W5:Y:S04]  /*253e0*/  LDL.LU R5, [R1+0x690] ;  /* 0x0006900001057983 */ /* 0x000f680000300800 */
[----:B------:R0:W-:Y:S04]  /*253f0*/  STL [R1+0x27ac], R14 ;  /* 0x0027ac0e01007387 */ /* 0x0001e80000100800 */
[----:B------:R1:W-:Y:S01]  /*25400*/  STL [R1+0x27d8], R15 ;  /* 0x0027d80f01007387 */ /* 0x0003e20000100800 */
[----:B0-----:R-:W-:-:S03]  /*25410*/  IMAD.X R14, R29, 0x1, R3, P6 ;  /* 0x000000011d0e7824 */ /* 0x001fc600030e0603 */
[----:B------:R-:W5:Y:S01]  /*25420*/  LDL.LU R29, [R1+0x770] ;  /* 0x00077000011d7983 */ /* 0x000f620000300800 */
[----:B-1----:R-:W-:-:S03]  /*25430*/  IADD3 R15, P6, PT, R13, R0, RZ ;  /* 0x000000000d0f7210 */ /* 0x002fc60007fde0ff */
[----:B------:R2:W-:Y:S04]  /*25440*/  STL [R1+0x27b4], R14 ;  /* 0x0027b40e01007387 */ /* 0x0005e80000100800 */
[----:B------:R-:W-:Y:S01]  /*25450*/  STL [R1+0x27e0], R15 ;  /* 0x0027e00f01007387 */ /* 0x000fe20000100800 */
[C---:B--2---:R-:W-:Y:S01]  /*25460*/  IMAD.X R14, R12.reuse, 0x1, R2, P3 ;  /* 0x000000010c0e7824 */ /* 0x044fe200018e0602 */
[----:B------:R-:W-:Y:S01]  /*25470*/  IADD3 R13, P3, PT, R13, R4, RZ ;  /* 0x000000040d0d7210 */ /* 0x000fe20007f7e0ff */
[----:B------:R-:W-:-:S03]  /*25480*/  IMAD.X R12, R12, 0x1, R3, P5 ;  /* 0x000000010c0c7824 */ /* 0x000fc600028e0603 */
[----:B------:R-:W-:Y:S04]  /*25490*/  STL [R1+0x27bc], R14 ;  /* 0x0027bc0e01007387 */ /* 0x000fe80000100800 */
[----:B------:R-:W2:Y:S04]  /*254a0*/  LDL.LU R19, [R1+0x694] ;  /* 0x0006940001137983 */ /* 0x000ea80000300800 */
[----:B------:R3:W-:Y:S04]  /*254b0*/  STL [R1+0x27e8], R13 ;  /* 0x0027e80d01007387 */ /* 0x0007e80000100800 */
[----:B------:R4:W-:Y:S04]  /*254c0*/  STL [R1+0x27c4], R12 ;  /* 0x0027c40c01007387 */ /* 0x0009e80000100800 */
[----:B------:R-:W2:Y:S01]  /*254d0*/  LDL.LU R18, [R1+0x774] ;  /* 0x0007740001127983 */ /* 0x000ea20000300800 */
[----:B---3--:R-:W-:-:S05]  /*254e0*/  IADD3 R13, P5, PT, R11, R0, RZ ;  /* 0x000000000b0d7210 */ /* 0x008fca0007fbe0ff */
[----:B------:R-:W-:Y:S04]  /*254f0*/  STL [R1+0x27f0], R13 ;  /* 0x0027f00d01007387 */ /* 0x000fe80000100800 */
[----:B------:R-:W3:Y:S01]  /*25500*/  LDL.LU R17, [R1+0x69c] ;  /* 0x00069c0001117983 */ /* 0x000ee20000300800 */
[----:B----4-:R-:W-:Y:S01]  /*25510*/  IMAD.X R12, R10, 0x1, R2, P4 ;  /* 0x000000010a0c7824 */ /* 0x010fe200020e0602 */
[----:B------:R-:W-:-:S04]  /*25520*/  IADD3 R11, P4, PT, R11, R4, RZ ;  /* 0x000000040b0b7210 */ /* 0x000fc80007f9e0ff */
[----:B------:R-:W-:Y:S04]  /*25530*/  STL [R1+0x27cc], R12 ;  /* 0x0027cc0c01007387 */ /* 0x000fe80000100800 */
[----:B------:R-:W4:Y:S04]  /*25540*/  LDL.LU R16, [R1+0x778] ;  /* 0x0007780001107983 */ /* 0x000f280000300800 */
[----:B------:R0:W-:Y:S04]  /*25550*/  STL [R1+0x27f8], R11 ;  /* 0x0027f80b01007387 */ /* 0x0001e80000100800 */
[----:B------:R-:W4:Y:S01]  /*25560*/  LDL.LU R15, [R1+0x6a4] ;  /* 0x0006a400010f7983 */ /* 0x000f220000300800 */
[----:B0-----:R-:W-:-:S05]  /*25570*/  IMAD.X R11, R10, 0x1, R3, P0 ;  /* 0x000000010a0b7824 */ /* 0x001fca00000e0603 */
[----:B------:R-:W-:Y:S04]  /*25580*/  STL [R1+0x27d4], R11 ;  /* 0x0027d40b01007387 */ /* 0x000fe80000100800 */
[----:B------:R-:W4:Y:S01]  /*25590*/  LDL.LU R14, [R1+0x77c] ;  /* 0x00077c00010e7983 */ /* 0x000f220000300800 */
[----:B-----5:R-:W-:-:S05]  /*255a0*/  IADD3 R10, P0, PT, R9, R0, RZ ;  /* 0x00000000090a7210 */ /* 0x020fca0007f1e0ff */
[----:B------:R0:W-:Y:S04]  /*255b0*/  STL [R1+0x2800], R10 ;  /* 0x0028000a01007387 */ /* 0x0001e80000100800 */
[----:B------:R-:W5:Y:S01]  /*255c0*/  LDL.LU R13, [R1+0x6a8] ;  /* 0x0006a800010d7983 */ /* 0x000f620000300800 */
[----:B0-----:R-:W-:Y:S01]  /*255d0*/  IMAD.X R10, R8, 0x1, R2, P6 ;  /* 0x00000001080a7824 */ /* 0x001fe200030e0602 */
[----:B------:R-:W-:-:S04]  /*255e0*/  IADD3 R9, P6, PT, R9, R4, RZ ;  /* 0x0000000409097210 */ /* 0x000fc80007fde0ff */
[----:B------:R-:W-:Y:S04]  /*255f0*/  STL [R1+0x27dc], R10 ;  /* 0x0027dc0a01007387 */ /* 0x000fe80000100800 */
[----:B------:R-:W5:Y:S04]  /*25600*/  LDL.LU R12, [R1+0x780] ;  /* 0x00078000010c7983 */ /* 0x000f680000300800 */
[----:B------:R0:W-:Y:S04]  /*25610*/  STL [R1+0x2808], R9 ;  /* 0x0028080901007387 */ /* 0x0001e80000100800 */
[----:B------:R-:W5:Y:S01]  /*25620*/  LDL.LU R11, [R1+0x6b0] ;  /* 0x0006b000010b7983 */ /* 0x000f620000300800 */
[----:B0-----:R-:W-:-:S05]  /*25630*/  IMAD.X R9, R8, 0x1, R3, P3 ;  /* 0x0000000108097824 */ /* 0x001fca00018e0603 */
[----:B------:R0:W-:Y:S04]  /*25640*/  STL [R1+0x27e4], R9 ;  /* 0x0027e40901007387 */ /* 0x0001e80000100800 */
[----:B------:R-:W5:Y:S01]  /*25650*/  LDL.LU R10, [R1+0x784] ;  /* 0x00078400010a7983 */ /* 0x000f620000300800 */
[----:B------:R-:W-:-:S05]  /*25660*/  IADD3 R8, P3, PT, R7, R0, RZ ;  /* 0x0000000007087210 */ /* 0x000fca0007f7e0ff */
[----:B------:R1:W-:Y:S04]  /*25670*/  STL [R1+0x2810], R8 ;  /* 0x0028100801007387 */ /* 0x0003e80000100800 */
[----:B0-----:R-:W5:Y:S01]  /*25680*/  LDL.LU R9, [R1+0x6b4] ;  /* 0x0006b40001097983 */ /* 0x001f620000300800 */
[C---:B-1----:R-:W-:Y:S01]  /*25690*/  IMAD.X R8, R6.reuse, 0x1, R2, P5 ;  /* 0x0000000106087824 */ /* 0x042fe200028e0602 */
[----:B------:R-:W-:Y:S01]  /*256a0*/  IADD3 R7, P5, PT, R7, R4, RZ ;  /* 0x0000000407077210 */ /* 0x000fe20007fbe0ff */
[----:B------:R-:W-:-:S03]  /*256b0*/  IMAD.X R6, R6, 0x1, R3, P4 ;  /* 0x0000000106067824 */ /* 0x000fc600020e0603 */
[----:B------:R0:W-:Y:S04]  /*256c0*/  STL [R1+0x27ec], R8 ;  /* 0x0027ec0801007387 */ /* 0x0001e80000100800 */
[----:B0-----:R-:W5:Y:S04]  /*256d0*/  LDL.LU R8, [R1+0x788] ;  /* 0x0007880001087983 */ /* 0x001f680000300800 */
[----:B------:R0:W-:Y:S04]  /*256e0*/  STL [R1+0x2818], R7 ;  /* 0x0028180701007387 */ /* 0x0001e80000100800 */
[----:B0-----:R-:W5:Y:S01]  /*256f0*/  LDL.LU R7, [R1+0x6bc] ;  /* 0x0006bc0001077983 */ /* 0x001f620000300800 */
[----:B------:R-:W-:-:S03]  /*25700*/  IADD3 R20, P4, PT, R5, R0, RZ ;  /* 0x0000000005147210 */ /* 0x000fc60007f9e0ff */
[----:B------:R0:W-:Y:S04]  /*25710*/  STL [R1+0x27f4], R6 ;  /* 0x0027f40601007387 */ /* 0x0001e80000100800 */
[----:B0-----:R-:W5:Y:S01]  /*25720*/  LDL.LU R6, [R1+0x78c] ;  /* 0x00078c0001067983 */ /* 0x001f620000300800 */
[----:B------:R-:W-:-:S03]  /*25730*/  IMAD.X R21, R29, 0x1, R2, P0 ;  /* 0x000000011d157824 */ /* 0x000fc600000e0602 */
[----:B------:R0:W-:Y:S04]  /*25740*/  STL [R1+0x2820], R20 ;  /* 0x0028201401007387 */ /* 0x0001e80000100800 */
[----:B------:R-:W-:Y:S01]  /*25750*/  STL [R1+0x27fc], R21 ;  /* 0x0027fc1501007387 */ /* 0x000fe20000100800 */
[----:B0-----:R-:W-:Y:S01]  /*25760*/  IADD3 R20, P0, PT, R5, R4, RZ ;  /* 0x0000000405147210 */ /* 0x001fe20007f1e0ff */
[----:B------:R-:W-:Y:S02]  /*25770*/  IMAD.X R5, R29, 0x1, R3, P6 ;  /* 0x000000011d057824 */ /* 0x000fe400030e0603 */
[----:B------:R-:W5:Y:S04]  /*25780*/  LDL.LU R29, [R1+0x790] ;  /* 0x00079000011d7983 */ /* 0x000f680000300800 */
[----:B------:R-:W-:Y:S04]  /*25790*/  STL [R1+0x2828], R20 ;  /* 0x0028281401007387 */ /* 0x000fe80000100800 */
[----:B------:R0:W-:Y:S04]  /*257a0*/  STL [R1+0x2804], R5 ;  /* 0x0028040501007387 */ /* 0x0001e80000100800 */
[----:B0-----:R-:W5:Y:S01]  /*257b0*/  LDL.LU R5, [R1+0x794] ;  /* 0x0007940001057983 */ /* 0x001f620000300800 */
[----:B--2---:R-:W-:-:S05]  /*257c0*/  IADD3 R20, P6, PT, R19, R0, RZ ;  /* 0x0000000013147210 */ /* 0x004fca0007fde0ff */
[----:B------:R0:W-:Y:S01]  /*257d0*/  STL [R1+0x2830], R20 ;  /* 0x0028301401007387 */ /* 0x0001e20000100800 */
[C---:B------:R-:W-:Y:S01]  /*257e0*/  IMAD.X R21, R18.reuse, 0x1, R2, P3 ;  /* 0x0000000112157824 */ /* 0x040fe200018e0602 */
[----:B0-----:R-:W-:Y:S01]  /*257f0*/  IADD3 R20, P3, PT, R19, R4, RZ ;  /* 0x0000000413147210 */ /* 0x001fe20007f7e0ff */
[----:B------:R-:W-:-:S03]  /*25800*/  IMAD.X R19, R18, 0x1, R3, P5 ;  /* 0x0000000112137824 */ /* 0x000fc600028e0603 */
[----:B------:R-:W-:Y:S01]  /*25810*/  STL [R1+0x280c], R21 ;  /* 0x00280c1501007387 */ /* 0x000fe20000100800 */
[----:B---3--:R-:W-:-:S03]  /*25820*/  IADD3 R18, P5, PT, R17, R0, RZ ;  /* 0x0000000011127210 */ /* 0x008fc60007fbe0ff */
[----:B------:R4:W-:Y:S04]  /*25830*/  STL [R1+0x2838], R20 ;  /* 0x0028381401007387 */ /* 0x0009e80000100800 */
[----:B------:R0:W-:Y:S04]  /*25840*/  STL [R1+0x2814], R19 ;  /* 0x0028141301007387 */ /* 0x0001e80000100800 */
[----:B------:R1:W-:Y:S01]  /*25850*/  STL [R1+0x2840], R18 ;  /* 0x0028401201007387 */ /* 0x0003e20000100800 */
[C---:B----4-:R-:W-:Y:S01]  /*25860*/  IMAD.X R20, R16.reuse, 0x1, R2, P4 ;  /* 0x0000000110147824 */ /* 0x050fe200020e0602 */
[----:B0-----:R-:W-:Y:S01]  /*25870*/  IADD3 R19, P4, PT, R17, R4, RZ ;  /* 0x0000000411137210 */ /* 0x001fe20007f9e0ff */
[----:B-1----:R-:W-:-:S03]  /*25880*/  IMAD.X R18, R16, 0x1, R3, P0 ;  /* 0x0000000110127824 */ /* 0x002fc600000e0603 */
[----:B------:R-:W-:Y:S01]  /*25890*/  STL [R1+0x281c], R20 ;  /* 0x00281c1401007387 */ /* 0x000fe20000100800 */
[----:B------:R-:W-:-:S03]  /*258a0*/  IADD3 R17, P0, PT, R15, R0, RZ ;  /* 0x000000000f117210 */ /* 0x000fc60007f1e0ff */
[----:B------:R-:W-:Y:S04]  /*258b0*/  STL [R1+0x2848], R19 ;  /* 0x0028481301007387 */ /* 0x000fe80000100800 */
[----:B------:R-:W-:Y:S04]  /*258c0*/  STL [R1+0x2824], R18 ;  /* 0x0028241201007387 */ /* 0x000fe80000100800 */
[----:B------:R-:W-:Y:S01]  /*258d0*/  STL [R1+0x2850], R17 ;  /* 0x0028501101007387 */ /* 0x000fe20000100800 */
[C---:B------:R-:W-:Y:S01]  /*258e0*/  IMAD.X R16, R14.reuse, 0x1, R2, P6 ;  /* 0x000000010e107824 */ /* 0x040fe200030e0602 */
[----:B------:R-:W-:Y:S01]  /*258f0*/  IADD3 R15, P6, PT, R15, R4, RZ ;  /* 0x000000040f0f7210 */ /* 0x000fe20007fde0ff */
[----:B------:R-:W-:-:S03]  /*25900*/  IMAD.X R14, R14, 0x1, R3, P3 ;  /* 0x000000010e0e7824 */ /* 0x000fc600018e0603 */
[----:B------:R5:W-:Y:S04]  /*25910*/  STL [R1+0x282c], R16 ;  /* 0x00282c1001007387 */ /* 0x000be80000100800 */
[----:B------:R0:W-:Y:S04]  /*25920*/  STL [R1+0x2858], R15 ;  /* 0x0028580f01007387 */ /* 0x0001e80000100800 */
[----:B------:R1:W-:Y:S01]  /*25930*/  STL [R1+0x2834], R14 ;  /* 0x0028340e01007387 */ /* 0x0003e20000100800 */
[----:B-----5:R-:W-:-:S05]  /*25940*/  IADD3 R16, P3, PT, R13, R0, RZ ;  /* 0x000000000d107210 */ /* 0x020fca0007f7e0ff */
[----:B------:R-:W-:Y:S01]  /*25950*/  STL [R1+0x2860], R16 ;  /* 0x0028601001007387 */ /* 0x000fe20000100800 */
[C---:B0-----:R-:W-:Y:S01]  /*25960*/  IMAD.X R15, R12.reuse, 0x1, R2, P5 ;  /* 0x000000010c0f7824 */ /* 0x041fe200028e0602 */
[----:B-1----:R-:W-:Y:S01]  /*25970*/  IADD3 R14, P5, PT, R13, R4, RZ ;  /* 0x000000040d0e7210 */ /* 0x002fe20007fbe0ff */
[----:B------:R-:W-:-:S03]  /*25980*/  IMAD.X R13, R12, 0x1, R3, P4 ;  /* 0x000000010c0d7824 */ /* 0x000fc600020e0603 */
[----:B------:R-:W-:Y:S01]  /*25990*/  STL [R1+0x283c], R15 ;  /* 0x00283c0f01007387 */ /* 0x000fe20000100800 */
[----:B------:R-:W-:-:S03]  /*259a0*/  IADD3 R12, P4, PT, R11, R0, RZ ;  /* 0x000000000b0c7210 */ /* 0x000fc60007f9e0ff */
[----:B------:R0:W-:Y:S04]  /*259b0*/  STL [R1+0x2868], R14 ;  /* 0x0028680e01007387 */ /* 0x0001e80000100800 */
[----:B------:R1:W-:Y:S04]  /*259c0*/  STL [R1+0x2844], R13 ;  /* 0x0028440d01007387 */ /* 0x0003e80000100800 */
[----:B------:R2:W-:Y:S01]  /*259d0*/  STL [R1+0x286c], R12 ;  /* 0x00286c0c01007387 */ /* 0x0005e20000100800 */
[C---:B0-----:R-:W-:Y:S01]  /*259e0*/  IMAD.X R14, R10.reuse, 0x1, R2, P0 ;  /* 0x000000010a0e7824 */ /* 0x041fe200000e0602 */
[----:B-1----:R-:W-:Y:S01]  /*259f0*/  IADD3 R13, P0, PT, R11, R4, RZ ;  /* 0x000000040b0d7210 */ /* 0x002fe20007f1e0ff */
[----:B--2---:R-:W-:-:S03]  /*25a00*/  IMAD.X R12, R10, 0x1, R3, P6 ;  /* 0x000000010a0c7824 */ /* 0x004fc600030e0603 */
[----:B------:R-:W-:Y:S04]  /*25a10*/  STL [R1+0x284c], R14 ;  /* 0x00284c0e01007387 */ /* 0x000fe80000100800 */
[----:B------:R-:W-:Y:S04]  /*25a20*/  STL [R1+0x2870], R13 ;  /* 0x0028700d01007387 */ /* 0x000fe80000100800 */
[----:B------:R-:W-:Y:S01]  /*25a30*/  STL [R1+0x2854], R12 ;  /* 0x0028540c01007387 */ /* 0x000fe20000100800 */
[----:B------:R-:W-:-:S05]  /*25a40*/  IADD3 R11, P6, PT, R9, R0, RZ ;  /* 0x00000000090b7210 */ /* 0x000fca0007fde0ff */
[----:B------:R-:W-:Y:S01]  /*25a50*/  STL [R1+0x2874], R11 ;  /* 0x0028740b01007387 */ /* 0x000fe20000100800 */
[C---:B------:R-:W-:Y:S01]  /*25a60*/  IMAD.X R10, R8.reuse, 0x1, R2, P3 ;  /* 0x00000001080a7824 */ /* 0x040fe200018e0602 */
[----:B------:R-:W-:Y:S01]  /*25a70*/  IADD3 R9, P3, PT, R9, R4, RZ ;  /* 0x0000000409097210 */ /* 0x000fe20007f7e0ff */
[----:B------:R-:W-:-:S03]  /*25a80*/  IMAD.X R8, R8, 0x1, R3, P5 ;  /* 0x0000000108087824 */ /* 0x000fc600028e0603 */
[----:B------:R-:W-:Y:S04]  /*25a90*/  STL [R1+0x285c], R10 ;  /* 0x00285c0a01007387 */ /* 0x000fe80000100800 */
[----:B------:R0:W-:Y:S04]  /*25aa0*/  STL [R1+0x2878], R9 ;  /* 0x0028780901007387 */ /* 0x0001e80000100800 */
[----:B------:R1:W-:Y:S01]  /*25ab0*/  STL [R1+0x2864], R8 ;  /* 0x0028640801007387 */ /* 0x0003e20000100800 */
[----:B------:R-:W-:-:S05]  /*25ac0*/  IADD3 R0, P5, PT, R7, R0, RZ ;  /* 0x0000000007007210 */ /* 0x000fca0007fbe0ff */
[----:B------:R2:W-:Y:S01]  /*25ad0*/  STL [R1+0x1cc0], R0 ;  /* 0x001cc00001007387 */ /* 0x0005e20000100800 */
[C-C-:B0-----:R-:W-:Y:S01]  /*25ae0*/  IMAD.X R9, R6.reuse, 0x1, R2.reuse, P4 ;  /* 0x0000000106097824 */ /* 0x141fe200020e0602 */
[----:B-1----:R-:W-:Y:S01]  /*25af0*/  IADD3 R8, P4, PT, R7, R4, RZ ;  /* 0x0000000407087210 */ /* 0x002fe20007f9e0ff */
[----:B------:R-:W-:Y:S01]  /*25b00*/  IMAD.X R4, R6, 0x1, R3, P0 ;  /* 0x0000000106047824 */ /* 0x000fe200000e0603 */
[----:B--2---:R-:W-:Y:S02]  /*25b10*/  SHF.R.S32.HI R0, RZ, 0x1f, R7 ;  /* 0x0000001fff007819 */ /* 0x004fe40000011407 */
[----:B------:R-:W-:Y:S04]  /*25b20*/  STL [R1+0x1cbc], R9 ;  /* 0x001cbc0901007387 */ /* 0x000fe80000100800 */
[----:B------:R-:W-:Y:S04]  /*25b30*/  STL [R1+0x1cb8], R8 ;  /* 0x001cb80801007387 */ /* 0x000fe80000100800 */
[----:B------:R0:W-:Y:S01]  /*25b40*/  STL [R1+0x1cac], R4 ;  /* 0x001cac0401007387 */ /* 0x0001e20000100800 */
[----:B------:R-:W-:-:S02]  /*25b50*/  IMAD.X R7, R29, 0x1, R2, P6 ;  /* 0x000000011d077824 */ /* 0x000fc400030e0602 */
[----:B------:R-:W-:-:S03]  /*25b60*/  IMAD.X R6, R29, 0x1, R3, P3 ;  /* 0x000000011d067824 */ /* 0x000fc600018e0603 */
[----:B------:R-:W-:Y:S04]  /*25b70*/  STL [R1+0x1cb0], R7 ;  /* 0x001cb00701007387 */ /* 0x000fe80000100800 */
[----:B------:R1:W-:Y:S01]  /*25b80*/  STL [R1+0x1cb4], R6 ;  /* 0x001cb40601007387 */ /* 0x0003e20000100800 */
[--C-:B0-----:R-:W-:Y:S02]  /*25b90*/  IMAD.X R4, R5, 0x1, R2.reuse, P1 ;  /* 0x0000000105047824 */ /* 0x101fe400008e0602 */
[----:B-1----:R-:W-:-:S03]  /*25ba0*/  IMAD.X R6, R0, 0x1, R2, P5 ;  /* 0x0000000100067824 */ /* 0x002fc600028e0602 */
[----:B------:R0:W-:Y:S01]  /*25bb0*/  STL [R1+0x1ca8], R4 ;  /* 0x001ca80401007387 */ /* 0x0001e20000100800 */
[----:B------:R-:W-:-:S03]  /*25bc0*/  IMAD.X R2, R5, 0x1, R3, P2 ;  /* 0x0000000105027824 */ /* 0x000fc600010e0603 */
[----:B------:R1:W-:Y:S01]  /*25bd0*/  STL [R1+0x1ca0], R6 ;  /* 0x001ca00601007387 */ /* 0x0003e20000100800 */
[----:B0-----:R-:W-:-:S05]  /*25be0*/  IMAD.X R4, R0, 0x1, R3, P4 ;  /* 0x0000000100047824 */ /* 0x001fca00020e0603 */
[----:B------:R-:W-:Y:S04]  /*25bf0*/  STL [R1+0x1ca4], R4 ;  /* 0x001ca40401007387 */ /* 0x000fe80000100800 */
[----:B------:R0:W-:Y:S04]  /*25c00*/  STL [R1+0x14ac], R2 ;  /* 0x0014ac0201007387 */ /* 0x0001e80000100800 */
[----:B------:R-:W-:Y:S04]  /*25c10*/  STL [R1+0x13a8], RZ ;  /* 0x0013a8ff01007387 */ /* 0x000fe80000100800 */
        /* <DEDUP_REMOVED lines=314> */
[----:B------:R-:W-:Y:S01]  /*26fc0*/  STL [R1+0x508], RZ ;  /* 0x000508ff01007387 */ /* 0x000fe20000100800 */
[----:B------:R-:W2:Y:S03]  /*26fd0*/  S2R R29, SR_TID.X ;  /* 0x00000000001d7919 */ /* 0x000ea60000002100 */
        /* <DEDUP_REMOVED lines=25> */
[----:B------:R-:W3:Y:S04]  /*27170*/  LDL R7, [R1+0xfb4] ;  /* 0x000fb40001077983 */ /* 0x000ee80000100800 */
[----:B-1----:R-:W0:Y:S04]  /*27180*/  LDL R6, [R1+0xfb0] ;  /* 0x000fb00001067983 */ /* 0x002e280000100800 */
[----:B------:R-:W-:Y:S04]  /*27190*/  STL [R1+0x570], RZ ;  /* 0x000570ff01007387 */ /* 0x000fe80000100800 */
[----:B------:R-:W-:Y:S01]  /*271a0*/  STL [R1+0x574], RZ ;  /* 0x000574ff01007387 */ /* 0x000fe20000100800 */
[----:B--2---:R-:W-:-:S03]  /*271b0*/  IMAD.SHL.U32 R0, R29, 0x20, RZ ;  /* 0x000000201d007824 */ /* 0x004fc600078e00ff */
[----:B------:R-:W-:Y:S04]  /*271c0*/  STL [R1+0x578], RZ ;  /* 0x000578ff01007387 */ /* 0x000fe80000100800 */
[----:B------:R-:W-:Y:S04]  /*271d0*/  STL [R1+0x57c], RZ ;  /* 0x00057cff01007387 */ /* 0x000fe80000100800 */
[----:B------:R-:W2:Y:S04]  /*271e0*/  LDL R5, [R1+0xfa8] ;  /* 0x000fa80001057983 */ /* 0x000ea80000100800 */
[----:B------:R-:W4:Y:S04]  /*271f0*/  LDL R29, [R1+0xfac] ;  /* 0x000fac00011d7983 */ /* 0x000f280000100800 */
[----:B------:R-:W-:Y:S04]  /*27200*/  STL [R1+0x580], RZ ;  /* 0x000580ff01007387 */ /* 0x000fe80000100800 */
[----:B------:R-:W-:Y:S04]  /*27210*/  STL [R1+0x584], RZ ;  /* 0x000584ff01007387 */ /* 0x000fe80000100800 */
[----:B------:R-:W-:Y:S04]  /*27220*/  STL [R1+0x588], RZ ;  /* 0x000588ff01007387 */ /* 0x000fe80000100800 */
[----:B------:R-:W-:Y:S04]  /*27230*/  STL [R1+0x58c], RZ ;  /* 0x00058cff01007387 */ /* 0x000fe80000100800 */
[----:B------:R-:W-:Y:S01]  /*27240*/  STL [R1+0x590], RZ ;  /* 0x000590ff01007387 */ /* 0x000fe20000100800 */
[----:B------:R-:W-:-:S03]  /*27250*/  UIMAD UR27, UR65, 0x7f, URZ ;  /* 0x0000007f411b78a4 */ /* 0x000fc6000f8e02ff */
[----:B------:R-:W-:Y:S04]  /*27260*/  STL [R1+0x594], RZ ;  /* 0x000594ff01007387 */ /* 0x000fe80000100800 */
[----:B------:R-:W-:Y:S04]  /*27270*/  STL [R1+0x598], RZ ;  /* 0x000598ff01007387 */ /* 0x000fe80000100800 */
[----:B------:R-:W-:Y:S04]  /*27280*/  STL [R1+0x59c], RZ ;  /* 0x00059cff01007387 */ /* 0x000fe80000100800 */
[----:B------:R-:W-:Y:S04]  /*27290*/  STL [R1+0x830], RZ ;  /* 0x000830ff01007387 */ /* 0x000fe80000100800 */
[----:B------:R-:W-:Y:S04]  /*272a0*/  STL [R1+0x834], RZ ;  /* 0x000834ff01007387 */ /* 0x000fe80000100800 */
[----:B------:R-:W-:Y:S01]  /*272b0*/  STL [R1+0x838], RZ ;  /* 0x000838ff01007387 */ /* 0x000fe20000100800 */
[----:B------:R-:W-:-:S03]  /*272c0*/  USHF.R.S32.HI UR74, URZ, 0x1f, UR27 ;  /* 0x0000001fff4a7899 */ /* 0x000fc6000801141b */
        /* <DEDUP_REMOVED lines=8> */
[----:B------:R-:W-:-:S02]  /*27350*/  UIMAD UR26, UR65, 0x7c, URZ ;  /* 0x0000007c411a78a4 */ /* 0x000fc4000f8e02ff */
[----:B------:R-:W-:Y:S02]  /*27360*/  UIMAD UR24, UR65, 0x7b, URZ ;  /* 0x0000007b411878a4 */ /* 0x000fe4000f8e02ff */
[----:B------:R-:W-:Y:S01]  /*27370*/  UIMAD UR25, UR65, 0x7a, URZ ;  /* 0x0000007a411978a4 */ /* 0x000fe2000f8e02ff */
[----:B---3--:R-:W-:Y:S02]  /*27380*/  IADD3 R3, P0, PT, R7, UR27, RZ ;  /* 0x0000001b07037c10 */ /* 0x008fe4000ff1e0ff */
[----:B0-----:R-:W-:-:S03]  /*27390*/  IADD3 R2, P1, PT, R6, UR27, RZ ;  /* 0x0000001b06027c10 */ /* 0x001fc6000ff3e0ff */
[----:B------:R2:W-:Y:S04]  /*273a0*/  STL [R1+0x14b4], R3 ;  /* 0x0014b40301007387 */ /* 0x0005e80000100800 */
[----:B------:R-:W-:Y:S04]  /*273b0*/  STL [R1+0x5cc], RZ ;  /* 0x0005ccff01007387 */ /* 0x000fe80000100800 */
[----:B------:R4:W-:Y:S01]  /*273c0*/  STL [R1+0x14bc], R2 ;  /* 0x0014bc0201007387 */ /* 0x0009e20000100800 */
[----:B------:R-:W-:Y:S01]  /*273d0*/  USHF.R.S32.HI UR27, URZ, 0x1f, UR77 ;  /* 0x0000001fff1b7899 */ /* 0x000fe2000801144d */
[----:B--2---:R-:W-:-:S02]  /*273e0*/  IADD3.X R3, PT, PT, R5, UR74, RZ, P0, !PT ;  /* 0x0000004a05037c10 */ /* 0x004fc400087fe4ff */
[----:B----4-:R-:W-:-:S03]  /*273f0*/  IADD3.X R2, PT, PT, R29, UR74, RZ, P1, !PT ;  /* 0x0000004a1d027c10 */ /* 0x010fc60008ffe4ff */
[----:B------:R0:W-:Y:S04]  /*27400*/  STL [R1+0x14b0], R3 ;  /* 0x0014b00301007387 */ /* 0x0001e80000100800 */
[----:B------:R1:W-:Y:S01]  /*27410*/  STL [R1+0x14b8], R2 ;  /* 0x0014b80201007387 */ /* 0x0003e20000100800 */
[----:B0-----:R-:W-:Y:S02]  /*27420*/  IADD3 R3, P0, PT, R7, UR77, RZ ;  /* 0x0000004d07037c10 */ /* 0x001fe4000ff1e0ff */
[----:B-1----:R-:W-:-:S03]  /*27430*/  IADD3 R2, P1, PT, R6, UR77, RZ ;  /* 0x0000004d06027c10 */ /* 0x002fc6000ff3e0ff */
[----:B------:R0:W-:Y:S04]  /*27440*/  STL [R1+0x14c4], R3 ;  /* 0x0014c40301007387 */ /* 0x0001e80000100800 */
[----:B------:R-:W-:Y:S04]  /*27450*/  STL [R1+0x5d0], RZ ;  /* 0x0005d0ff01007387 */ /* 0x000fe80000100800 */
[----:B------:R1:W-:Y:S01]  /*27460*/  STL [R1+0x14cc], R2 ;  /* 0x0014cc0201007387 */ /* 0x0003e20000100800 */
[----:B0-----:R-:W-:Y:S01]  /*27470*/  IADD3.X R3, PT, PT, R5, UR27, RZ, P0, !PT ;  /* 0x0000001b05037c10 */ /* 0x001fe200087fe4ff */
[----:B------:R-:W-:-:S04]  /*27480*/  USHF.R.S32.HI UR77, URZ, 0x1f, UR75 ;  /* 0x0000001fff4d7899 */ /* 0x000fc8000801144b */
[----:B------:R0:W-:Y:S01]  /*27490*/  STL [R1+0x14c0], R3 ;  /* 0x0014c00301007387 */ /* 0x0001e20000100800 */
[----:B-1----:R-:W-:-:S05]  /*274a0*/  IADD3.X R2, PT, PT, R29, UR27, RZ, P1, !PT ;  /* 0x0000001b1d027c10 */ /* 0x002fca0008ffe4ff */
[----:B------:R1:W-:Y:S01]  /*274b0*/  STL [R1+0x14c8], R2 ;  /* 0x0014c80201007387 */ /* 0x0003e20000100800 */
[----:B0-----:R-:W-:-:S05]  /*274c0*/  IADD3 R3, P0, PT, R7, UR75, RZ ;  /* 0x0000004b07037c10 */ /* 0x001fca000ff1e0ff */
[----:B------:R0:W-:Y:S01]  /*274d0*/  STL [R1+0x14d4], R3 ;  /* 0x0014d40301007387 */ /* 0x0001e20000100800 */
[----:B-1----:R-:W-:-:S03]  /*274e0*/  IADD3 R2, P1, PT, R6, UR75, RZ ;  /* 0x0000004b06027c10 */ /* 0x002fc6000ff3e0ff */
        /* <DEDUP_REMOVED lines=27> */
[----:B0-----:R-:W-:Y:S01]  /*276a0*/  IADD3 R3, P0, PT, R7, UR25, RZ ;  /* 0x0000001907037c10 */ /* 0x001fe2000ff1e0ff */
[----:B------:R-:W-:-:S04]  /*276b0*/  UIMAD UR74, UR65, 0x79, URZ ;  /* 0x00000079414a78a4 */ /* 0x000fc8000f8e02ff */
        /* <DEDUP_REMOVED lines=597> */
[----:B0-----:R-:W-:Y:S02]  /*29c10*/  IADD3.X R3, PT, PT, R5, UR75, RZ, P0, !PT ;  /* 0x0000004b05037c10 */ /* 0x001fe400087fe4ff */
[----:B-1----:R-:W-:-:S03]  /*29c20*/  IADD3.X R2, PT, PT, R29, UR75, RZ, P1, !PT ;  /* 0x0000004b1d027c10 */ /* 0x002fc60008ffe4ff */
[----:B------:R0:W-:Y:S04]  /*29c30*/  STL [R1+0x1860], R3 ;  /* 0x0018600301007387 */ /* 0x0001e80000100800 */
        /* <DEDUP_REMOVED lines=49> */
[----:B0-----:R-:W-:-:S03]  /*29f50*/  IADD3 R3, P0, PT, R7, UR24, RZ ;  /* 0x0000001807037c10 */ /* 0x001fc6000ff1e0ff */
[----:B------:R-:W-:Y:S01]  /*29f60*/  STL [R1+0x738], RZ ;  /* 0x000738ff01007387 */ /* 0x000fe20000100800 */
[----:B-1----:R-:W-:-:S03]  /*29f70*/  IADD3 R2, P1, PT, R6, UR24, RZ ;  /* 0x0000001806027c10 */ /* 0x002fc6000ff3e0ff */
[----:B------:R-:W-:Y:S01]  /*29f80*/  STL [R1+0x73c], RZ ;  /* 0x00073cff01007387 */ /* 0x000fe20000100800 */
[----:B------:R-:W-:-:S03]  /*29f90*/  USHF.R.S32.HI UR24, URZ, 0x1f, UR24 ;  /* 0x0000001fff187899 */ /* 0x000fc60008011418 */
        /* <DEDUP_REMOVED lines=8> */
[----:B------:R0:W-:Y:S04]  /*2a020*/  STL [R1+0x1874], R3 ;  /* 0x0018740301007387 */ /* 0x0001e80000100800 */
[----:B------:R1:W-:Y:S04]  /*2a030*/  STL [R1+0x187c], R2 ;  /* 0x00187c0201007387 */ /* 0x0003e80000100800 */
[----:B------:R-:W-:Y:S01]  /*2a040*/  STL [R1+0x71c], RZ ;  /* 0x00071cff01007387 */ /* 0x000fe20000100800 */
[----:B0-----:R-:W-:-:S03]  /*2a050*/  IADD3.X R3, PT, PT, R5, UR24, RZ, P0, !PT ;  /* 0x0000001805037c10 */ /* 0x001fc600087fe4ff */
[----:B------:R-:W-:Y:S01]  /*2a060*/  STL [R1+0x700], RZ ;  /* 0x000700ff01007387 */ /* 0x000fe20000100800 */
[----:B-1----:R-:W-:-:S03]  /*2a070*/  IADD3.X R2, PT, PT, R29, UR24, RZ, P1, !PT ;  /* 0x000000181d027c10 */ /* 0x002fc60008ffe4ff */
[----:B------:R-:W-:Y:S01]  /*2a080*/  STL [R1+0x704], RZ ;  /* 0x000704ff01007387 */ /* 0x000fe20000100800 */
[----:B------:R-:W-:-:S03]  /*2a090*/  USHF.R.S32.HI UR24, URZ, 0x1f, UR25 ;  /* 0x0000001fff187899 */ /* 0x000fc60008011419 */
[----:B------:R0:W-:Y:S04]  /*2a0a0*/  STL [R1+0x1870], R3 ;  /* 0x0018700301007387 */ /* 0x0001e80000100800 */
[----:B------:R1:W-:Y:S01]  /*2a0b0*/  STL [R1+0x1878], R2 ;  /* 0x0018780201007387 */ /* 0x0003e20000100800 */
[----:B0-----:R-:W-:-:S03]  /*2a0c0*/  IADD3 R3, P0, PT, R7, UR25, RZ ;  /* 0x0000001907037c10 */ /* 0x001fc6000ff1e0ff */
[----:B------:R-:W-:Y:S01]  /*2a0d0*/  STL [R1+0x708], RZ ;  /* 0x000708ff01007387 */ /* 0x000fe20000100800 */
[----:B-1----:R-:W-:-:S03]  /*2a0e0*/  IADD3 R2, P1, PT, R6, UR25, RZ ;  /* 0x0000001906027c10 */ /* 0x002fc6000ff3e0ff */
[----:B------:R0:W-:Y:S01]  /*2a0f0*/  STL [R1+0x1884], R3 ;  /* 0x0018840301007387 */ /* 0x0001e20000100800 */
[----:B------:R-:W-:-:S03]  /*2a100*/  UIMAD UR74, UR65, 0x41, URZ ;  /* 0x00000041414a78a4 */ /* 0x000fc6000f8e02ff */
        /* <DEDUP_REMOVED lines=8> */
[----:B------:R-:W-:-:S04]  /*2a190*/  USHF.L.U32 UR27, UR65, 0x6, URZ ;  /* 0x00000006411b7899 */ /* 0x000fc800080006ff */
        /* <DEDUP_REMOVED lines=29> */
[----:B-1----:R-:W-:Y:S01]  /*2a370*/  IADD3.X R2, PT, PT, R29, UR74, RZ, P1, !PT ;  /* 0x0000004a1d027c10 */ /* 0x002fe20008ffe4ff */
[----:B------:R-:W-:-:S04]  /*2a380*/  UIMAD UR75, UR65, 0x3c, URZ ;  /* 0x0000003c414b78a4 */ /* 0x000fc8000f8e02ff */
        /* <DEDUP_REMOVED lines=250> */
[----:B------:R1:W-:Y:S01]  /*2b330*/  STL [R1+0x1a48], R2 ;  /* 0x001a480201007387 */ /* 0x0003e20000100800 */
[----:B0-----:R-:W-:Y:S02]  /*2b340*/  IADD3 R3, P0, PT, R7, UR69, RZ ;  /* 0x0000004507037c10 */ /* 0x001fe4000ff1e0ff */
[----:B-1----:R-:W-:-:S05]  /*2b350*/  IADD3 R2, P1, PT, R6, UR69, RZ ;  /* 0x0000004506027c10 */ /* 0x002fca000ff3e0ff */
[----:B------:R-:W-:Y:S04]  /*2b360*/  STL [R1+0x1a5c], R2 ;  /* 0x001a5c0201007387 */ /* 0x000fe80000100800 */
[----:B------:R0:W-:Y:S01]  /*2b370*/  STL [R1+0x1a54], R3 ;  /* 0x001a540301007387 */ /* 0x0001e20000100800 */
[----:B------:R-:W-:Y:S02]  /*2b380*/  UIMAD UR40, UR40, 0x7, URZ ;  /* 0x00000007282878a4 */ /* 0x000fe4000f8e02ff */
[----:B------:R-:W-:Y:S02]  /*2b390*/  UIMAD UR41, UR41, 0x6, URZ ;  /* 0x00000006292978a4 */ /* 0x000fe4000f8e02ff */
[----:B------:R-:W-:Y:S02]  /*2b3a0*/  UIMAD UR42, UR42, 0x5, URZ ;  /* 0x000000052a2a78a4 */ /* 0x000fe4000f8e02ff */
[----:B------:R-:W-:-:S02]  /*2b3b0*/  USHF.L.U32 UR45, UR45, 0x2, URZ ;  /* 0x000000022d2d7899 */ /* 0x000fc400080006ff */
[----:B------:R-:W-:Y:S02]  /*2b3c0*/  UIMAD UR43, UR43, 0x3, URZ ;  /* 0x000000032b2b78a4 */ /* 0x000fe4000f8e02ff */
[----:B------:R-:W-:Y:S02]  /*2b3d0*/  USHF.L.U32 UR44, UR44, 0x1, URZ ;  /* 0x000000012c2c7899 */ /* 0x000fe400080006ff */
[----:B------:R-:W-:Y:S02]  /*2b3e0*/  USHF.R.S32.HI UR48, URZ, 0x1f, UR48 ;  /* 0x0000001fff307899 */ /* 0x000fe40008011430 */
[----:B------:R-:W-:Y:S02]  /*2b3f0*/  USHF.R.S32.HI UR67, URZ, 0x1f, UR69 ;  /* 0x0000001fff437899 */ /* 0x000fe40008011445 */
[----:B------:R-:W-:Y:S02]  /*2b400*/  USHF.R.S32.HI UR24, URZ, 0x1f, UR71 ;  /* 0x0000001fff187899 */ /* 0x000fe40008011447 */
[----:B------:R-:W-:-:S02]  /*2b410*/  USHF.R.S32.HI UR70, URZ, 0x1f, UR8 ;  /* 0x0000001fff467899 */ /* 0x000fc40008011408 */
[----:B------:R-:W-:Y:S02]  /*2b420*/  USHF.R.S32.HI UR58, URZ, 0x1f, UR9 ;  /* 0x0000001fff3a7899 */ /* 0x000fe40008011409 */
[----:B------:R-:W-:Y:S02]  /*2b430*/  USHF.R.S32.HI UR47, URZ, 0x1f, UR10 ;  /* 0x0000001fff2f7899 */ /* 0x000fe4000801140a */
        /* <DEDUP_REMOVED lines=24> */
[----:B------:R-:W-:Y:S01]  /*2b5c0*/  USHF.R.S32.HI UR75, URZ, 0x1f, UR39 ;  /* 0x0000001fff4b7899 */ /* 0x000fe20008011427 */
[----:B0-----:R-:W-:Y:S01]  /*2b5d0*/  IADD3.X R3, PT, PT, R5, UR67, RZ, P0, !PT ;  /* 0x0000004305037c10 */ /* 0x001fe200087fe4ff */
[----:B------:R-:W-:Y:S01]  /*2b5e0*/  USHF.R.S32.HI UR69, URZ, 0x1f, UR40 ;  /* 0x0000001fff457899 */ /* 0x000fe20008011428 */
[----:B------:R-:W-:Y:S01]  /*2b5f0*/  IADD3.X R2, PT, PT, R29, UR67, RZ, P1, !PT ;  /* 0x000000431d027c10 */ /* 0x000fe20008ffe4ff */
[----:B------:R-:W-:Y:S01]  /*2b600*/  USHF.R.S32.HI UR67, URZ, 0x1f, UR41 ;  /* 0x0000001fff437899 */ /* 0x000fe20008011429 */
[----:B------:R-:W-:Y:S01]  /*2b610*/  IADD3 R4, P0, PT, R7, UR71, RZ ;  /* 0x0000004707047c10 */ /* 0x000fe2000ff1e0ff */
[----:B------:R0:W-:Y:S04]  /*2b620*/  STL [R1+0x1a50], R3 ;  /* 0x001a500301007387 */ /* 0x0001e80000100800 */
[----:B------:R1:W-:Y:S04]  /*2b630*/  STL [R1+0x1a58], R2 ;  /* 0x001a580201007387 */ /* 0x0003e80000100800 */
[----:B------:R-:W-:Y:S01]  /*2b640*/  STL [R1+0x1a64], R4 ;  /* 0x001a640401007387 */ /* 0x000fe20000100800 */
[----:B0-----:R-:W-:Y:S01]  /*2b650*/  IADD3 R3, P1, PT, R6, UR71, RZ ;  /* 0x0000004706037c10 */ /* 0x001fe2000ff3e0ff */
[----:B------:R-:W-:Y:S01]  /*2b660*/  USHF.R.S32.HI UR71, URZ, 0x1f, UR42 ;  /* 0x0000001fff477899 */ /* 0x000fe2000801142a */
[----:B-1----:R-:W-:-:S03]  /*2b670*/  LOP3.LUT R2, R0, 0x400, RZ, 0xc0, !PT ;  /* 0x0000040000027812 */ /* 0x002fc600078ec0ff */
[----:B------:R0:W-:Y:S01]  /*2b680*/  STL [R1+0x1a6c], R3 ;  /* 0x001a6c0301007387 */ /* 0x0001e20000100800 */
[----:B------:R-:W-:-:S03]  /*2b690*/  IADD3.X R0, PT, PT, R5, UR24, RZ, P0, !PT ;  /* 0x0000001805007c10 */ /* 0x000fc600087fe4ff */
[----:B------:R1:W-:Y:S04]  /*2b6a0*/  STL [R1+0x2fc0], R2 ;  /* 0x002fc00201007387 */ /* 0x0003e80000100800 */
[----:B------:R2:W-:Y:S01]  /*2b6b0*/  STL [R1+0x1a60], R0 ;  /* 0x001a600001007387 */ /* 0x0005e20000100800 */
[----:B0-----:R-:W-:Y:S02]  /*2b6c0*/  IADD3 R3, P3, PT, R6, UR10, RZ ;  /* 0x0000000a06037c10 */ /* 0x001fe4000ff7e0ff */
[----:B-1----:R-:W-:Y:S01]  /*2b6d0*/  IADD3.X R2, PT, PT, R29, UR24, RZ, P1, !PT ;  /* 0x000000181d027c10 */ /* 0x002fe20008ffe4ff */
[----:B------:R-:W-:Y:S01]  /*2b6e0*/  USHF.R.S32.HI UR24, URZ, 0x1f, UR45 ;  /* 0x0000001fff187899 */ /* 0x000fe2000801142d */
[----:B--2---:R-:W-:-:S03]  /*2b6f0*/  IADD3 R0, P4, PT, R7, UR8, RZ ;  /* 0x0000000807007c10 */ /* 0x004fc6000ff9e0ff */
[----:B------:R0:W-:Y:S04]  /*2b700*/  STL [R1+0x1a68], R2 ;  /* 0x001a680201007387 */ /* 0x0001e80000100800 */
[----:B------:R1:W-:Y:S01]  /*2b710*/  STL [R1+0x1a74], R0 ;  /* 0x001a740001007387 */ /* 0x0003e20000100800 */
[----:B0-----:R-:W-:Y:S01]  /*2b720*/  IADD3 R2, P5, PT, R6, UR8, RZ ;  /* 0x0000000806027c10 */ /* 0x001fe2000ffbe0ff */
[----:B------:R-:W-:Y:S01]  /*2b730*/  USHF.R.S32.HI UR8, URZ, 0x1f, UR43 ;  /* 0x0000001fff087899 */ /* 0x000fe2000801142b */
[----:B-1----:R-:W-:-:S03]  /*2b740*/  IADD3 R0, P0, PT, R7, UR9, RZ ;  /* 0x0000000907007c10 */ /* 0x002fc6000ff1e0ff */
[----:B------:R0:W-:Y:S04]  /*2b750*/  STL [R1+0x1a7c], R2 ;  /* 0x001a7c0201007387 */ /* 0x0001e80000100800 */
[----:B------:R1:W-:Y:S01]  /*2b760*/  STL [R1+0x1a84], R0 ;  /* 0x001a840001007387 */ /* 0x0003e20000100800 */
[----:B0-----:R-:W-:Y:S01]  /*2b770*/  IADD3 R2, P1, PT, R6, UR9, RZ ;  /* 0x0000000906027c10 */ /* 0x001fe2000ff3e0ff */
[----:B------:R-:W-:Y:S01]  /*2b780*/  USHF.R.S32.HI UR9, URZ, 0x1f, UR44 ;  /* 0x0000001fff097899 */ /* 0x000fe2000801142c */
[----:B-1----:R-:W-:-:S03]  /*2b790*/  IADD3 R0, P2, PT, R7, UR10, RZ ;  /* 0x0000000a07007c10 */ /* 0x002fc6000ff5e0ff */
[----:B------:R0:W-:Y:S04]  /*2b7a0*/  STL [R1+0x1a8c], R2 ;  /* 0x001a8c0201007387 */ /* 0x0001e80000100800 */
[----:B------:R1:W-:Y:S04]  /*2b7b0*/  STL [R1+0x1a94], R0 ;  /* 0x001a940001007387 */ /* 0x0003e80000100800 */
[----:B------:R2:W-:Y:S01]  /*2b7c0*/  STL [R1+0x1a9c], R3 ;  /* 0x001a9c0301007387 */ /* 0x0005e20000100800 */
[----:B0-----:R-:W-:Y:S02]  /*2b7d0*/  IADD3.X R2, PT, PT, R5, UR70, RZ, P4, !PT ;  /* 0x0000004605027c10 */ /* 0x001fe4000a7fe4ff */
[----:B-1----:R-:W-:-:S03]  /*2b7e0*/  IADD3 R0, P4, PT, R7, UR11, RZ ;  /* 0x0000000b07007c10 */ /* 0x002fc6000ff9e0ff */
[----:B------:R0:W-:Y:S01]  /*2b7f0*/  STL [R1+0x1a70], R2 ;  /* 0x001a700201007387 */ /* 0x0001e20000100800 */
[----:B--2---:R-:W-:-:S03]  /*2b800*/  IADD3.X R3, PT, PT, R29, UR70, RZ, P5, !PT ;  /* 0x000000461d037c10 */ /* 0x004fc6000affe4ff */
[----:B------:R1:W-:Y:S04]  /*2b810*/  STL [R1+0x1aa4], R0 ;  /* 0x001aa40001007387 */ /* 0x0003e80000100800 */
[----:B------:R2:W-:Y:S01]  /*2b820*/  STL [R1+0x1a78], R3 ;  /* 0x001a780301007387 */ /* 0x0005e20000100800 */
[----:B0-----:R-:W-:Y:S02]  /*2b830*/  IADD3 R2, P5, PT, R6, UR11, RZ ;  /* 0x0000000b06027c10 */ /* 0x001fe4000ffbe0ff */
[----:B-1----:R-:W-:-:S03]  /*2b840*/  IADD3.X R0, PT, PT, R5, UR58, RZ, P0, !PT ;  /* 0x0000003a05007c10 */ /* 0x002fc600087fe4ff */
[----:B------:R0:W-:Y:S01]  /*2b850*/  STL [R1+0x1aac], R2 ;  /* 0x001aac0201007387 */ /* 0x0001e20000100800 */
[----:B--2---:R-:W-:-:S03]  /*2b860*/  IADD3 R3, P0, PT, R7, UR12, RZ ;  /* 0x0000000c07037c10 */ /* 0x004fc6000ff1e0ff */
        /* <DEDUP_REMOVED lines=248> */
[----:B0-----:R-:W-:Y:S02]  /*2c7f0*/  IADD3.X R2, PT, PT, R29, UR8, RZ, P3, !PT ;  /* 0x000000081d027c10 */ /* 0x001fe40009ffe4ff */
[----:B-1----:R-:W-:-:S03]  /*2c800*/  IADD3.X R0, PT, PT, R5, UR9, RZ, P4, !PT ;  /* 0x0000000905007c10 */ /* 0x002fc6000a7fe4ff */
[----:B------:R0:W-:Y:S01]  /*2c810*/  STL [R1+0x1c78], R2 ;  /* 0x001c780201007387 */ /* 0x0001e20000100800 */
[----:B--2---:R-:W-:-:S03]  /*2c820*/  IADD3.X R3, PT, PT, R29, UR9, RZ, P5, !PT ;  /* 0x000000091d037c10 */ /* 0x004fc6000affe4ff */
[----:B------:R1:W-:Y:S04]  /*2c830*/  STL [R1+0x1c80], R0 ;  /* 0x001c800001007387 */ /* 0x0003e80000100800 */
[----:B------:R2:W-:Y:S01]  /*2c840*/  STL [R1+0x1c88], R3 ;  /* 0x001c880301007387 */ /* 0x0005e20000100800 */
[----:B0-----:R-:W-:Y:S02]  /*2c850*/  IADD3.X R2, PT, PT, R5, UR48, RZ, P0, !PT ;  /* 0x0000003005027c10 */ /* 0x001fe400087fe4ff */
[----:B-1----:R-:W-:-:S05]  /*2c860*/  IADD3.X R0, PT, PT, R29, UR48, RZ, P1, !PT ;  /* 0x000000301d007c10 */ /* 0x002fca0008ffe4ff */
[----:B------:R2:W-:Y:S04]  /*2c870*/  STL [R1+0x1c98], R0 ;  /* 0x001c980001007387 */ /* 0x0005e80000100800 */
[----:B------:R2:W-:Y:S02]  /*2c880*/  STL [R1+0x1c90], R2 ;  /* 0x001c900201007387 */ /* 0x0005e40000100800 */
.L_x_2:
[----:B--2---:R-:W2:Y:S01]  /*2c890*/  LDL R3, [R1+0xfac] ;  /* 0x000fac0001037983 */ /* 0x004ea20000100800 */
[----:B------:R-:W0:Y:S03]  /*2c8a0*/  LDC R0, c[0x0][0x3a0] ;  /* 0x0000e800ff007b82 */ /* 0x000e260000000800 */
[----:B--2---:R1:W-:Y:S04]  /*2c8b0*/  STL [R1+0x3bd4], R3 ;  /* 0x003bd40301007387 */ /* 0x0043e80000100800 */
[----:B------:R-:W2:Y:S04]  /*2c8c0*/  LDL R2, [R1+0xfb0] ;  /* 0x000fb00001027983 */ /* 0x000ea80000100800 */
[----:B-1----:R-:W0:Y:S04]  /*2c8d0*/  LDL R3, [R1+0x13a8] ;  /* 0x0013a80001037983 */ /* 0x002e280000100800 */
[----:B------:R-:W-:Y:S04]  /*2c8e0*/  STL [R1+0x39d8], R19 ;  /* 0x0039d81301007387 */ /* 0x000fe80000100800 */
        /* <DEDUP_REMOVED lines=62> */
[----:B------:R1:W-:Y:S04]  /*2ccd0*/  STL [R1+0x3bd0], R19 ;  /* 0x003bd01301007387 */ /* 0x0003e80000100800 */
        /* <DEDUP_REMOVED lines=157> */
[----:B------:R-:W-:Y:S01]  /*2d6b0*/  STL [R1+0x385c], R24 ;  /* 0x00385c1801007387 */ /* 0x000fe20000100800 */
[----:B0-----:R-:W-:-:S03]  /*2d6c0*/  IMAD R0, R3, -0x80, R0 ;  /* 0xffffff8003007824 */ /* 0x001fc600078e0200 */
[----:B------:R-:W-:Y:S04]  /*2d6d0*/  STL [R1+0x3858], R23 ;  /* 0x0038581701007387 */ /* 0x000fe80000100800 */
[----:B------:R-:W-:Y:S04]  /*2d6e0*/  STL [R1+0x3854], R20 ;  /* 0x0038541401007387 */ /* 0x000fe80000100800 */
[----:B------:R-:W-:Y:S04]  /*2d6f0*/  STL [R1+0x3850], R21 ;  /* 0x0038501501007387 */ /* 0x000fe80000100800 */
[----:B------:R-:W-:Y:S04]  /*2d700*/  STL [R1+0x384c], R22 ;  /* 0x00384c1601007387 */ /* 0x000fe80000100800 */
[----:B------:R-:W2:Y:S01]  /*2d710*/  LDL.LU R3, [R1+0x3bd4] ;  /* 0x003bd40001037983 */ /* 0x000ea20000300800 */
[----:B------:R-:W-:-:S02]  /*2d720*/  ISETP.GT.AND P0, PT, R0, RZ, PT ;  /* 0x000000ff0000720c */ /* 0x000fc40003f04270 */
[----:B-1----:R-:W-:-:S11]  /*2d730*/  PRMT R19, RZ, 0x7610, R19 ;  /* 0x00007610ff137816 */ /* 0x002fd60000000013 */
[----:B--2---:R-:W2:Y:S04]  /*2d740*/  @P0 LDG.E.U8 R19, desc[UR6][R2.64] ;  /* 0x0000000602130981 */ /* 0x004ea8000c1e1100 */
[----:B--2---:R0:W-:Y:S04]  /*2d750*/  STL [R1+0x39c], R19 ;  /* 0x00039c1301007387 */ /* 0x0041e80000100800 */
[----:B0-----:R-:W2:Y:S04]  /*2d760*/  LDL.LU R19, [R1+0x3bd0] ;  /* 0x003bd00001137983 */ /* 0x001ea80000300800 */
[----:B------:R-:W3:Y:S04]  /*2d770*/  LDL R2, [R1+0xfa8] ;  /* 0x000fa80001027983 */ /* 0x000ee80000100800 */
[----:B------:R-:W3:Y:S01]  /*2d780*/  LDL R3, [R1+0xfb4] ;  /* 0x000fb40001037983 */ /* 0x000ee20000100800 */
[----:B------:R-:W-:-:S02]  /*2d790*/  PRMT R18, RZ, 0x7610, R18 ;  /* 0x00007610ff127816 */ /* 0x000fc40000000012 */
[----:B---3--:R-:W-:-:S04]  /*2d7a0*/  @P0 LOP3.LUT R3, R3, R2, RZ, 0x3c, !PT ;  /* 0x0000000203030212 */ /* 0x008fc800078e3cff */
[----:B------:R-:W-:-:S04]  /*2d7b0*/  @P0 LOP3.LUT R2, R3, R2, RZ, 0x3c, !PT ;  /* 0x0000000203020212 */ /* 0x000fc800078e3cff */
[----:B------:R-:W-:-:S05]  /*2d7c0*/  @P0 LOP3.LUT R3, R3, R2, RZ, 0x3c, !PT ;  /* 0x0000000203030212 */ /* 0x000fca00078e3cff */
[----:B------:R-:W3:Y:S01]  /*2d7d0*/  @P0 LDG.E.U8 R18, desc[UR6][R2.64] ;  /* 0x0000000602120981 */ /* 0x000ee2000c1e1100 */
[----:B------:R-:W-:-:S03]  /*2d7e0*/  ISETP.GT.AND P1, PT, R0, 0x1, PT ;  /* 0x000000010000780c */ /* 0x000fc60003f24270 */
[----:B---3--:R0:W-:Y:S04]  /*2d7f0*/  STL [R1+0x398], R18 ;  /* 0x0003981201007387 */ /* 0x0081e80000100800 */
[----:B0-----:R-:W3:Y:S04]  /*2d800*/  LDL.LU R18, [R1+0x3bcc] ;  /* 0x003bcc0001127983 */ /* 0x001ee80000300800 */
[----:B------:R-:W4:Y:S04]  /*2d810*/  LDL R2, [R1+0x1c98] ;  /* 0x001c980001027983 */ /* 0x000f280000100800 */
[----:B------:R-:W4:Y:S01]  /*2d820*/  LDL R3, [R1+0x1c9c] ;  /* 0x001c9c0001037983 */ /* 0x000f220000100800 */
[----:B--2---:R-:W-:-:S02]  /*2d830*/  PRMT R19, RZ, 0x7610, R19 ;  /* 0x00007610ff137816 */ /* 0x004fc40000000013 */
[----:B----4-:R-:W-:-:S04]  /*2d840*/  @P1 LOP3.LUT R3, R3, R2, RZ, 0x3c, !PT ;  /* 0x0000000203031212 */ /* 0x010fc800078e3cff */
[----:B------:R-:W-:-:S04]  /*2d850*/  @P1 LOP3.LUT R2, R3, R2, RZ, 0x3c, !PT ;  /* 0x0000000203021212 */ /* 0x000fc800078e3cff */
[----:B------:R-:W-:-:S05]  /*2d860*/  @P1 LOP3.LUT R3, R3, R2, RZ, 0x3c, !PT ;  /* 0x0000000203031212 */ /* 0x000fca00078e3cff */
[----:B------:R-:W2:Y:S04]  /*2d870*/  @P1 LDG.E.U8 R19, desc[UR6][R2.64] ;  /* 0x0000000602131981 */ /* 0x000ea8000c1e1100 */
[----:B--2---:R0:W-:Y:S04]  /*2d880*/  STL [R1+0x394], R19 ;  /* 0x0003941301007387 */ /* 0x0041e80000100800 */
[----:B0-----:R-:W2:Y:S04]  /*2d890*/  LDL.LU R19, [R1+0x3bc8] ;  /* 0x003bc80001137983 */ /* 0x001ea80000300800 */
[----:B------:R-:W4:Y:S04]  /*2d8a0*/  LDL R2, [R1+0x1c90] ;  /* 0x001c900001027983 */ /* 0x000f280000100800 */
[----:B------:R-:W4:Y:S01]  /*2d8b0*/  LDL R3, [R1+0x1c94] ;  /* 0x001c940001037983 */ /* 0x000f220000100800 */
[----:B---3--:R-:W-:-:S02]  /*2d8c0*/  PRMT R18, RZ, 0x7610, R18 ;  /* 0x00007610ff127816 */ /* 0x008fc40000000012 */
[----:B----4-:R-:W-:-:S04]  /*2d8d0*/  @P1 LOP3.LUT R3, R3, R2, RZ, 0x3c, !PT ;  /* 0x0000000203031212 */ /* 0x010fc800078e3cff */
        /* <DEDUP_REMOVED lines=1190> */
[----:B------:R0:W2:Y:S04]  /*32340*/  @P1 LDG.E.U8 R19, desc[UR6][R2.64] ;  /* 0x0000000602131981 */ /* 0x0000a8000c1e1100 */
[----:B------:R-:W0:Y:S04]  /*32350*/  LDL R2, [R1+0x18a0] ;  /* 0x0018a00001027983 */ /* 0x000e280000100800 */
[----:B------:R-:W0:Y:S01]  /*32360*/  LDL R3, [R1+0x18a4] ;  /* 0x0018a40001037983 */ /* 0x000e220000100800 */
[----:B---3--:R-:W-:Y:S02]  /*32370*/  PRMT R18, RZ, 0x7610, R18 ;  /* 0x00007610ff127816 */ /* 0x008fe40000000012 */
[----:B0-----:R-:W-:-:S04]  /*32380*/  @P1 LOP3.LUT R3, R3, R2, RZ, 0x3c, !PT ;  /* 0x0000000203031212 */ /* 0x001fc800078e3cff */
[----:B------:R-:W-:-:S04]  /*32390*/  @P1 LOP3.LUT R2, R3, R2, RZ, 0x3c, !PT ;  /* 0x0000000203021212 */ /* 0x000fc800078e3cff */
[----:B------:R-:W-:-:S05]  /*323a0*/  @P1 LOP3.LUT R3, R3, R2, RZ, 0x3c, !PT ;  /* 0x0000000203031212 */ /* 0x000fca00078e3cff */
[----:B------:R0:W3:Y:S04]  /*323b0*/  @P1 LDG.E.U8 R18, desc[UR6][R2.64] ;  /* 0x0000000602121981 */ /* 0x0000e8000c1e1100 */
[----:B------:R-:W0:Y:S04]  /*323c0*/  LDL R2, [R1+0x1898] ;  /* 0x0018980001027983 */ /* 0x000e280000100800 */
[----:B------:R-:W0:Y:S01]  /*323d0*/  LDL R3, [R1+0x189c] ;  /* 0x00189c0001037983 */ /* 0x000e220000100800 */
[----:B------:R-:W-:Y:S02]  /*323e0*/  ISETP.GT.AND P2, PT, R0, 0x41, PT ;  /* 0x000000410000780c */ /* 0x000fe40003f44270 */
[----:B------:R-:W-:-:S11]  /*323f0*/  PRMT R15, RZ, 0x7610, R15 ;  /* 0x00007610ff0f7816 */ /* 0x000fd6000000000f */
[----:B0-----:R-:W-:-:S04]  /*32400*/  @P2 LOP3.LUT R3, R3, R2, RZ, 0x3c, !PT ;  /* 0x0000000203032212 */ /* 0x001fc800078e3cff */
[----:B------:R-:W-:-:S04]  /*32410*/  @P2 LOP3.LUT R2, R3, R2, RZ, 0x3c, !PT ;  /* 0x0000000203022212 */ /* 0x000fc800078e3cff */
[----:B------:R-:W-:-:S05]  /*32420*/  @P2 LOP3.LUT R3, R3, R2, RZ, 0x3c, !PT ;  /* 0x0000000203032212 */ /* 0x000fca00078e3cff */
[----:B------:R-:W4:Y:S04]  /*32430*/  @P2 LDG.E.U8 R15, desc[UR6][R2.64] ;  /* 0x00000006020f2981 */ /* 0x000f28000c1e1100 */
[----:B----4-:R0:W-:Y:S04]  /*32440*/  STL [R1+0x14c], R15 ;  /* 0x00014c0f01007387 */ /* 0x0101e80000100800 */
[----:B0-----:R-:W4:Y:S04]  /*32450*/  LDL.LU R15, [R1+0x39d0] ;  /* 0x0039d000010f7983 */ /* 0x001f280000300800 */
[----:B------:R-:W5:Y:S04]  /*32460*/  LDL R2, [R1+0x1890] ;  /* 0x0018900001027983 */ /* 0x000f680000100800 */
[----:B------:R-:W5:Y:S01]  /*32470*/  LDL R3, [R1+0x1894] ;  /* 0x0018940001037983 */ /* 0x000f620000100800 */
[----:B------:R-:W-:-:S02]  /*32480*/  PRMT R14, RZ, 0x7610, R14 ;  /* 0x00007610ff0e7816 */ /* 0x000fc4000000000e */
[----:B-----5:R-:W-:-:S04]  /*32490*/  @P2 LOP3.LUT R3, R3, R2, RZ, 0x3c, !PT ;  /* 0x0000000203032212 */ /* 0x020fc800078e3cff */
[----:B------:R-:W-:-:S04]  /*324a0*/  @P2 LOP3.LUT R2, R3, R2, RZ, 0x3c, !PT ;  /* 0x0000000203022212 */ /* 0x000fc800078e3cff */
[----:B------:R-:W-:-:S05]  /*324b0*/  @P2 LOP3.LUT R3, R3, R2, RZ, 0x3c, !PT ;  /* 0x0000000203032212 */ /* 0x000fca00078e3cff */
[----:B------:R-:W5:Y:S01]  /*324c0*/  @P2 LDG.E.U8 R14, desc[UR6][R2.64] ;  /* 0x00000006020e2981 */ /* 0x000f62000c1e1100 */
[----:B------:R-:W-:-:S03]  /*324d0*/  ISETP.GT.AND P0, PT, R0, 0x42, PT ;  /* 0x000000420000780c */ /* 0x000fc60003f04270 */
[----:B-----5:R0:W-:Y:S04]  /*324e0*/  STL [R1+0x148], R14 ;  /* 0x0001480e01007387 */ /* 0x0201e80000100800 */
[----:B0-----:R-:W5:Y:S04]  /*324f0*/  LDL.LU R14, [R1+0x39cc] ;  /* 0x0039cc00010e7983 */ /* 0x001f680000300800 */
[----:B------:R-:W2:Y:S04]  /*32500*/  LDL R2, [R1+0x1888] ;  /* 0x0018880001027983 */ /* 0x000ea80000100800 */
[----:B------:R-:W2:Y:S01]  /*32510*/  LDL R3, [R1+0x188c] ;  /* 0x00188c0001037983 */ /* 0x000ea20000100800 */
[----:B----4-:R-:W-:-:S02]  /*32520*/  PRMT R15, RZ, 0x7610, R15 ;  /* 0x00007610ff0f7816 */ /* 0x010fc4000000000f */
[----:B--2---:R-:W-:-:S04]  /*32530*/  @P0 LOP3.LUT R3, R3, R2, RZ, 0x3c, !PT ;  /* 0x0000000203030212 */ /* 0x004fc800078e3cff */
[----:B------:R-:W-:-:S04]  /*32540*/  @P0 LOP3.LUT R2, R3, R2, RZ, 0x3c, !PT ;  /* 0x0000000203020212 */ /* 0x000fc800078e3cff */
[----:B------:R-:W-:-:S05]  /*32550*/  @P0 LOP3.LUT R3, R3, R2, RZ, 0x3c, !PT ;  /* 0x0000000203030212 */ /* 0x000fca00078e3cff */
[----:B------:R-:W2:Y:S04]  /*32560*/  @P0 LDG.E.U8 R15, desc[UR6][R2.64] ;  /* 0x00000006020f0981 */ /* 0x000ea8000c1e1100 */
[----:B--2---:R0:W-:Y:S04]  /*32570*/  STL [R1+0x1bc], R15 ;  /* 0x0001bc0f01007387 */ /* 0x0041e80000100800 */
[----:B0-----:R-:W2:Y:S04]  /*32580*/  LDL.LU R15, [R1+0x39c8] ;  /* 0x0039c800010f7983 */ /* 0x001ea80000300800 */
[----:B------:R-:W4:Y:S04]  /*32590*/  LDL R2, [R1+0x1880] ;  /* 0x0018800001027983 */ /* 0x000f280000100800 */
[----:B------:R-:W4:Y:S01]  /*325a0*/  LDL R3, [R1+0x1884] ;  /* 0x0018840001037983 */ /* 0x000f220000100800 */
[----:B-----5:R-:W-:-:S02]  /*325b0*/  PRMT R14, RZ, 0x7610, R14 ;  /* 0x00007610ff0e7816 */ /* 0x020fc4000000000e */
[----:B----4-:R-:W-:-:S04]  /*325c0*/  @P0 LOP3.LUT R3, R3, R2, RZ, 0x3c, !PT ;  /* 0x0000000203030212 */ /* 0x010fc800078e3cff */
[----:B------:R-:W-:-:S04]  /*325d0*/  @P0 LOP3.LUT R2, R3, R2, RZ, 0x3c, !PT ;  /* 0x0000000203020212 */ /* 0x000fc800078e3cff */
[----:B------:R-:W-:-:S05]  /*325e0*/  @P0 LOP3.LUT R3, R3, R2, RZ, 0x3c, !PT ;  /* 0x0000000203030212 */ /* 0x000fca00078e3cff */
[----:B------:R-:W4:Y:S01]  /*325f0*/  @P0 LDG.E.U8 R14, desc[UR6][R2.64] ;  /* 0x00000006020e0981 */ /* 0x000f22000c1e1100 */
[----:B------:R-:W-:-:S03]  /*32600*/  ISETP.GT.AND P1, PT, R0, 0x43, PT ;  /* 0x000000430000780c */ /* 0x000fc60003f24270 */
[----:B----4-:R0:W-:Y:S04]  /*32610*/  STL [R1+0x1b8], R14 ;  /* 0x0001b80e01007387 */ /* 0x0101e80000100800 */
[----:B0-----:R-:W4:Y:S04]  /*32620*/  LDL.LU R14, [R1+0x39c4] ;  /* 0x0039c400010e7983 */ /* 0x001f280000300800 */
[----:B------:R-:W5:Y:S04]  /*32630*/  LDL R2, [R1+0x1878] ;  /* 0x0018780001027983 */ /* 0x000f680000100800 */
[----:B------:R-:W5:Y:S01]  /*32640*/  LDL R3, [R1+0x187c] ;  /* 0x00187c0001037983 */ /* 0x000f620000100800 */
[----:B--2---:R-:W-:-:S02]  /*32650*/  PRMT R15, RZ, 0x7610, R15 ;  /* 0x00007610ff0f7816 */ /* 0x004fc4000000000f */
[----:B-----5:R-:W-:-:S04]  /*32660*/  @P1 LOP3.LUT R3, R3, R2, RZ, 0x3c, !PT ;  /* 0x0000000203031212 */ /* 0x020fc800078e3cff */
[----:B------:R-:W-:-:S04]  /*32670*/  @P1 LOP3.LUT R2, R3, R2, RZ, 0x3c, !PT ;  /* 0x0000000203021212 */ /* 0x000fc800078e3cff */
[----:B------:R-:W-:-:S05]  /*32680*/  @P1 LOP3.LUT R3, R3, R2, RZ, 0x3c, !PT ;  /* 0x0000000203031212 */ /* 0x000fca00078e3cff */
[----:B------:R-:W2:Y:S04]  /*32690*/  @P1 LDG.E.U8 R15, desc[UR6][R2.64] ;  /* 0x00000006020f1981 */ /* 0x000ea8000c1e1100 */
[----:B--2---:R0:W-:Y:S04]  /*326a0*/  STL [R1+0x1b4], R15 ;  /* 0x0001b40f01007387 */ /* 0x0041e80000100800 */
[----:B0-----:R-:W2:Y:S04]  /*326b0*/  LDL.LU R15, [R1+0x39c0] ;  /* 0x0039c000010f7983 */ /* 0x001ea80000300800 */
[----:B------:R-:W5:Y:S04]  /*326c0*/  LDL R2, [R1+0x1870] ;  /* 0x0018700001027983 */ /* 0x000f680000100800 */
[----:B------:R-:W5:Y:S01]  /*326d0*/  LDL R3, [R1+0x1874] ;  /* 0x0018740001037983 */ /* 0x000f620000100800 */
[----:B----4-:R-:W-:-:S02]  /*326e0*/  PRMT R14, RZ, 0x7610, R14 ;  /* 0x00007610ff0e7816 */ /* 0x010fc4000000000e */
[----:B-----5:R-:W-:-:S04]  /*326f0*/  @P1 LOP3.LUT R3, R3, R2, RZ, 0x3c, !PT ;  /* 0x0000000203031212 */ /* 0x020fc800078e3cff */
        /* <DEDUP_REMOVED lines=88> */
[----:B------:R0:W2:Y:S04]  /*32c80*/  @P0 LDG.E.U8 R15, desc[UR6][R2.64] ;  /* 0x00000006020f0981 */ /* 0x0000a8000c1e1100 */
[----:B------:R-:W0:Y:S04]  /*32c90*/  LDL R2, [R1+0x1820] ;  /* 0x0018200001027983 */ /* 0x000e280000100800 */
[----:B------:R-:W0:Y:S01]  /*32ca0*/  LDL R3, [R1+0x1824] ;  /* 0x0018240001037983 */ /* 0x000e220000100800 */
[----:B----4-:R-:W-:Y:S02]  /*32cb0*/  PRMT R14, RZ, 0x7610, R14 ;  /* 0x00007610ff0e7816 */ /* 0x010fe4000000000e */
[----:B0-----:R-:W-:-:S04]  /*32cc0*/  @P0 LOP3.LUT R3, R3, R2, RZ, 0x3c, !PT ;  /* 0x0000000203030212 */ /* 0x001fc800078e3cff */
[----:B------:R-:W-:-:S04]  /*32cd0*/  @P0 LOP3.LUT R2, R3, R2, RZ, 0x3c, !PT ;  /* 0x0000000203020212 */ /* 0x000fc800078e3cff */
[----:B------:R-:W-:-:S05]  /*32ce0*/  @P0 LOP3.LUT R3, R3, R2, RZ, 0x3c, !PT ;  /* 0x0000000203030212 */ /* 0x000fca00078e3cff */
[----:B------:R0:W4:Y:S04]  /*32cf0*/  @P0 LDG.E.U8 R14, desc[UR6][R2.64] ;  /* 0x00000006020e0981 */ /* 0x000128000c1e1100 */
[----:B------:R-:W0:Y:S04]  /*32d00*/  LDL R2, [R1+0x1818] ;  /* 0x0018180001027983 */ /* 0x000e280000100800 */
[----:B------:R-:W0:Y:S01]  /*32d10*/  LDL R3, [R1+0x181c] ;  /* 0x00181c0001037983 */ /* 0x000e220000100800 */
[----:B------:R-:W-:Y:S02]  /*32d20*/  ISETP.GT.AND P1, PT, R0, 0x49, PT ;  /* 0x000000490000780c */ /* 0x000fe40003f24270 */
[----:B------:R-:W-:-:S11]  /*32d30*/  PRMT R13, RZ, 0x7610, R13 ;  /* 0x00007610ff0d7816 */ /* 0x000fd6000000000d */
[----:B0-----:R-:W-:-:S04]  /*32d40*/  @P1 LOP3.LUT R3, R3, R2, RZ, 0x3c, !PT ;  /* 0x0000000203031212 */ /* 0x001fc800078e3cff */
[----:B------:R-:W-:-:S04]  /*32d50*/  @P1 LOP3.LUT R2, R3, R2, RZ, 0x3c, !PT ;  /* 0x0000000203021212 */ /* 0x000fc800078e3cff */
[----:B------:R-:W-:-:S05]  /*32d60*/  @P1 LOP3.LUT R3, R3, R2, RZ, 0x3c, !PT ;  /* 0x0000000203031212 */ /* 0x000fca00078e3cff */
[----:B------:R-:W5:Y:S04]  /*32d70*/  @P1 LDG.E.U8 R13, desc[UR6][R2.64] ;  /* 0x00000006020d1981 */ /* 0x000f68000c1e1100 */
[----:B-----5:R0:W-:Y:S04]  /*32d80*/  STL [R1+0x144], R13 ;  /* 0x0001440d01007387 */ /* 0x0201e80000100800 */
[----:B0-----:R-:W5:Y:S04]  /*32d90*/  LDL.LU R13, [R1+0x3998] ;  /* 0x00399800010d7983 */ /* 0x001f680000300800 */
[----:B------:R-:W2:Y:S04]  /*32da0*/  LDL R2, [R1+0x1810] ;  /* 0x0018100001027983 */ /* 0x000ea80000100800 */
[----:B------:R-:W2:Y:S01]  /*32db0*/  LDL R3, [R1+0x1814] ;  /* 0x0018140001037983 */ /* 0x000ea20000100800 */
[----:B------:R-:W-:-:S02]  /*32dc0*/  PRMT R12, RZ, 0x7610, R12 ;  /* 0x00007610ff0c7816 */ /* 0x000fc4000000000c */
[----:B--2---:R-:W-:-:S04]  /*32dd0*/  @P1 LOP3.LUT R3, R3, R2, RZ, 0x3c, !PT ;  /* 0x0000000203031212 */ /* 0x004fc800078e3cff */
[----:B------:R-:W-:-:S04]  /*32de0*/  @P1 LOP3.LUT R2, R3, R2, RZ, 0x3c, !PT ;  /* 0x0000000203021212 */ /* 0x000fc800078e3cff */
[----:B------:R-:W-:-:S05]  /*32df0*/  @P1 LOP3.LUT R3, R3, R2, RZ, 0x3c, !PT ;  /* 0x0000000203031212 */ /* 0x000fca00078e3cff */
[----:B------:R-:W2:Y:S01]  /*32e00*/  @P1 LDG.E.U8 R12, desc[UR6][R2.64] ;  /* 0x00000006020c1981 */ /* 0x000ea2000c1e1100 */
[----:B------:R-:W-:-:S03]  /*32e10*/  ISETP.GT.AND P2, PT, R0, 0x4a, PT ;  /* 0x0000004a0000780c */ /* 0x000fc60003f44270 */
[----:B--2---:R0:W-:Y:S04]  /*32e20*/  STL [R1+0x140], R12 ;  /* 0x0001400c01007387 */ /* 0x0041e80000100800 */
[----:B0-----:R-:W2:Y:S04]  /*32e30*/  LDL.LU R12, [R1+0x3994] ;  /* 0x00399400010c7983 */ /* 0x001ea80000300800 */
[----:B------:R-:W2:Y:S04]  /*32e40*/  LDL R2, [R1+0x1808] ;  /* 0x0018080001027983 */ /* 0x000ea80000100800 */
[----:B------:R-:W2:Y:S01]  /*32e50*/  LDL R3, [R1+0x180c] ;  /* 0x00180c0001037983 */ /* 0x000ea20000100800 */
[----:B-----5:R-:W-:-:S02]  /*32e60*/  PRMT R13, RZ, 0x7610, R13 ;  /* 0x00007610ff0d7816 */ /* 0x020fc4000000000d */
[----:B--2---:R-:W-:-:S04]  /*32e70*/  @P2 LOP3.LUT R3, R3, R2, RZ, 0x3c, !PT ;  /* 0x0000000203032212 */ /* 0x004fc800078e3cff */
[----:B------:R-:W-:-:S04]  /*32e80*/  @P2 LOP3.LUT R2, R3, R2, RZ, 0x3c, !PT ;  /* 0x0000000203022212 */ /* 0x000fc800078e3cff */
[----:B------:R-:W-:-:S05]  /*32e90*/  @P2 LOP3.LUT R3, R3, R2, RZ, 0x3c, !PT ;  /* 0x0000000203032212 */ /* 0x000fca00078e3cff */
[----:B------:R-:W2:Y:S04]  /*32ea0*/  @P2 LDG.E.U8 R13, desc[UR6][R2.64] ;  /* 0x00000006020d2981 */ /* 0x000ea8000c1e1100 */
[----:B--2---:R0:W-:Y:S04]  /*32eb0*/  STL [R1+0x17c], R13 ;  /* 0x00017c0d01007387 */ /* 0x0041e80000100800 */
[----:B0-----:R-:W2:Y:S04]  /*32ec0*/  LDL.LU R13, [R1+0x3990] ;  /* 0x00399000010d7983 */ /* 0x001ea80000300800 */
        /* <DEDUP_REMOVED lines=10> */
[----:B------:R-:W3:Y:S04]  /*32f70*/  LDL R2, [R1+0x17f8] ;  /* 0x0017f80001027983 */ /* 0x000ee80000100800 */
[----:B------:R-:W3:Y:S01]  /*32f80*/  LDL R3, [R1+0x17fc] ;  /* 0x0017fc0001037983 */ /* 0x000ee20000100800 */
[----:B--2---:R-:W-:-:S02]  /*32f90*/  PRMT R13, RZ, 0x7610, R13 ;  /* 0x00007610ff0d7816 */ /* 0x004fc4000000000d */
[----:B---3--:R-:W-:-:S04]  /*32fa0*/  @P0 LOP3.LUT R3, R3, R2, RZ, 0x3c, !PT ;  /* 0x0000000203030212 */ /* 0x008fc800078e3cff */
[----:B------:R-:W-:-:S04]  /*32fb0*/  @P0 LOP3.LUT R2, R3, R2, RZ, 0x3c, !PT ;  /* 0x0000000203020212 */ /* 0x000fc800078e3cff */
[----:B------:R-:W-:-:S05]  /*32fc0*/  @P0 LOP3.LUT R3, R3, R2, RZ, 0x3c, !PT ;  /* 0x0000000203030212 */ /* 0x000fca00078e3cff */
[----:B------:R-:W2:Y:S04]  /*32fd0*/  @P0 LDG.E.U8 R13, desc[UR6][R2.64] ;  /* 0x00000006020d0981 */ /* 0x000ea8000c1e1100 */
[----:B--2---:R0:W-:Y:S04]  /*32fe0*/  STL [R1+0x174], R13 ;  /* 0x0001740d01007387 */ /* 0x0041e80000100800 */
[----:B0-----:R-:W2:Y:S04]  /*32ff0*/  LDL.LU R13, [R1+0x3988] ;  /* 0x00398800010d7983 */ /* 0x001ea80000300800 */
[----:B------:R-:W3:Y:S04]  /*33000*/  LDL R2, [R1+0x17f0] ;  /* 0x0017f00001027983 */ /* 0x000ee80000100800 */
[----:B------:R-:W3:Y:S01]  /*33010*/  LDL R3, [R1+0x17f4] ;  /* 0x0017f40001037983 */ /* 0x000ee20000100800 */
[----:B-----5:R-:W-:-:S02]  /*33020*/  PRMT R12, RZ, 0x7610, R12 ;  /* 0x00007610ff0c7816 */ /* 0x020fc4000000000c */
[----:B---3--:R-:W-:-:S04]  /*33030*/  @P0 LOP3.LUT R3, R3, R2, RZ, 0x3c, !PT ;  /* 0x0000000203030212 */ /* 0x008fc800078e3cff */
[----:B------:R-:W-:-:S04]  /*33040*/  @P0 LOP3.LUT R2, R3, R2, RZ, 0x3c, !PT ;  /* 0x0000000203020212 */ /* 0x000fc800078e3cff */
[----:B------:R-:W-:-:S05]  /*33050*/  @P0 LOP3.LUT R3, R3, R2, RZ, 0x3c, !PT ;  /* 0x0000000203030212 */ /* 0x000fca00078e3cff */
[----:B------:R-:W3:Y:S01]  /*33060*/  @P0 LDG.E.U8 R12, desc[UR6][R2.64] ;  /* 0x00000006020c0981 */ /* 0x000ee2000c1e1100 */
[----:B------:R-:W-:-:S03]  /*33070*/  ISETP.GT.AND P1, PT, R0, 0x4c, PT ;  /* 0x0000004c0000780c */ /* 0x000fc60003f24270 */
[----:B---3--:R0:W-:Y:S04]  /*33080*/  STL [R1+0x170], R12 ;  /* 0x0001700c01007387 */ /* 0x0081e80000100800 */
[----:B0-----:R-:W3:Y:S04]  /*33090*/  LDL.LU R12, [R1+0x3984] ;  /* 0x00398400010c7983 */ /* 0x001ee80000300800 */
        /* <DEDUP_REMOVED lines=11> */
[----:B---3--:R-:W-:-:S02]  /*33150*/  PRMT R12, RZ, 0x7610, R12 ;  /* 0x00007610ff0c7816 */ /* 0x008fc4000000000c */
[----:B-----5:R-:W-:-:S04]  /*33160*/  @P1 LOP3.LUT R3, R3, R2, RZ, 0x3c, !PT ;  /* 0x0000000203031212 */ /* 0x020fc800078e3cff */
        /* <DEDUP_REMOVED lines=175> */
[----:B------:R-:W-:-:S02]  /*33c60*/  PRMT R10, RZ, 0x7610, R10 ;  /* 0x00007610ff0a7816 */ /* 0x000fc4000000000a */
[----:B-----5:R-:W-:-:S04]  /*33c70*/  @P2 LOP3.LUT R3, R3, R2, RZ, 0x3c, !PT ;  /* 0x0000000203032212 */ /* 0x020fc800078e3cff */
[----:B------:R-:W-:-:S04]  /*33c80*/  @P2 LOP3.LUT R2, R3, R2, RZ, 0x3c, !PT ;  /* 0x0000000203022212 */ /* 0x000fc800078e3cff */
[----:B------:R-:W-:-:S05]  /*33c90*/  @P2 LOP3.LUT R3, R3, R2, RZ, 0x3c, !PT ;  /* 0x0000000203032212 */ /* 0x000fca00078e3cff */
[----:B------:R-:W5:Y:S04]  /*33ca0*/  @P2 LDG.E.U8 R10, desc[UR6][R2.64] ;  /* 0x00000006020a2981 */ /* 0x000f68000c1e1100 */
        /* <DEDUP_REMOVED lines=8> */
[----:B------:R0:W2:Y:S04]  /*33d30*/  @P2 LDG.E.U8 R7, desc[UR6][R2.64] ;  /* 0x0000000602072981 */ /* 0x0000a8000c1e1100 */
[----:B------:R-:W0:Y:S04]  /*33d40*/  LDL R2, [R1+0x1738] ;  /* 0x0017380001027983 */ /* 0x000e280000100800 */
[----:B------:R-:W0:Y:S01]  /*33d50*/  LDL R3, [R1+0x173c] ;  /* 0x00173c0001037983 */ /* 0x000e220000100800 */
[----:B------:R-:W-:Y:S02]  /*33d60*/  ISETP.GT.AND P0, PT, R0, 0x57, PT ;  /* 0x000000570000780c */ /* 0x000fe40003f04270 */
[----:B------:R-:W-:-:S11]  /*33d70*/  PRMT R6, RZ, 0x7610, R6 ;  /* 0x00007610ff067816 */ /* 0x000fd60000000006 */
[----:B0-----:R-:W-:-:S04]  /*33d80*/  @P0 LOP3.LUT R3, R3, R2, RZ, 0x3c, !PT ;  /* 0x0000000203030212 */ /* 0x001fc800078e3cff */
[----:B------:R-:W-:-:S04]  /*33d90*/  @P0 LOP3.LUT R2, R3, R2, RZ, 0x3c, !PT ;  /* 0x0000000203020212 */ /* 0x000fc800078e3cff */
[----:B------:R-:W-:-:S05]  /*33da0*/  @P0 LOP3.LUT R3, R3, R2, RZ, 0x3c, !PT ;  /* 0x0000000203030212 */ /* 0x000fca00078e3cff */
[----:B------:R-:W3:Y:S04]  /*33db0*/  @P0 LDG.E.U8 R6, desc[UR6][R2.64] ;  /* 0x0000000602060981 */ /* 0x000ee8000c1e1100 */
[----:B--2---:R0:W-:Y:S04]  /*33dc0*/  STL [R1+0x118], R7 ;  /* 0x0001180701007387 */ /* 0x0041e80000100800 */
[----:B0-----:R-:W2:Y:S04]  /*33dd0*/  LDL R7, [R1+0x171c] ;  /* 0x00171c0001077983 */ /* 0x001ea80000100800 */
[----:B---3--:R0:W-:Y:S04]  /*33de0*/  STL [R1+0x114], R6 ;  /* 0x0001140601007387 */ /* 0x0081e80000100800 */
[----:B0-----:R-:W3:Y:S04]  /*33df0*/  LDL.LU R6, [R1+0x3934] ;  /* 0x0039340001067983 */ /* 0x001ee80000300800 */
        /* <DEDUP_REMOVED lines=12> */
[----:B------:R-:W-:-:S02]  /*33ec0*/  PRMT R11, RZ, 0x7610, R11 ;  /* 0x00007610ff0b7816 */ /* 0x000fc4000000000b */
[----:B--2---:R-:W-:-:S04]  /*33ed0*/  @P1 LOP3.LUT R3, R3, R2, RZ, 0x3c, !PT ;  /* 0x0000000203031212 */ /* 0x004fc800078e3cff */
[----:B------:R-:W-:-:S04]  /*33ee0*/  @P1 LOP3.LUT R2, R3, R2, RZ, 0x3c, !PT ;  /* 0x0000000203021212 */ /* 0x000fc800078e3cff */
[----:B------:R-:W-:-:S05]  /*33ef0*/  @P1 LOP3.LUT R3, R3, R2, RZ, 0x3c, !PT ;  /* 0x0000000203031212 */ /* 0x000fca00078e3cff */
[----:B------:R0:W2:Y:S04]  /*33f00*/  @P1 LDG.E.U8 R11, desc[UR6][R2.64] ;  /* 0x00000006020b1981 */ /* 0x0000a8000c1e1100 */
[----:B------:R-:W0:Y:S04]  /*33f10*/  LDL R2, [R1+0x1720] ;  /* 0x0017200001027983 */ /* 0x000e280000100800 */
[----:B------:R-:W0:Y:S01]  /*33f20*/  LDL R3, [R1+0x1724] ;  /* 0x0017240001037983 */ /* 0x000e220000100800 */
[----:B-----5:R-:W-:Y:S02]  /*33f30*/  PRMT R10, RZ, 0x7610, R10 ;  /* 0x00007610ff0a7816 */ /* 0x020fe4000000000a */
[----:B------:R-:W-:-:S02]  /*33f40*/  ISETP.GT.AND P2, PT, R0, 0x59, PT ;  /* 0x000000590000780c */ /* 0x000fc40003f44270 */
[----:B0-----:R-:W-:-:S04]  /*33f50*/  @P1 LOP3.LUT R3, R3, R2, RZ, 0x3c, !PT ;  /* 0x0000000203031212 */ /* 0x001fc800078e3cff */
[----:B------:R-:W-:-:S04]  /*33f60*/  @P1 LOP3.LUT R2, R3, R2, RZ, 0x3c, !PT ;  /* 0x0000000203021212 */ /* 0x000fc800078e3cff */
[----:B------:R-:W-:-:S05]  /*33f70*/  @P1 LOP3.LUT R3, R3, R2, RZ, 0x3c, !PT ;  /* 0x0000000203031212 */ /* 0x000fca00078e3cff */
[----:B------:R0:W5:Y:S04]  /*33f80*/  @P1 LDG.E.U8 R10, desc[UR6][R2.64] ;  /* 0x00000006020a1981 */ /* 0x000168000c1e1100 */
[----:B------:R-:W2:Y:S01]  /*33f90*/  LDL R3, [R1+0x1718] ;  /* 0x0017180001037983 */ /* 0x000ea20000100800 */
[----:B---3--:R-:W-:Y:S01]  /*33fa0*/  PRMT R6, RZ, 0x7610, R6 ;  /* 0x00007610ff067816 */ /* 0x008fe20000000006 */
[----:B0-----:R-:W-:Y:S01]  /*33fb0*/  @P2 IMAD.MOV.U32 R2, RZ, RZ, R7 ;  /* 0x000000ffff022224 */ /* 0x001fe200078e0007 */
[----:B------:R-:W-:Y:S01]  /*33fc0*/  PRMT R8, RZ, 0x7610, R8 ;  /* 0x00007610ff087816 */ /* 0x000fe20000000008 */
[----:B------:R-:W3:Y:S04]  /*33fd0*/  LDL R7, [R1+0x1628] ;  /* 0x0016280001077983 */ /* 0x000ee80000100800 */
[----:B--2---:R0:W2:Y:S04]  /*33fe0*/  @P2 LDG.E.U8 R6, desc[UR6][R2.64] ;  /* 0x0000000602062981 */ /* 0x0040a8000c1e1100 */
[----:B------:R-:W0:Y:S04]  /*33ff0*/  LDL R2, [R1+0x1710] ;  /* 0x0017100001027983 */ /* 0x000e280000100800 */
[----:B------:R-:W0:Y:S02]  /*34000*/  LDL R3, [R1+0x1714] ;  /* 0x0017140001037983 */ /* 0x000e240000100800 */
        /* <DEDUP_REMOVED lines=10> */
[----:B------:R-:W-:-:S02]  /*340b0*/  ISETP.GT.AND P0, PT, R0, 0x5a, PT ;  /* 0x0000005a0000780c */ /* 0x000fc40003f04270 */
[----:B------:R-:W-:-:S11]  /*340c0*/  PRMT R4, RZ, 0x7610, R4 ;  /* 0x00007610ff047816 */ /* 0x000fd60000000004 */
        /* <DEDUP_REMOVED lines=9> */
[----:B------:R-:W-:-:S02]  /*34160*/  ISETP.GT.AND P2, PT, R0, 0x68, PT ;  /* 0x000000680000780c */ /* 0x000fc40003f44270 */
[----:B------:R-:W-:Y:S02]  /*34170*/  PRMT R9, RZ, 0x7610, R9 ;  /* 0x00007610ff097816 */ /* 0x000fe40000000009 */
[----:B--2---:R-:W-:-:S04]  /*34180*/  @P1 LOP3.LUT R3, R3, R2, RZ, 0x3c, !PT ;  /* 0x0000000203031212 */ /* 0x004fc800078e3cff */
[----:B------:R-:W-:-:S04]  /*34190*/  @P1 LOP3.LUT R2, R3, R2, RZ, 0x3c, !PT ;  /* 0x0000000203021212 */ /* 0x000fc800078e3cff */
[----:B------:R-:W-:Y:S02]  /*341a0*/  @P1 LOP3.LUT R3, R3, R2, RZ, 0x3c, !PT ;  /* 0x0000000203031212 */ /* 0x000fe400078e3cff */
[----:B------:R-:W-:-:S03]  /*341b0*/  PRMT R4, RZ, 0x7610, R4 ;  /* 0x00007610ff047816 */ /* 0x000fc60000000004 */
[----:B------:R0:W2:Y:S04]  /*341c0*/  @P1 LDG.E.U8 R9, desc[UR6][R2.64] ;  /* 0x0000000602091981 */ /* 0x0000a8000c1e1100 */
[----:B------:R1:W2:Y:S04]  /*341d0*/  @P2 LDG.E.U8 R4, desc[UR6][R6.64] ;  /* 0x0000000606042981 */ /* 0x0002a8000c1e1100 */
[----:B------:R-:W0:Y:S04]  /*341e0*/  LDL R2, [R1+0x16a0] ;  /* 0x0016a00001027983 */ /* 0x000e280000100800 */
[----:B------:R-:W0:Y:S04]  /*341f0*/  LDL R3, [R1+0x16a4] ;  /* 0x0016a40001037983 */ /* 0x000e280000100800 */
[----:B------:R-:W1:Y:S04]  /*34200*/  LDL R6, [R1+0x1620] ;  /* 0x0016200001067983 */ /* 0x000e680000100800 */
[----:B------:R-:W1:Y:S01]  /*34210*/  LDL R7, [R1+0x1624] ;  /* 0x0016240001077983 */ /* 0x000e620000100800 */
[----:B---3--:R-:W-:-:S02]  /*34220*/  PRMT R8, RZ, 0x7610, R8 ;  /* 0x00007610ff087816 */ /* 0x008fc40000000008 */
[----:B0-----:R-:W-:-:S04]  /*34230*/  @P1 LOP3.LUT R3, R3, R2, RZ, 0x3c, !PT ;  /* 0x0000000203031212 */ /* 0x001fc800078e3cff */
[----:B------:R-:W-:Y:S02]  /*34240*/  @P1 LOP3.LUT R2, R3, R2, RZ, 0x3c, !PT ;  /* 0x0000000203021212 */ /* 0x000fe400078e3cff */
[----:B-1----:R-:W-:Y:S02]  /*34250*/  @P2 LOP3.LUT R7, R7, R6, RZ, 0x3c, !PT ;  /* 0x0000000607072212 */ /* 0x002fe400078e3cff */
[----:B------:R-:W-:Y:S02]  /*34260*/  @P1 LOP3.LUT R3, R3, R2, RZ, 0x3c, !PT ;  /* 0x0000000203031212 */ /* 0x000fe400078e3cff */
[----:B------:R-:W-:-:S03]  /*34270*/  @P2 LOP3.LUT R6, R7, R6, RZ, 0x3c, !PT ;  /* 0x0000000607062212 */ /* 0x000fc600078e3cff */
[----:B------:R0:W3:Y:S01]  /*34280*/  @P1 LDG.E.U8 R8, desc[UR6][R2.64] ;  /* 0x0000000602081981 */ /* 0x0000e2000c1e1100 */
[----:B------:R-:W-:Y:S02]  /*34290*/  @P2 LOP3.LUT R7, R7, R6, RZ, 0x3c, !PT ;  /* 0x0000000607072212 */ /* 0x000fe400078e3cff */
[----:B0-----:R-:W-:-:S06]  /*342a0*/  PRMT R3, RZ, 0x7610, R3 ;  /* 0x00007610ff037816 */ /* 0x001fcc0000000003 */
        /* <DEDUP_REMOVED lines=8> */
[----:B------:R-:W2:Y:S04]  /*34330*/  @P3 LDG.E.U8 R17, desc[UR6][R6.64] ;  /* 0x0000000606113981 */ /* 0x000ea8000c1e1100 */
        /* <DEDUP_REMOVED lines=474> */
[----:B------:R-:W-:Y:S02]  /*360e0*/  ISETP.GT.AND P0, PT, R0, 0x5e, PT ;  /* 0x0000005e0000780c */ /* 0x000fe40003f04270 */
[----:B------:R-:W-:Y:S01]  /*360f0*/  PRMT R5, RZ, 0x7610, R5 ;  /* 0x00007610ff057816 */ /* 0x000fe20000000005 */
[----:B--2---:R0:W-:Y:S04]  /*36100*/  STL [R1+0x20], R26 ;  /* 0x0000201a01007387 */ /* 0x0041e80000100800 */
[----:B0-----:R-:W2:Y:S04]  /*36110*/  LDL.LU R26, [R1+0x3864] ;  /* 0x00386400011a7983 */ /* 0x001ea80000300800 */
[----:B------:R-:W2:Y:S02]  /*36120*/  LDL R7, [R1+0x16c8] ;  /* 0x0016c80001077983 */ /* 0x000ea40000100800 */
[----:B------:R-:W-:Y:S01]  /*36130*/  @P0 IMAD.MOV.U32 R6, RZ, RZ, R17 ;  /* 0x000000ffff060224 */ /* 0x000fe200078e0011 */
        /* <DEDUP_REMOVED lines=10> */
[----:B0-----:R-:W2:Y:S01]  /*361e0*/  LDL R5, [R1+0x15c4] ;  /* 0x0015c40001057983 */ /* 0x001ea20000100800 */
[----:B------:R-:W-:-:S03]  /*361f0*/  ISETP.GT.AND P1, PT, R0, 0x66, PT ;  /* 0x000000660000780c */ /* 0x000fc60003f24270 */
[----:B---3--:R0:W-:Y:S04]  /*36200*/  STL [R1+0x18], R25 ;  /* 0x0000181901007387 */ /* 0x0081e80000100800 */
[----:B0-----:R-:W3:Y:S04]  /*36210*/  LDL.LU R25, [R1+0x3860] ;  /* 0x0038600001197983 */ /* 0x001ee80000300800 */
[----:B------:R-:W2:Y:S01]  /*36220*/  LDL R7, [R1+0x1648] ;  /* 0x0016480001077983 */ /* 0x000ea20000100800 */
[----:B------:R-:W-:Y:S01]  /*36230*/  PRMT R24, RZ, 0x7610, R24 ;  /* 0x00007610ff187816 */ /* 0x000fe20000000018 */
[----:B------:R-:W-:-:S02]  /*36240*/  @P1 IMAD.MOV.U32 R6, RZ, RZ, R16 ;  /* 0x000000ffff061224 */ /* 0x000fc400078e0010 */
[----:B------:R-:W3:Y:S04]  /*36250*/  LDL R16, [R1+0x154c] ;  /* 0x00154c0001107983 */ /* 0x000ee80000100800 */
[----:B--2---:R-:W2:Y:S04]  /*36260*/  @P1 LDG.E.U8 R24, desc[UR6][R6.64] ;  /* 0x0000000606181981 */ /* 0x004ea8000c1e1100 */
        /* <DEDUP_REMOVED lines=15> */
[----:B------:R-:W-:Y:S02]  /*36360*/  PRMT R21, RZ, 0x7610, R21 ;  /* 0x00007610ff157816 */ /* 0x000fe40000000015 */
[----:B--2---:R-:W-:-:S04]  /*36370*/  @P2 LOP3.LUT R7, R7, R6, RZ, 0x3c, !PT ;  /* 0x0000000607072212 */ /* 0x004fc800078e3cff */
[----:B------:R-:W-:-:S04]  /*36380*/  @P2 LOP3.LUT R6, R7, R6, RZ, 0x3c, !PT ;  /* 0x0000000607062212 */ /* 0x000fc800078e3cff */
[----:B------:R-:W-:-:S05]  /*36390*/  @P2 LOP3.LUT R7, R7, R6, RZ, 0x3c, !PT ;  /* 0x0000000607072212 */ /* 0x000fca00078e3cff */
[----:B------:R0:W2:Y:S02]  /*363a0*/  @P2 LDG.E.U8 R20, desc[UR6][R6.64] ;  /* 0x0000000606142981 */ /* 0x0000a4000c1e1100 */
[----:B0-----:R-:W-:Y:S02]  /*363b0*/  @P2 IMAD.MOV.U32 R6, RZ, RZ, R5 ;  /* 0x000000ffff062224 */ /* 0x001fe400078e0005 */
[----:B------:R-:W-:-:S05]  /*363c0*/  @P2 IMAD.MOV.U32 R7, RZ, RZ, R17 ;  /* 0x000000ffff072224 */ /* 0x000fca00078e0011 */
[----:B------:R-:W3:Y:S04]  /*363d0*/  @P2 LDG.E.U8 R21, desc[UR6][R6.64] ;  /* 0x0000000606152981 */ /* 0x000ee8000c1e1100 */
[----:B--2---:R0:W-:Y:S04]  /*363e0*/  STL [R1+0xc], R20 ;  /* 0x00000c1401007387 */ /* 0x0041e80000100800 */
[----:B0-----:R-:W2:Y:S04]  /*363f0*/  LDL.LU R20, [R1+0x3854] ;  /* 0x0038540001147983 */ /* 0x001ea80000300800 */
[----:B------:R-:W2:Y:S04]  /*36400*/  LDL R17, [R1+0x14c0] ;  /* 0x0014c00001117983 */ /* 0x000ea80000100800 */
[----:B------:R-:W2:Y:S04]  /*36410*/  LDL R5, [R1+0x14c4] ;  /* 0x0014c40001057983 */ /* 0x000ea80000100800 */
[----:B---3--:R0:W-:Y:S04]  /*36420*/  STL [R1+0x8], R21 ;  /* 0x0000081501007387 */ /* 0x0081e80000100800 */
[----:B0-----:R-:W3:Y:S04]  /*36430*/  LDL.LU R21, [R1+0x3850] ;  /* 0x0038500001157983 */ /* 0x001ee80000300800 */
[----:B------:R-:W2:Y:S01]  /*36440*/  LDL R7, [R1+0x1548] ;  /* 0x0015480001077983 */ /* 0x000ea20000100800 */
[----:B------:R-:W-:-:S02]  /*36450*/  ISETP.GT.AND P3, PT, R0, 0x76, PT ;  /* 0x000000760000780c */ /* 0x000fc40003f64270 */
[----:B------:R-:W-:-:S11]  /*36460*/  PRMT R2, RZ, 0x7610, R2 ;  /* 0x00007610ff027816 */ /* 0x000fd60000000002 */
        /* <DEDUP_REMOVED lines=12> */
[----:B---3--:R0:W-:Y:S04]  /*36530*/  STL [R1], R22 ;  /* 0x0000001601007387 */ /* 0x0081e80000100800 */
[----:B0-----:R-:W3:Y:S04]  /*36540*/  LDL.LU R22, [R1+0x384c] ;  /* 0x00384c0001167983 */ /* 0x001ee80000300800 */
[----:B------:R-:W2:Y:S04]  /*36550*/  LDL R6, [R1+0x14c8] ;  /* 0x0014c80001067983 */ /* 0x000ea80000100800 */
[----:B------:R-:W2:Y:S01]  /*36560*/  LDL R7, [R1+0x14cc] ;  /* 0x0014cc0001077983 */ /* 0x000ea20000100800 */
[----:B------:R-:W-:-:S02]  /*36570*/  ISETP.GT.AND P4, PT, R0, 0x7e, PT ;  /* 0x0000007e0000780c */ /* 0x000fc40003f84270 */
[----:B------:R-:W-:Y:S02]  /*36580*/  PRMT R29, RZ, 0x7610, R29 ;  /* 0x00007610ff1d7816 */ /* 0x000fe4000000001d */
[----:B------:R-:W-:-:S09]  /*36590*/  PRMT R28, RZ, 0x7610, R28 ;  /* 0x00007610ff1c7816 */ /* 0x000fd2000000001c */
[----:B--2---:R-:W-:-:S04]  /*365a0*/  @P4 LOP3.LUT R7, R7, R6, RZ, 0x3c, !PT ;  /* 0x0000000607074212 */ /* 0x004fc800078e3cff */
[----:B------:R-:W-:-:S04]  /*365b0*/  @P4 LOP3.LUT R6, R7, R6, RZ, 0x3c, !PT ;  /* 0x0000000607064212 */ /* 0x000fc800078e3cff */
[----:B------:R-:W-:-:S05]  /*365c0*/  @P4 LOP3.LUT R7, R7, R6, RZ, 0x3c, !PT ;  /* 0x0000000607074212 */ /* 0x000fca00078e3cff */
[----:B------:R0:W2:Y:S02]  /*365d0*/  @P4 LDG.E.U8 R29, desc[UR6][R6.64] ;  /* 0x00000006061d4981 */ /* 0x0000a4000c1e1100 */
[----:B0-----:R-:W-:Y:S02]  /*365e0*/  @P4 IMAD.MOV.U32 R6, RZ, RZ, R5 ;  /* 0x000000ffff064224 */ /* 0x001fe400078e0005 */
[----:B------:R-:W-:-:S05]  /*365f0*/  @P4 IMAD.MOV.U32 R7, RZ, RZ, R17 ;  /* 0x000000ffff074224 */ /* 0x000fca00078e0011 */
[----:B------:R0:W3:Y:S01]  /*36600*/  @P4 LDG.E.U8 R28, desc[UR6][R6.64] ;  /* 0x00000006061c4981 */ /* 0x0000e2000c1e1100 */
[----:B------:R-:W-:Y:S02]  /*36610*/  ISETP.GT.AND P0, PT, R0, 0x5f, PT ;  /* 0x0000005f0000780c */ /* 0x000fe40003f04270 */
[----:B------:R-:W-:-:S11]  /*36620*/  PRMT R27, RZ, 0x7610, R27 ;  /* 0x00007610ff1b7816 */ /* 0x000fd6000000001b */
[----:B0-----:R-:W-:Y:S02]  /*36630*/  @P0 IMAD.MOV.U32 R6, RZ, RZ, R2 ;  /* 0x000000ffff060224 */ /* 0x001fe400078e0002 */
[----:B------:R-:W-:-:S05]  /*36640*/  @P0 IMAD.MOV.U32 R7, RZ, RZ, R16 ;  /* 0x000000ffff070224 */ /* 0x000fca00078e0010 */
[----:B------:R0:W4:Y:S04]  /*36650*/  @P0 LDG.E.U8 R27, desc[UR6][R6.64] ;  /* 0x00000006061b0981 */ /* 0x000128000c1e1100 */
[----:B--2---:R1:W-:Y:S04]  /*36660*/  STL [R1+0x3838], R29 ;  /* 0x0038381d01007387 */ /* 0x0043e80000100800 */
[----:B------:R-:W2:Y:S04]  /*36670*/  LDL R17, [R1+0x1630] ;  /* 0x0016300001117983 */ /* 0x000ea80000100800 */
[----:B------:R-:W2:Y:S04]  /*36680*/  LDL R5, [R1+0x1634] ;  /* 0x0016340001057983 */ /* 0x000ea80000100800 */
[----:B-1----:R-:W2:Y:S04]  /*36690*/  LDL R29, [R1+0x163c] ;  /* 0x00163c00011d7983 */ /* 0x002ea80000100800 */
[----:B---3--:R1:W-:Y:S04]  /*366a0*/  STL [R1+0x383c], R28 ;  /* 0x00383c1c01007387 */ /* 0x0083e80000100800 */
[----:B------:R-:W0:Y:S04]  /*366b0*/  LDL R6, [R1+0x16b0] ;  /* 0x0016b00001067983 */ /* 0x000e280000100800 */
[----:B------:R-:W0:Y:S04]  /*366c0*/  LDL R7, [R1+0x16b4] ;  /* 0x0016b40001077983 */ /* 0x000e280000100800 */
[----:B------:R-:W3:Y:S04]  /*366d0*/  LDL R16, [R1+0x15b8] ;  /* 0x0015b80001107983 */ /* 0x000ee80000100800 */
[----:B------:R-:W2:Y:S04]  /*366e0*/  LDL R2, [R1+0x15bc] ;  /* 0x0015bc0001027983 */ /* 0x000ea80000100800 */
[----:B-1----:R-:W2:Y:S01]  /*366f0*/  LDL R28, [R1+0x1638] ;  /* 0x00163800011c7983 */ /* 0x002ea20000100800 */
[----:B------:R-:W-:-:S02]  /*36700*/  ISETP.GT.AND P1, PT, R0, 0x67, PT ;  /* 0x000000670000780c */ /* 0x000fc40003f24270 */
[----:B------:R-:W-:Y:S02]  /*36710*/  PRMT R26, RZ, 0x7610, R26 ;  /* 0x00007610ff1a7816 */ /* 0x000fe4000000001a */
[----:B------:R-:W-:Y:S02]  /*36720*/  ISETP.GT.AND P2, PT, R0, 0x6f, PT ;  /* 0x0000006f0000780c */ /* 0x000fe40003f44270 */
[----:B------:R-:W-:Y:S02]  /*36730*/  PRMT R25, RZ, 0x7610, R25 ;  /* 0x00007610ff197816 */ /* 0x000fe40000000019 */
[----:B------:R-:W-:Y:S02]  /*36740*/  PRMT R24, RZ, 0x7610, R24 ;  /* 0x00007610ff187816 */ /* 0x000fe40000000018 */
[----:B------:R-:W-:Y:S02]  /*36750*/  PRMT R23, RZ, 0x7610, R23 ;  /* 0x00007610ff177816 */ /* 0x000fe40000000017 */
[----:B0-----:R-:W-:-:S04]  /*36760*/  @P0 LOP3.LUT R7, R7, R6, RZ, 0x3c, !PT ;  /* 0x0000000607070212 */ /* 0x001fc800078e3cff */
[----:B------:R-:W-:-:S04]  /*36770*/  @P0 LOP3.LUT R6, R7, R6, RZ, 0x3c, !PT ;  /* 0x0000000607060212 */ /* 0x000fc800078e3cff */
[----:B------:R-:W-:-:S05]  /*36780*/  @P0 LOP3.LUT R7, R7, R6, RZ, 0x3c, !PT ;  /* 0x0000000607070212 */ /* 0x000fca00078e3cff */
[----:B------:R2:W5:Y:S02]  /*36790*/  @P0 LDG.E.U8 R26, desc[UR6][R6.64] ;  /* 0x00000006061a0981 */ /* 0x000564000c1e1100 */
[----:B--2---:R-:W-:Y:S02]  /*367a0*/  @P1 IMAD.MOV.U32 R6, RZ, RZ, R29 ;  /* 0x000000ffff061224 */ /* 0x004fe400078e001d */
[----:B------:R-:W-:-:S05]  /*367b0*/  @P1 IMAD.MOV.U32 R7, RZ, RZ, R28 ;  /* 0x000000ffff071224 */ /* 0x000fca00078e001c */
[----:B------:R0:W2:Y:S02]  /*367c0*/  @P1 LDG.E.U8 R25, desc[UR6][R6.64] ;  /* 0x0000000606191981 */ /* 0x0000a4000c1e1100 */
[----:B0-----:R-:W-:Y:S02]  /*367d0*/  @P1 IMAD.MOV.U32 R6, RZ, RZ, R5 ;  /* 0x000000ffff061224 */ /* 0x001fe400078e0005 */
[----:B------:R-:W-:Y:S02]  /*367e0*/  @P1 IMAD.MOV.U32 R7, RZ, RZ, R17 ;  /* 0x000000ffff071224 */ /* 0x000fe400078e0011 */
[----:B---3--:R-:W-:Y:S02]  /*367f0*/  @P2 IMAD.MOV.U32 R17, RZ, RZ, R16 ;  /* 0x000000ffff112224 */ /* 0x008fe400078e0010 */
[----:B------:R-:W-:Y:S01]  /*36800*/  @P2 IMAD.MOV.U32 R16, RZ, RZ, R2 ;  /* 0x000000ffff102224 */ /* 0x000fe200078e0002 */
[----:B------:R-:W3:Y:S04]  /*36810*/  @P1 LDG.E.U8 R24, desc[UR6][R6.64] ;  /* 0x0000000606181981 */ /* 0x000ee8000c1e1100 */
[----:B------:R-:W3:Y:S04]  /*36820*/  @P2 LDG.E.U8 R23, desc[UR6][R16.64] ;  /* 0x0000000610172981 */ /* 0x000ee8000c1e1100 */
[----:B----4-:R0:W-:Y:S04]  /*36830*/  STL [R1+0x37e0], R27 ;  /* 0x0037e01b01007387 */ /* 0x0101e80000100800 */
[----:B-----5:R1:W-:Y:S04]  /*36840*/  STL [R1+0x37e4], R26 ;  /* 0x0037e41a01007387 */ /* 0x0203e80000100800 */
[----:B--2---:R2:W-:Y:S04]  /*36850*/  STL [R1+0x37e8], R25 ;  /* 0x0037e81901007387 */ /* 0x0045e80000100800 */
[----:B------:R-:W4:Y:S04]  /*36860*/  LDL R5, [R1+0x15b4] ;  /* 0x0015b40001057983 */ /* 0x000f280000100800 */
[----:B------:R-:W5:Y:S04]  /*36870*/  LDL R29, [R1+0x153c] ;  /* 0x00153c00011d7983 */ /* 0x000f680000100800 */
[----:B---3--:R3:W-:Y:S04]  /*36880*/  STL [R1+0x37ec], R24 ;  /* 0x0037ec1801007387 */ /* 0x0087e80000100800 */
[----:B------:R-:W5:Y:S04]  /*36890*/  LDL R28, [R1+0x1530] ;  /* 0x00153000011c7983 */ /* 0x000f680000100800 */
[----:B0-----:R-:W5:Y:S04]  /*368a0*/  LDL R27, [R1+0x1534] ;  /* 0x00153400011b7983 */ /* 0x001f680000100800 */
[----:B-1----:R-:W5:Y:S04]  /*368b0*/  LDL R26, [R1+0x14b8] ;  /* 0x0014b800011a7983 */ /* 0x002f680000100800 */
[----:B--2---:R-:W2:Y:S04]  /*368c0*/  LDL R25, [R1+0x14bc] ;  /* 0x0014bc0001197983 */ /* 0x004ea80000100800 */
[----:B------:R-:W2:Y:S04]  /*368d0*/  LDL R2, [R1+0x14b4] ;  /* 0x0014b40001027983 */ /* 0x000ea80000100800 */
[----:B------:R-:W2:Y:S04]  /*368e0*/  LDL R17, [R1+0x15b0] ;  /* 0x0015b00001117983 */ /* 0x000ea80000100800 */
[----:B---3--:R-:W3:Y:S04]  /*368f0*/  LDL R24, [R1+0x14b0] ;  /* 0x0014b00001187983 */ /* 0x008ee80000100800 */
[----:B------:R0:W-:Y:S04]  /*36900*/  STL [R1+0x37f0], R23 ;  /* 0x0037f01701007387 */ /* 0x0001e80000100800 */
[----:B0-----:R-:W3:Y:S01]  /*36910*/  LDL R23, [R1+0x1538] ;  /* 0x0015380001177983 */ /* 0x001ee20000100800 */
[----:B------:R-:W-:-:S02]  /*36920*/  ISETP.GT.AND P0, PT, R0, 0x77, PT ;  /* 0x000000770000780c */ /* 0x000fc40003f04270 */
[----:B------:R-:W-:Y:S02]  /*36930*/  PRMT R6, RZ, 0x7610, R6 ;  /* 0x00007610ff067816 */ /* 0x000fe40000000006 */
[----:B------:R-:W-:Y:S02]  /*36940*/  ISETP.GT.AND P1, PT, R0, 0x7f, PT ;  /* 0x0000007f0000780c */ /* 0x000fe40003f24270 */
[----:B------:R-:W-:Y:S02]  /*36950*/  PRMT R7, RZ, 0x7610, R7 ;  /* 0x00007610ff077816 */ /* 0x000fe40000000007 */
[----:B------:R-:W-:Y:S02]  /*36960*/  PRMT R20, RZ, 0x7610, R20 ;  /* 0x00007610ff147816 */ /* 0x000fe40000000014 */
[----:B------:R-:W-:Y:S02]  /*36970*/  PRMT R21, RZ, 0x7610, R21 ;  /* 0x00007610ff157816 */ /* 0x000fe40000000015 */
[----:B------:R-:W-:Y:S01]  /*36980*/  PRMT R22, RZ, 0x7610, R22 ;  /* 0x00007610ff167816 */ /* 0x000fe20000000016 */
[----:B----4-:R-:W-:-:S05]  /*36990*/  @P2 IMAD.MOV.U32 R16, RZ, RZ, R5 ;  /* 0x000000ffff102224 */ /* 0x010fca00078e0005 */
[----:B--2---:R5:W2:Y:S02]  /*369a0*/  @P2 LDG.E.U8 R6, desc[UR6][R16.64] ;  /* 0x0000000610062981 */ /* 0x004aa4000c1e1100 */
[----:B-----5:R-:W-:Y:S02]  /*369b0*/  @P0 IMAD.MOV.U32 R16, RZ, RZ, R29 ;  /* 0x000000ffff100224 */ /* 0x020fe400078e001d */
[----:B---3--:R-:W-:-:S05]  /*369c0*/  @P0 IMAD.MOV.U32 R17, RZ, RZ, R23 ;  /* 0x000000ffff110224 */ /* 0x008fca00078e0017 */
[----:B------:R0:W3:Y:S02]  /*369d0*/  @P0 LDG.E.U8 R7, desc[UR6][R16.64] ;  /* 0x0000000610070981 */ /* 0x0000e4000c1e1100 */
[----:B0-----:R-:W-:Y:S02]  /*369e0*/  @P0 IMAD.MOV.U32 R16, RZ, RZ, R27 ;  /* 0x000000ffff100224 */ /* 0x001fe400078e001b */
[----:B------:R-:W-:-:S05]  /*369f0*/  @P0 IMAD.MOV.U32 R17, RZ, RZ, R28 ;  /* 0x000000ffff110224 */ /* 0x000fca00078e001c */
[----:B------:R0:W4:Y:S02]  /*36a00*/  @P0 LDG.E.U8 R20, desc[UR6][R16.64] ;  /* 0x0000000610140981 */ /* 0x000124000c1e1100 */
[----:B0-----:R-:W-:Y:S02]  /*36a10*/  @P1 IMAD.MOV.U32 R16, RZ, RZ, R25 ;  /* 0x000000ffff101224 */ /* 0x001fe400078e0019 */
[----:B------:R-:W-:-:S05]  /*36a20*/  @P1 IMAD.MOV.U32 R17, RZ, RZ, R26 ;  /* 0x000000ffff111224 */ /* 0x000fca00078e001a */
[----:B------:R0:W5:Y:S02]  /*36a30*/  @P1 LDG.E.U8 R21, desc[UR6][R16.64] ;  /* 0x0000000610151981 */ /* 0x000164000c1e1100 */
[----:B0-----:R-:W-:Y:S02]  /*36a40*/  @P1 IMAD.MOV.U32 R16, RZ, RZ, R2 ;  /* 0x000000ffff101224 */ /* 0x001fe400078e0002 */
[----:B------:R-:W-:-:S05]  /*36a50*/  @P1 IMAD.MOV.U32 R17, RZ, RZ, R24 ;  /* 0x000000ffff111224 */ /* 0x000fca00078e0018 */
[----:B------:R0:W5:Y:S01]  /*36a60*/  @P1 LDG.E.U8 R22, desc[UR6][R16.64] ;  /* 0x0000000610161981 */ /* 0x000162000c1e1100 */
[----:B------:R-:W1:Y:S01]  /*36a70*/  S2R R5, SR_TID.X ;  /* 0x0000000000057919 */ /* 0x000e620000002100 */
[----:B------:R-:W0:Y:S08]  /*36a80*/  S2UR UR9, SR_CgaCtaId ;  /* 0x00000000000979c3 */ /* 0x000e300000008800 */
[----:B------:R-:W-:Y:S01]  /*36a90*/  BAR.SYNC.DEFER_BLOCKING 0x0 ;  /* 0x0000000000007b1d */ /* 0x000fe20000010000 */
[----:B-1----:R-:W-:-:S02]  /*36aa0*/  LOP3.LUT R2, R5, 0x3, RZ, 0xc0, !PT ;  /* 0x0000000305027812 */ /* 0x002fc400078ec0ff */
[----:B0-----:R-:W-:-:S03]  /*36ab0*/  SHF.R.U32.HI R16, RZ, 0x2, R5 ;  /* 0x00000002ff107819 */ /* 0x001fc60000011605 */
[----:B------:R-:W-:Y:S01]  /*36ac0*/  IMAD R2, R2, 0x220, RZ ;  /* 0x0000022002027824 */ /* 0x000fe200078e02ff */
[----:B------:R-:W-:-:S04]  /*36ad0*/  SGXT.U32 R16, R16, 0x3 ;  /* 0x000000031010781a */ /* 0x000fc80000000000 */
[----:B------:R-:W-:Y:S01]  /*36ae0*/  LOP3.LUT R2, R2, R16, RZ, 0xfc, !PT ;  /* 0x0000001002027212 */ /* 0x000fe200078efcff */
[----:B--2---:R-:W-:Y:S04]  /*36af0*/  STL [R1+0x37f4], R6 ;  /* 0x0037f40601007387 */ /* 0x004fe80000100800 */
[----:B---3--:R-:W-:Y:S04]  /*36b00*/  STL [R1+0x37f8], R7 ;  /* 0x0037f80701007387 */ /* 0x008fe80000100800 */
[----:B----4-:R-:W-:Y:S04]  /*36b10*/  STL [R1+0x37fc], R20 ;  /* 0x0037fc1401007387 */ /* 0x010fe80000100800 */
[----:B-----5:R-:W-:Y:S04]  /*36b20*/  STL [R1+0x3800], R21 ;  /* 0x0038001501007387 */ /* 0x020fe80000100800 */
[----:B------:R0:W-:Y:S04]  /*36b30*/  STL [R1+0x3804], R22 ;  /* 0x0038041601007387 */ /* 0x0001e80000100800 */
[----:B0-----:R-:W2:Y:S04]  /*36b40*/  LDL.LU R22, [R1+0x31c] ;  /* 0x00031c0001167983 */ /* 0x001ea80000300800 */
[----:B------:R-:W3:Y:S04]  /*36b50*/  LDL.LU R21, [R1+0x318] ;  /* 0x0003180001157983 */ /* 0x000ee80000300800 */
[----:B------:R-:W4:Y:S04]  /*36b60*/  LDL.LU R20, [R1+0x2dc] ;  /* 0x0002dc0001147983 */ /* 0x000f280000300800 */
[----:B------:R-:W5:Y:S04]  /*36b70*/  LDL.LU R7, [R1+0x2d8] ;  /* 0x0002d80001077983 */ /* 0x000f680000300800 */
        /* <DEDUP_REMOVED lines=248> */
[----:B0-----:R-:W2:Y:S04]  /*37b00*/  LDL.LU R2, [R1+0x358] ;  /* 0x0003580001027983 */ /* 0x001ea80000300800 */
        /* <DEDUP_REMOVED lines=230> */
[----:B------:R-:W-:Y:S01]  /*38970*/  UMOV UR8, 0x400 ;  /* 0x0000040000087882 */ /* 0x000fe20000000000 */
[----:B------:R-:W-:-:S02]  /*38980*/  LOP3.LUT R5, R5, 0x3f, RZ, 0xc0, !PT ;  /* 0x0000003f05057812 */ /* 0x000fc400078ec0ff */
[----:B------:R-:W-:Y:S04]  /*38990*/  STL [R1+0x37ac], R16 ;  /* 0x0037ac1001007387 */ /* 0x000fe80000100800 */
[----:B------:R-:W-:Y:S01]  /*389a0*/  STL [R1+0x37b4], R16 ;  /* 0x0037b41001007387 */ /* 0x000fe20000100800 */
[----:B------:R-:W-:-:S03]  /*389b0*/  ULEA UR8, UR9, UR8, 0x18 ;  /* 0x0000000809087291 */ /* 0x000fc6000f8ec0ff */
[----:B------:R-:W-:Y:S04]  /*389c0*/  STL [R1+0x37bc], R16 ;  /* 0x0037bc1001007387 */ /* 0x000fe80000100800 */
[----:B------:R-:W-:Y:S01]  /*389d0*/  STL [R1+0x37c4], R16 ;  /* 0x0037c41001007387 */ /* 0x000fe20000100800 */
[----:B------:R-:W-:-:S03]  /*389e0*/  LOP3.LUT R17, R5, 0x40, RZ, 0xfc, !PT ;  /* 0x0000004005117812 */ /* 0x000fc600078efcff */
[----:B------:R-:W-:Y:S04]  /*389f0*/  STL [R1+0x37cc], R16 ;  /* 0x0037cc1001007387 */ /* 0x000fe80000100800 */
[----:B------:R-:W-:Y:S04]  /*38a00*/  STL [R1+0x37d4], R16 ;  /* 0x0037d41001007387 */ /* 0x000fe80000100800 */
[----:B------:R-:W-:Y:S04]  /*38a10*/  STL [R1+0x37dc], R16 ;  /* 0x0037dc1001007387 */ /* 0x000fe80000100800 */
[----:B------:R0:W-:Y:S01]  /*38a20*/  STL [R1+0x380c], R16 ;  /* 0x00380c1001007387 */ /* 0x0001e20000100800 */
[----:B------:R-:W-:-:S02]  /*38a30*/  ISETP.GE.AND P0, PT, R5, R0, PT ;  /* 0x000000000500720c */ /* 0x000fc40003f06270 */
[----:B------:R-:W-:Y:S01]  /*38a40*/  ISETP.GE.AND P1, PT, R17, R0, PT ;  /* 0x000000001100720c */ /* 0x000fe20003f26270 */
[----:B--2---:R-:W-:Y:S04]  /*38a50*/  STS.U8 [R5+UR8+0x1800], R26 ;  /* 0x0018001a05007988 */ /* 0x004fe80008000008 */
[----:B0-----:R-:W2:Y:S04]  /*38a60*/  LDL.LU R16, [R1+0x35c] ;  /* 0x00035c0001107983 */ /* 0x001ea80000300800 */
[----:B------:R-:W2:Y:S04]  /*38a70*/  LDL.LU R0, [R1+0x398] ;  /* 0x0003980001007983 */ /* 0x000ea80000300800 */
[----:B------:R0:W-:Y:S04]  /*38a80*/  STL [R1+0x3810], R17 ;  /* 0x0038101101007387 */ /* 0x0001e80000100800 */
[----:B0-----:R-:W2:Y:S04]  /*38a90*/  LDL.LU R17, [R1+0x39c] ;  /* 0x00039c0001117983 */ /* 0x001ea80000300800 */
[----:B------:R-:W2:Y:S04]  /*38aa0*/  LDL.LU R26, [R1+0xe8] ;  /* 0x0000e800011a7983 */ /* 0x000ea80000300800 */
[----:B------:R0:W-:Y:S04]  /*38ab0*/  STS.U8 [R5+UR8+0x1840], R27 ;  /* 0x0018401b05007988 */ /* 0x0001e80008000008 */
[----:B------:R1:W-:Y:S04]  /*38ac0*/  STS.U8 [R5+UR8+0x1c40], R28 ;  /* 0x001c401c05007988 */ /* 0x0003e80008000008 */
[----:B0-----:R-:W3:Y:S04]  /*38ad0*/  LDL.LU R27, [R1+0xe4] ;  /* 0x0000e400011b7983 */ /* 0x001ee80000300800 */
[----:B-1----:R-:W4:Y:S04]  /*38ae0*/  LDL.LU R28, [R1+0xe0] ;  /* 0x0000e000011c7983 */ /* 0x002f280000300800 */
[----:B------:R0:W-:Y:S04]  /*38af0*/  STS.U8 [R5+UR8+0x1c00], R29 ;  /* 0x001c001d05007988 */ /* 0x0001e80008000008 */
[----:B0-----:R-:W5:Y:S04]  /*38b00*/  LDL.LU R29, [R1+0xdc] ;  /* 0x0000dc00011d7983 */ /* 0x001f680000300800 */
[----:B------:R0:W-:Y:S04]  /*38b10*/  STS.U8 [R5+UR8+0x1400], R25 ;  /* 0x0014001905007988 */ /* 0x0001e80008000008 */
[----:B0-----:R-:W5:Y:S04]  /*38b20*/  LDL.LU R25, [R1+0x394] ;  /* 0x0003940001197983 */ /* 0x001f680000300800 */
[----:B------:R0:W-:Y:S04]  /*38b30*/  STS.U8 [R5+UR8+0x1440], R24 ;  /* 0x0014401805007988 */ /* 0x0001e80008000008 */
[----:B0-----:R-:W5:Y:S04]  /*38b40*/  LDL.LU R24, [R1+0x390] ;  /* 0x0003900001187983 */ /* 0x001f680000300800 */
        /* <DEDUP_REMOVED lines=9> */
[----:B--2---:R0:W-:Y:S04]  /*38be0*/  STS.U8 [R5+UR8+0x3800], R26 ;  /* 0x0038001a05007988 */ /* 0x0041e80008000008 */
[----:B0-----:R-:W2:Y:S04]  /*38bf0*/  LDL.LU R26, [R1+0x354] ;  /* 0x00035400011a7983 */ /* 0x001ea80000300800 */
[----:B---3--:R0:W-:Y:S04]  /*38c00*/  STS.U8 [R5+UR8+0x3840], R27 ;  /* 0x0038401b05007988 */ /* 0x0081e80008000008 */
[----:B----4-:R1:W-:Y:S04]  /*38c10*/  STS.U8 [R5+UR8+0x3c40], R28 ;  /* 0x003c401c05007988 */ /* 0x0103e80008000008 */
[----:B0-----:R-:W3:Y:S04]  /*38c20*/  LDL.LU R27, [R1+0x350] ;  /* 0x00035000011b7983 */ /* 0x001ee80000300800 */
[----:B-1----:R-:W4:Y:S04]  /*38c30*/  LDL.LU R28, [R1+0x314] ;  /* 0x00031400011c7983 */ /* 0x002f280000300800 */
[----:B-----5:R0:W-:Y:S04]  /*38c40*/  STS.U8 [R5+UR8+0x3c00], R29 ;  /* 0x003c001d05007988 */ /* 0x0201e80008000008 */
[----:B0-----:R-:W5:Y:S04]  /*38c50*/  LDL.LU R29, [R1+0x310] ;  /* 0x00031000011d7983 */ /* 0x001f680000300800 */
[----:B------:R0:W-:Y:S04]  /*38c60*/  STS.U8 [R5+UR8+0x40], R0 ;  /* 0x0000400005007988 */ /* 0x0001e80008000008 */
[----:B------:R-:W-:Y:S04]  /*38c70*/  STS.U8 [R5+UR8], R17 ;  /* 0x0000001105007988 */ /* 0x000fe80008000008 */
[----:B------:R-:W-:Y:S04]  /*38c80*/  STS.U8 [R5+UR8+0x440], R16 ;  /* 0x0004401005007988 */ /* 0x000fe80008000008 */
[----:B------:R-:W-:Y:S04]  /*38c90*/  STS.U8 [R5+UR8+0x400], R2 ;  /* 0x0004000205007988 */ /* 0x000fe80008000008 */
[----:B------:R-:W-:Y:S04]  /*38ca0*/  STS.U8 [R5+UR8+0x800], R22 ;  /* 0x0008001605007988 */ /* 0x000fe80008000008 */
[----:B------:R-:W-:Y:S04]  /*38cb0*/  STS.U8 [R5+UR8+0x840], R21 ;  /* 0x0008401505007988 */ /* 0x000fe80008000008 */
[----:B------:R-:W-:Y:S01]  /*38cc0*/  STS.U8 [R5+UR8+0xc40], R20 ;  /* 0x000c401405007988 */ /* 0x000fe20008000008 */
[----:B0-----:R-:W-:-:S03]  /*38cd0*/  LOP3.LUT R0, R5, 0x8, RZ, 0x3c, !PT ;  /* 0x0000000805007812 */ /* 0x001fc600078e3cff */
[----:B------:R-:W-:Y:S04]  /*38ce0*/  STS.U8 [R5+UR8+0xc00], R7 ;  /* 0x000c000705007988 */ /* 0x000fe80008000008 */
        /* <DEDUP_REMOVED lines=12> */
[----:B------:R0:W-:Y:S04]  /*38db0*/  STS.U8 [R5+UR8+0x3440], R4 ;  /* 0x0034400405007988 */ /* 0x0001e80008000008 */
[----:B------:R-:W-:Y:S04]  /*38dc0*/  STS.U8 [R5+UR8+0x3400], R3 ;  /* 0x0034000305007988 */ /* 0x000fe80008000008 */
[----:B------:R1:W-:Y:S04]  /*38dd0*/  STS.U8 [R0+UR8+0x80], R25 ;  /* 0x0000801900007988 */ /* 0x0003e80008000008 */
[----:B0-----:R-:W5:Y:S04]  /*38de0*/  LDL.LU R4, [R1+0x2d4] ;  /* 0x0002d40001047983 */ /* 0x001f680000300800 */
[----:B-1----:R-:W5:Y:S04]  /*38df0*/  LDL.LU R25, [R1+0x2d0] ;  /* 0x0002d00001197983 */ /* 0x002f680000300800 */
        /* <DEDUP_REMOVED lines=18> */
[----:B------:R0:W-:Y:S04]  /*38f20*/  STS.U8 [R0+UR8+0xc0], R24 ;  /* 0x0000c01800007988 */ /* 0x0001e80008000008 */
[----:B------:R-:W5:Y:S04]  /*38f30*/  LDL.LU R23, [R1+0xcc] ;  /* 0x0000cc0001177983 */ /* 0x000f680000300800 */
[----:B0-----:R-:W5:Y:S04]  /*38f40*/  LDL.LU R24, [R1+0xc8] ;  /* 0x0000c80001187983 */ /* 0x001f680000300800 */
        /* <DEDUP_REMOVED lines=9> */
[----:B0-----:R-:W5:Y:S04]  /*38fe0*/  LDL.LU R25, [R1+0x38c] ;  /* 0x00038c0001197983 */ /* 0x001f680000300800 */
        /* <DEDUP_REMOVED lines=45> */
[----:B------:R-:W-:-:S03]  /*392c0*/  LOP3.LUT R3, R5, 0x10, RZ, 0x3c, !PT ;  /* 0x0000001005037812 */ /* 0x000fc600078e3cff */
[----:B------:R-:W5:Y:S04]  /*392d0*/  LDL.LU R21, [R1+0x138] ;  /* 0x0001380001157983 */ /* 0x000f680000300800 */
[----:B------:R-:W5:Y:S04]  /*392e0*/  LDL.LU R20, [R1+0xfc] ;  /* 0x0000fc0001147983 */ /* 0x000f680000300800 */
[----:B------:R-:W5:Y:S04]  /*392f0*/  LDL.LU R7, [R1+0xd8] ;  /* 0x0000d80001077983 */ /* 0x000f680000300800 */
[----:B------:R-:W5:Y:S04]  /*39300*/  LDL.LU R6, [R1+0xac] ;  /* 0x0000ac0001067983 */ /* 0x000f680000300800 */
[----:B------:R-:W5:Y:S04]  /*39310*/  LDL.LU R23, [R1+0xa8] ;  /* 0x0000a80001177983 */ /* 0x000f680000300800 */
[----:B------:R-:W5:Y:S04]  /*39320*/  LDL.LU R24, [R1+0xa4] ;  /* 0x0000a40001187983 */ /* 0x000f680000300800 */
[----:B------:R0:W-:Y:S04]  /*39330*/  STS.U8 [R3+UR8+0x100], R25 ;  /* 0x0001001903007988 */ /* 0x0001e80008000008 */
        /* <DEDUP_REMOVED lines=9> */
[----:B------:R-:W-:Y:S04]  /*393d0*/  STS.U8 [R3+UR8+0x140], R0 ;  /* 0x0001400003007988 */ /* 0x000fe80008000008 */
        /* <DEDUP_REMOVED lines=44> */
[----:B-----5:R0:W-:Y:S04]  /*396a0*/  STS.U8 [R3+UR8+0x3d00], R29 ;  /* 0x003d001d03007988 */ /* 0x0201e80008000008 */
[----:B------:R-:W5:Y:S04]  /*396b0*/  LDL.LU R6, [R1+0xb4] ;  /* 0x0000b40001067983 */ /* 0x000f680000300800 */
[----:B0-----:R-:W5:Y:S04]  /*396c0*/  LDL.LU R29, [R1+0xb0] ;  /* 0x0000b000011d7983 */ /* 0x001f680000300800 */
[----:B------:R0:W-:Y:S04]  /*396d0*/  STS.U8 [R3+UR8+0xd40], R4 ;  /* 0x000d400403007988 */ /* 0x0001e80008000008 */
[----:B------:R1:W-:Y:S04]  /*396e0*/  STS.U8 [R3+UR8+0x3140], R23 ;  /* 0x0031401703007988 */ /* 0x0003e80008000008 */
[----:B------:R1:W-:Y:S01]  /*396f0*/  STS.U8 [R3+UR8+0x3540], R24 ;  /* 0x0035401803007988 */ /* 0x0003e20008000008 */
[----:B0-----:R-:W-:-:S03]  /*39700*/  LOP3.LUT R4, R5, 0x18, RZ, 0x3c, !PT ;  /* 0x0000001805047812 */ /* 0x001fc600078e3cff */
[----:B-1----:R-:W5:Y:S04]  /*39710*/  LDL.LU R23, [R1+0x88] ;  /* 0x0000880001177983 */ /* 0x002f680000300800 */
[----:B------:R-:W5:Y:S04]  /*39720*/  LDL.LU R24, [R1+0x84] ;  /* 0x0000840001187983 */ /* 0x000f680000300800 */
[----:B------:R-:W-:Y:S04]  /*39730*/  STL [R1+0x3840], R3 ;  /* 0x0038400301007387 */ /* 0x000fe80000100800 */
[----:B------:R0:W-:Y:S04]  /*39740*/  STS.U8 [R4+UR8+0x180], R25 ;  /* 0x0001801904007988 */ /* 0x0001e80008000008 */
[----:B0-----:R-:W5:Y:S04]  /*39750*/  LDL.LU R25, [R1+0x80] ;  /* 0x0000800001197983 */ /* 0x001f680000300800 */
[----:B--2---:R0:W-:Y:S04]  /*39760*/  STS.U8 [R4+UR8+0x1c0], R26 ;  /* 0x0001c01a04007988 */ /* 0x0041e80008000008 */
[----:B0-----:R-:W2:Y:S04]  /*39770*/  LDL.LU R26, [R1+0x7c] ;  /* 0x00007c00011a7983 */ /* 0x001ea80000300800 */
[----:B---3--:R0:W-:Y:S04]  /*39780*/  STS.U8 [R4+UR8+0x5c0], R27 ;  /* 0x0005c01b04007988 */ /* 0x0081e80008000008 */
[----:B0-----:R-:W3:Y:S04]  /*39790*/  LDL.LU R27, [R1+0x78] ;  /* 0x00007800011b7983 */ /* 0x001ee80000300800 */
[----:B----4-:R0:W-:Y:S04]  /*397a0*/  STS.U8 [R4+UR8+0x580], R28 ;  /* 0x0005801c04007988 */ /* 0x0101e80008000008 */
[----:B0-----:R-:W4:Y:S04]  /*397b0*/  LDL.LU R28, [R1+0x74] ;  /* 0x00007400011c7983 */ /* 0x001f280000300800 */
[----:B-----5:R0:W-:Y:S04]  /*397c0*/  STS.U8 [R4+UR8+0x2d80], R29 ;  /* 0x002d801d04007988 */ /* 0x0201e80008000008 */
[----:B0-----:R-:W5:Y:S04]  /*397d0*/  LDL.LU R29, [R1+0x70] ;  /* 0x00007000011d7983 */ /* 0x001f680000300800 */
[----:B------:R0:W-:Y:S04]  /*397e0*/  STS.U8 [R4+UR8+0x31c0], R24 ;  /* 0x0031c01804007988 */ /* 0x0001e80008000008 */
[----:B------:R-:W-:Y:S04]  /*397f0*/  STS.U8 [R4+UR8+0x9c0], R8 ;  /* 0x0009c00804007988 */ /* 0x000fe80008000008 */
[----:B------:R-:W-:Y:S04]  /*39800*/  STS.U8 [R4+UR8+0xdc0], R9 ;  /* 0x000dc00904007988 */ /* 0x000fe80008000008 */
[----:B------:R-:W-:Y:S04]  /*39810*/  STS.U8 [R4+UR8+0xd80], R10 ;  /* 0x000d800a04007988 */ /* 0x000fe80008000008 */
[----:B------:R-:W-:Y:S04]  /*39820*/  STS.U8 [R4+UR8+0x1180], R11 ;  /* 0x0011800b04007988 */ /* 0x000fe80008000008 */
[----:B0-----:R-:W5:Y:S04]  /*39830*/  LDL.LU R24, [R1+0x6c] ;  /* 0x00006c0001187983 */ /* 0x001f680000300800 */
[----:B------:R0:W-:Y:S04]  /*39840*/  STS.U8 [R4+UR8+0x35c0], R25 ;  /* 0x0035c01904007988 */ /* 0x0001e80008000008 */
[----:B------:R-:W-:Y:S04]  /*39850*/  STS.U8 [R4+UR8+0x11c0], R12 ;  /* 0x0011c00c04007988 */ /* 0x000fe80008000008 */
[----:B------:R-:W-:Y:S04]  /*39860*/  STS.U8 [R4+UR8+0x15c0], R13 ;  /* 0x0015c00d04007988 */ /* 0x000fe80008000008 */
        /* <DEDUP_REMOVED lines=33> */
[----:B---3--:R0:W-:Y:S04]  /*39a80*/  STS.U8 [R4+UR8+0x3980], R27 ;  /* 0x0039801b04007988 */ /* 0x0081e80008000008 */
[----:B------:R-:W3:Y:S04]  /*39a90*/  LDL.LU R6, [R1+0x128] ;  /* 0x0001280001067983 */ /* 0x000ee80000300800 */
[----:B0-----:R-:W3:Y:S04]  /*39aa0*/  LDL.LU R27, [R1+0x8c] ;  /* 0x00008c00011b7983 */ /* 0x001ee80000300800 */
[----:B----4-:R0:W-:Y:S04]  /*39ab0*/  STS.U8 [R4+UR8+0x39c0], R28 ;  /* 0x0039c01c04007988 */ /* 0x0101e80008000008 */
[----:B-----5:R1:W-:Y:S04]  /*39ac0*/  STS.U8 [R4+UR8+0x3dc0], R29 ;  /* 0x003dc01d04007988 */ /* 0x0203e80008000008 */
[----:B0-----:R-:W4:Y:S04]  /*39ad0*/  LDL.LU R28, [R1+0x68] ;  /* 0x00006800011c7983 */ /* 0x001f280000300800 */
[----:B-1----:R-:W5:Y:S04]  /*39ae0*/  LDL.LU R29, [R1+0x60] ;  /* 0x00006000011d7983 */ /* 0x002f680000300800 */
[----:B------:R-:W-:Y:S04]  /*39af0*/  STS.U8 [R4+UR8+0x980], R0 ;  /* 0x0009800004007988 */ /* 0x000fe80008000008 */
[----:B------:R-:W-:Y:S04]  /*39b00*/  STS.U8 [R4+UR8+0x3180], R23 ;  /* 0x0031801704007988 */ /* 0x000fe80008000008 */
[----:B------:R0:W-:Y:S04]  /*39b10*/  STS.U8 [R4+UR8+0x3d80], R24 ;  /* 0x003d801804007988 */ /* 0x0001e80008000008 */
[----:B0-----:R-:W5:Y:S01]  /*39b20*/  LDL.LU R4, [R1+0x33c] ;  /* 0x00033c0001047983 */ /* 0x001f620000300800 */
[----:B------:R-:W-:-:S03]  /*39b30*/  LOP3.LUT R0, R5, 0x20, RZ, 0x3c, !PT ;  /* 0x0000002005007812 */ /* 0x000fc600078e3cff */
[----:B------:R-:W5:Y:S04]  /*39b40*/  LDL.LU R23, [R1+0x5c] ;  /* 0x00005c0001177983 */ /* 0x000f680000300800 */
[----:B------:R-:W5:Y:S04]  /*39b50*/  LDL.LU R24, [R1+0x58] ;  /* 0x0000580001187983 */ /* 0x000f680000300800 */
[----:B------:R0:W-:Y:S04]  /*39b60*/  STS.U8 [R0+UR8+0x200], R25 ;  /* 0x0002001900007988 */ /* 0x0001e80008000008 */
[----:B0-----:R-:W5:Y:S04]  /*39b70*/  LDL.LU R25, [R1+0x54] ;  /* 0x0000540001197983 */ /* 0x001f680000300800 */
[----:B--2---:R0:W-:Y:S04]  /*39b80*/  STS.U8 [R0+UR8+0x240], R26 ;  /* 0x0002401a00007988 */ /* 0x0041e80008000008 */
[----:B0-----:R-:W2:Y:S04]  /*39b90*/  LDL.LU R26, [R1+0x50] ;  /* 0x00005000011a7983 */ /* 0x001ea80000300800 */
[----:B---3--:R0:W-:Y:S04]  /*39ba0*/  STS.U8 [R0+UR8+0x2e40], R27 ;  /* 0x002e401b00007988 */ /* 0x0081e80008000008 */
[----:B0-----:R-:W3:Y:S04]  /*39bb0*/  LDL.LU R27, [R1+0x4c] ;  /* 0x00004c00011b7983 */ /* 0x001ee80000300800 */
[----:B----4-:R0:W-:Y:S04]  /*39bc0*/  STS.U8 [R0+UR8+0x2e00], R28 ;  /* 0x002e001c00007988 */ /* 0x0101e80008000008 */
[----:B-----5:R1:W-:Y:S04]  /*39bd0*/  STS.U8 [R0+UR8+0x3200], R29 ;  /* 0x0032001d00007988 */ /* 0x0203e80008000008 */
[----:B0-----:R-:W4:Y:S04]  /*39be0*/  LDL.LU R28, [R1+0x48] ;  /* 0x00004800011c7983 */ /* 0x001f280000300800 */
[----:B-1----:R-:W5:Y:S04]  /*39bf0*/  LDL.LU R29, [R1+0x44] ;  /* 0x00004400011d7983 */ /* 0x002f680000300800 */
[----:B------:R-:W-:Y:S04]  /*39c00*/  STS.U8 [R0+UR8+0x600], R3 ;  /* 0x0006000300007988 */ /* 0x000fe80008000008 */
[----:B------:R0:W-:Y:S04]  /*39c10*/  STS.U8 [R0+UR8+0x640], R4 ;  /* 0x0006400400007988 */ /* 0x0001e80008000008 */
[----:B------:R1:W-:Y:S04]  /*39c20*/  STS.U8 [R0+UR8+0xa40], R9 ;  /* 0x000a400900007988 */ /* 0x0003e80008000008 */
[----:B------:R0:W-:Y:S04]  /*39c30*/  STS.U8 [R0+UR8+0xe40], R10 ;  /* 0x000e400a00007988 */ /* 0x0001e80008000008 */
[----:B------:R0:W-:Y:S04]  /*39c40*/  STS.U8 [R0+UR8+0xe00], R11 ;  /* 0x000e000b00007988 */ /* 0x0001e80008000008 */
[----:B------:R1:W-:Y:S04]  /*39c50*/  STS.U8 [R0+UR8+0x1200], R12 ;  /* 0x0012000c00007988 */ /* 0x0003e80008000008 */
[----:B------:R1:W-:Y:S04]  /*39c60*/  STS.U8 [R0+UR8+0x1240], R13 ;  /* 0x0012400d00007988 */ /* 0x0003e80008000008 */
[----:B0-----:R-:W5:Y:S04]  /*39c70*/  LDL.LU R4, [R1+0x370] ;  /* 0x0003700001047983 */ /* 0x001f680000300800 */
[----:B------:R-:W5:Y:S04]  /*39c80*/  LDL.LU R3, [R1+0x334] ;  /* 0x0003340001037983 */ /* 0x000f680000300800 */
[----:B-1----:R-:W5:Y:S04]  /*39c90*/  LDL.LU R9, [R1+0x330] ;  /* 0x0003300001097983 */ /* 0x002f680000300800 */
[----:B------:R-:W5:Y:S04]  /*39ca0*/  LDL.LU R10, [R1+0x2f4] ;  /* 0x0002f400010a7983 */ /* 0x000f680000300800 */
[----:B------:R-:W5:Y:S04]  /*39cb0*/  LDL.LU R11, [R1+0x2f0] ;  /* 0x0002f000010b7983 */ /* 0x000f680000300800 */
[----:B------:R-:W5:Y:S04]  /*39cc0*/  LDL.LU R12, [R1+0x2b4] ;  /* 0x0002b400010c7983 */ /* 0x000f680000300800 */
[----:B------:R0:W-:Y:S04]  /*39cd0*/  STS.U8 [R0+UR8+0x1640], R14 ;  /* 0x0016400e00007988 */ /* 0x0001e80008000008 */
[----:B------:R-:W5:Y:S04]  /*39ce0*/  LDL.LU R13, [R1+0x2b0] ;  /* 0x0002b000010d7983 */ /* 0x000f680000300800 */
[----:B------:R1:W-:Y:S04]  /*39cf0*/  STS.U8 [R0+UR8+0x1600], R15 ;  /* 0x0016000f00007988 */ /* 0x0003e80008000008 */
[----:B------:R0:W-:Y:S04]  /*39d00*/  STS.U8 [R0+UR8+0x1a00], R18 ;  /* 0x001a001200007988 */ /* 0x0001e80008000008 */
[----:B------:R0:W-:Y:S04]  /*39d10*/  STS.U8 [R0+UR8+0x1a40], R19 ;  /* 0x001a401300007988 */ /* 0x0001e80008000008 */
[----:B------:R1:W-:Y:S04]  /*39d20*/  STS.U8 [R0+UR8+0x1e40], R17 ;  /* 0x001e401100007988 */ /* 0x0003e80008000008 */
[----:B------:R1:W-:Y:S04]  /*39d30*/  STS.U8 [R0+UR8+0x1e00], R16 ;  /* 0x001e001000007988 */ /* 0x0003e80008000008 */
[----:B0-----:R-:W5:Y:S04]  /*39d40*/  LDL.LU R14, [R1+0x274] ;  /* 0x00027400010e7983 */ /* 0x001f680000300800 */
        /* <DEDUP_REMOVED lines=19> */
[----:B0-----:R-:W5:Y:S04]  /*39e80*/  LDL.LU R23, [R1+0x124] ;  /* 0x0001240001177983 */ /* 0x001f680000300800 */
[----:B-1----:R-:W5:Y:S04]  /*39e90*/  LDL.LU R25, [R1+0x120] ;  /* 0x0001200001197983 */ /* 0x002f680000300800 */
[----:B------:R-:W-:Y:S04]  /*39ea0*/  STS.U8 [R0+UR8+0x3640], R24 ;  /* 0x0036401800007988 */ /* 0x000fe80008000008 */
[----:B--2---:R0:W-:Y:S04]  /*39eb0*/  STS.U8 [R0+UR8+0x3a00], R26 ;  /* 0x003a001a00007988 */ /* 0x0041e80008000008 */
[----:B0-----:R-:W2:Y:S04]  /*39ec0*/  LDL.LU R26, [R1+0x64] ;  /* 0x00006400011a7983 */ /* 0x001ea80000300800 */
[----:B---3--:R0:W-:Y:S04]  /*39ed0*/  STS.U8 [R0+UR8+0x3a40], R27 ;  /* 0x003a401b00007988 */ /* 0x0081e80008000008 */
[----:B0-----:R-:W3:Y:S04]  /*39ee0*/  LDL.LU R27, [R1+0x40] ;  /* 0x00004000011b7983 */ /* 0x001ee80000300800 */
[----:B----4-:R0:W-:Y:S04]  /*39ef0*/  STS.U8 [R0+UR8+0x3e40], R28 ;  /* 0x003e401c00007988 */ /* 0x0101e80008000008 */
[----:B------:R-:W4:Y:S04]  /*39f00*/  LDL.LU R24, [R1+0x3c] ;  /* 0x00003c0001187983 */ /* 0x000f280000300800 */
[----:B-----5:R1:W-:Y:S04]  /*39f10*/  STS.U8 [R0+UR8+0x3e00], R29 ;  /* 0x003e001d00007988 */ /* 0x0203e80008000008 */
[----:B0-----:R-:W5:Y:S04]  /*39f20*/  LDL.LU R28, [R1+0x38] ;  /* 0x00003800011c7983 */ /* 0x001f680000300800 */
[----:B-1----:R-:W4:Y:S04]  /*39f30*/  LDL.LU R29, [R1+0x34] ;  /* 0x00003400011d7983 */ /* 0x002f280000300800 */
[----:B------:R0:W-:Y:S04]  /*39f40*/  STS.U8 [R0+UR8+0xa00], R8 ;  /* 0x000a000800007988 */ /* 0x0001e80008000008 */
[----:B------:R1:W-:Y:S01]  /*39f50*/  STL [R1+0x3844], R0 ;  /* 0x0038440001007387 */ /* 0x0003e20000100800 */
[----:B0-----:R-:W-:-:S03]  /*39f60*/  LOP3.LUT R8, R5, 0x28, RZ, 0x3c, !PT ;  /* 0x0000002805087812 */ /* 0x001fc600078e3cff */
[----:B-1----:R-:W4:Y:S04]  /*39f70*/  LDL.LU R0, [R1+0x374] ;  /* 0x0003740001007983 */ /* 0x002f280000300800 */
[----:B------:R0:W-:Y:S04]  /*39f80*/  STS.U8 [R8+UR8+0x2c0], R4 ;  /* 0x0002c00408007988 */ /* 0x0001e80008000008 */
[----:B------:R-:W-:Y:S04]  /*39f90*/  STS.U8 [R8+UR8+0x6c0], R3 ;  /* 0x0006c00308007988 */ /* 0x000fe80008000008 */
[----:B------:R-:W-:Y:S04]  /*39fa0*/  STS.U8 [R8+UR8+0x680], R9 ;  /* 0x0006800908007988 */ /* 0x000fe80008000008 */
[----:B------:R-:W-:Y:S04]  /*39fb0*/  STS.U8 [R8+UR8+0xa80], R10 ;  /* 0x000a800a08007988 */ /* 0x000fe80008000008 */
[----:B------:R-:W-:Y:S04]  /*39fc0*/  STS.U8 [R8+UR8+0xac0], R11 ;  /* 0x000ac00b08007988 */ /* 0x000fe80008000008 */
[----:B0-----:R-:W4:Y:S04]  /*39fd0*/  LDL.LU R4, [R1+0x30] ;  /* 0x0000300001047983 */ /* 0x001f280000300800 */
        /* <DEDUP_REMOVED lines=20> */
[----:B0-----:R-:W3:Y:S04]  /*3a120*/  LDL.LU R27, [R1+0x24] ;  /* 0x00002400011b7983 */ /* 0x001ee80000300800 */
        /* <DEDUP_REMOVED lines=18> */
[----:B----4-:R0:W-:Y:S04]  /*3a250*/  STS.U8 [R8+UR8+0x3280], R24 ;  /* 0x0032801808007988 */ /* 0x0101e80008000008 */
[----:B------:R-:W4:Y:S04]  /*3a260*/  LDL.LU R23, [R1+0x198] ;  /* 0x0001980001177983 */ /* 0x000f280000300800 */
[----:B-----5:R1:W-:Y:S04]  /*3a270*/  STS.U8 [R8+UR8+0x32c0], R28 ;  /* 0x0032c01c08007988 */ /* 0x0203e80008000008 */
[----:B------:R5:W-:Y:S04]  /*3a280*/  STS.U8 [R8+UR8+0x36c0], R29 ;  /* 0x0036c01d08007988 */ /* 0x000be80008000008 */
[----:B0-----:R-:W4:Y:S04]  /*3a290*/  LDL.LU R24, [R1+0x15c] ;  /* 0x00015c0001187983 */ /* 0x001f280000300800 */
[----:B-1----:R-:W4:Y:S04]  /*3a2a0*/  LDL.LU R28, [R1+0x158] ;  /* 0x00015800011c7983 */ /* 0x002f280000300800 */
[----:B-----5:R-:W5:Y:S04]  /*3a2b0*/  LDL.LU R29, [R1+0x11c] ;  /* 0x00011c00011d7983 */ /* 0x020f680000300800 */
[----:B------:R0:W-:Y:S04]  /*3a2c0*/  STS.U8 [R8+UR8+0x3680], R4 ;  /* 0x0036800408007988 */ /* 0x0001e80008000008 */
[----:B------:R-:W-:Y:S04]  /*3a2d0*/  STL [R1+0x3848], R5 ;  /* 0x0038480501007387 */ /* 0x000fe80000100800 */
[----:B------:R-:W-:Y:S01]  /*3a2e0*/  STS.U8 [R8+UR8+0x280], R0 ;  /* 0x0002800008007988 */ /* 0x000fe20008000008 */
[----:B0-----:R-:W-:-:S03]  /*3a2f0*/  LOP3.LUT R4, R5, 0x30, RZ, 0x3c, !PT ;  /* 0x0000003005047812 */ /* 0x001fc600078e3cff */
[----:B------:R0:W-:Y:S04]  /*3a300*/  STS.U8 [R8+UR8+0x3a80], R25 ;  /* 0x003a801908007988 */ /* 0x0001e80008000008 */
[----:B0-----:R-:W5:Y:S04]  /*3a310*/  LDL.LU R25, [R1+0x118] ;  /* 0x0001180001197983 */ /* 0x001f680000300800 */
[----:B--2---:R0:W-:Y:S04]  /*3a320*/  STS.U8 [R8+UR8+0x3ac0], R26 ;  /* 0x003ac01a08007988 */ /* 0x0041e80008000008 */
[----:B0-----:R-:W2:Y:S04]  /*3a330*/  LDL.LU R26, [R1+0x1c] ;  /* 0x00001c00011a7983 */ /* 0x001ea80000300800 */
[----:B---3--:R0:W-:Y:S04]  /*3a340*/  STS.U8 [R8+UR8+0x3ec0], R27 ;  /* 0x003ec01b08007988 */ /* 0x0081e80008000008 */
[----:B------:R1:W-:Y:S04]  /*3a350*/  STS.U8 [R8+UR8+0x3e80], R3 ;  /* 0x003e800308007988 */ /* 0x0003e80008000008 */
[----:B------:R-:W-:Y:S04]  /*3a360*/  STS.U8 [R4+UR8+0x300], R9 ;  /* 0x0003000904007988 */ /* 0x000fe80008000008 */
[----:B------:R-:W-:Y:S04]  /*3a370*/  STS.U8 [R4+UR8+0x340], R10 ;  /* 0x0003400a04007988 */ /* 0x000fe80008000008 */
[----:B------:R-:W-:Y:S04]  /*3a380*/  STS.U8 [R4+UR8+0x740], R11 ;  /* 0x0007400b04007988 */ /* 0x000fe80008000008 */
[----:B------:R-:W-:Y:S04]  /*3a390*/  STS.U8 [R4+UR8+0x700], R12 ;  /* 0x0007000c04007988 */ /* 0x000fe80008000008 */
[----:B------:R-:W-:Y:S04]  /*3a3a0*/  STS.U8 [R4+UR8+0xb00], R13 ;  /* 0x000b000d04007988 */ /* 0x000fe80008000008 */
[----:B------:R-:W-:Y:S04]  /*3a3b0*/  STS.U8 [R4+UR8+0xb40], R14 ;  /* 0x000b400e04007988 */ /* 0x000fe80008000008 */
[----:B0-----:R-:W3:Y:S04]  /*3a3c0*/  LDL.LU R27, [R1+0x18] ;  /* 0x00001800011b7983 */ /* 0x001ee80000300800 */
[----:B------:R-:W-:Y:S04]  /*3a3d0*/  STS.U8 [R4+UR8+0xf40], R15 ;  /* 0x000f400f04007988 */ /* 0x000fe80008000008 */
[----:B------:R-:W3:Y:S04]  /*3a3e0*/  LDL.LU R5, [R1+0x14] ;  /* 0x0000140001057983 */ /* 0x000ee80000300800 */
[----:B------:R-:W-:Y:S04]  /*3a3f0*/  STS.U8 [R4+UR8+0xf00], R18 ;  /* 0x000f001204007988 */ /* 0x000fe80008000008 */
[----:B------:R-:W3:Y:S04]  /*3a400*/  LDL.LU R0, [R1+0x10] ;  /* 0x0000100001007983 */ /* 0x000ee80000300800 */
[----:B-1----:R-:W3:Y:S04]  /*3a410*/  LDL.LU R3, [R1+0xc] ;  /* 0x00000c0001037983 */ /* 0x002ee80000300800 */
[----:B----4-:R0:W-:Y:S04]  /*3a420*/  STS.U8 [R4+UR8+0x2700], R28 ;  /* 0x0027001c04007988 */ /* 0x0101e80008000008 */
[----:B-----5:R1:W-:Y:S04]  /*3a430*/  STS.U8 [R4+UR8+0x2b00], R29 ;  /* 0x002b001d04007988 */ /* 0x0203e80008000008 */
[----:B0-----:R-:W4:Y:S04]  /*3a440*/  LDL.LU R28, [R1+0x8] ;  /* 0x00000800011c7983 */ /* 0x001f280000300800 */
[----:B-1----:R-:W5:Y:S04]  /*3a450*/  LDL.LU R29, [R1+0x4] ;  /* 0x00000400011d7983 */ /* 0x002f680000300800 */
[----:B------:R-:W5:Y:S04]  /*3a460*/  LDL.LU R8, [R1] ;  /* 0x0000000001087983 */ /* 0x000f680000300800 */
        /* <DEDUP_REMOVED lines=31> */
[----:B--2---:R-:W2:Y:S04]  /*3a660*/  LDL.LU R25, [R1+0x150] ;  /* 0x0001500001197983 */ /* 0x004ea80000300800 */
[----:B------:R0:W-:Y:S04]  /*3a670*/  STS.U8 [R4+UR8+0x2f40], R26 ;  /* 0x002f401a04007988 */ /* 0x0001e80008000008 */
[----:B0-----:R-:W2:Y:S04]  /*3a680*/  LDL.LU R26, [R1+0x114] ;  /* 0x00011400011a7983 */ /* 0x001ea80000300800 */
[----:B---3--:R0:W-:Y:S04]  /*3a690*/  STS.U8 [R4+UR8+0x2f00], R27 ;  /* 0x002f001b04007988 */ /* 0x0081e80008000008 */
[----:B------:R1:W-:Y:S04]  /*3a6a0*/  STS.U8 [R4+UR8+0x3300], R5 ;  /* 0x0033000504007988 */ /* 0x0003e80008000008 */
[----:B------:R3:W-:Y:S04]  /*3a6b0*/  STS.U8 [R4+UR8+0x3340], R0 ;  /* 0x0033400004007988 */ /* 0x0007e80008000008 */
[----:B------:R3:W-:Y:S04]  /*3a6c0*/  STS.U8 [R4+UR8+0x3740], R3 ;  /* 0x0037400304007988 */ /* 0x0007e80008000008 */
[----:B0-----:R-:W2:Y:S04]  /*3a6d0*/  LDL.LU R27, [R1+0x110] ;  /* 0x00011000011b7983 */ /* 0x001ea80000300800 */
[----:B-1----:R-:W2:Y:S04]  /*3a6e0*/  LDL.LU R5, [R1+0x3848] ;  /* 0x0038480001057983 */ /* 0x002ea80000300800 */
[----:B---3--:R-:W3:Y:S04]  /*3a6f0*/  LDL.LU R0, [R1+0x3844] ;  /* 0x0038440001007983 */ /* 0x008ee80000300800 */
[----:B------:R-:W2:Y:S04]  /*3a700*/  LDL.LU R3, [R1+0x3840] ;  /* 0x0038400001037983 */ /* 0x000ea80000300800 */
[----:B----4-:R0:W-:Y:S04]  /*3a710*/  STS.U8 [R4+UR8+0x3700], R28 ;  /* 0x0037001c04007988 */ /* 0x0101e80008000008 */
[----:B-----5:R1:W-:Y:S04]  /*3a720*/  STS.U8 [R4+UR8+0x3b00], R29 ;  /* 0x003b001d04007988 */ /* 0x0203e80008000008 */
[----:B0-----:R-:W4:Y:S04]  /*3a730*/  LDL.LU R28, [R1+0x383c] ;  /* 0x00383c00011c7983 */ /* 0x001f280000300800 */
[----:B-1----:R-:W5:Y:S04]  /*3a740*/  LDL.LU R29, [R1+0x3838] ;  /* 0x00383800011d7983 */ /* 0x002f680000300800 */
[----:B------:R0:W-:Y:S02]  /*3a750*/  STS.U8 [R4+UR8+0x3b40], R8 ;  /* 0x003b400804007988 */ /* 0x0001e40008000008 */
[----:B0-----:R-:W0:Y:S02]  /*3a760*/  S2R R8, SR_TID.X ;  /* 0x0000000000087919 */ /* 0x001e240000002100 */
[----:B0-----:R-:W-:-:S04]  /*3a770*/  LOP3.LUT R8, R8, 0x3f, RZ, 0xc0, !PT ;  /* 0x0000003f08087812 */ /* 0x001fc800078ec0ff */
[----:B------:R-:W-:Y:S01]  /*3a780*/  LOP3.LUT R8, R8, 0x38, RZ, 0x3c, !PT ;  /* 0x0000003808087812 */ /* 0x000fe200078e3cff */
[----:B----4-:R-:W-:Y:S04]  /*3a790*/  STS.U8 [R4+UR8+0x3f00], R28 ;  /* 0x003f001c04007988 */ /* 0x010fe80008000008 */
[----:B-----5:R-:W-:Y:S04]  /*3a7a0*/  STS.U8 [R4+UR8+0x3f40], R29 ;  /* 0x003f401d04007988 */ /* 0x020fe80008000008 */
[----:B------:R0:W-:Y:S04]  /*3a7b0*/  STS.U8 [R8+UR8+0x380], R9 ;  /* 0x0003800908007988 */ /* 0x0001e80008000008 */
[----:B------:R1:W-:Y:S04]  /*3a7c0*/  STS.U8 [R8+UR8+0x3c0], R10 ;  /* 0x0003c00a08007988 */ /* 0x0003e80008000008 */
[----:B------:R4:W-:Y:S04]  /*3a7d0*/  STS.U8 [R8+UR8+0x7c0], R11 ;  /* 0x0007c00b08007988 */ /* 0x0009e80008000008 */
[----:B------:R5:W-:Y:S04]  /*3a7e0*/  STS.U8 [R8+UR8+0x780], R12 ;  /* 0x0007800c08007988 */ /* 0x000be80008000008 */
[----:B------:R1:W-:Y:S04]  /*3a7f0*/  STS.U8 [R8+UR8+0xb80], R13 ;  /* 0x000b800d08007988 */ /* 0x0003e80008000008 */
[----:B------:R2:W-:Y:S04]  /*3a800*/  STS.U8 [R8+UR8+0xbc0], R14 ;  /* 0x000bc00e08007988 */ /* 0x0005e80008000008 */
[----:B0-----:R-:W3:Y:S04]  /*3a810*/  LDL.LU R9, [R1+0x3834] ;  /* 0x0038340001097983 */ /* 0x001ee80000300800 */
[----:B-1----:R-:W3:Y:S04]  /*3a820*/  LDL.LU R10, [R1+0x3830] ;  /* 0x00383000010a7983 */ /* 0x002ee80000300800 */
[----:B----4-:R-:W4:Y:S04]  /*3a830*/  LDL.LU R11, [R1+0x382c] ;  /* 0x00382c00010b7983 */ /* 0x010f280000300800 */
[----:B-----5:R-:W5:Y:S04]  /*3a840*/  LDL.LU R12, [R1+0x3828] ;  /* 0x00382800010c7983 */ /* 0x020f680000300800 */
[----:B------:R-:W3:Y:S04]  /*3a850*/  LDL.LU R13, [R1+0x3824] ;  /* 0x00382400010d7983 */ /* 0x000ee80000300800 */
[----:B--2---:R-:W2:Y:S04]  /*3a860*/  LDL.LU R14, [R1+0x3820] ;  /* 0x00382000010e7983 */ /* 0x004ea80000300800 */
[----:B------:R0:W-:Y:S04]  /*3a870*/  STS.U8 [R8+UR8+0xfc0], R15 ;  /* 0x000fc00f08007988 */ /* 0x0001e80008000008 */
[----:B------:R1:W-:Y:S04]  /*3a880*/  STS.U8 [R8+UR8+0xf80], R18 ;  /* 0x000f801208007988 */ /* 0x0003e80008000008 */
[----:B------:R0:W-:Y:S04]  /*3a890*/  STS.U8 [R8+UR8+0x1380], R19 ;  /* 0x0013801308007988 */ /* 0x0001e80008000008 */
[----:B------:R0:W-:Y:S04]  /*3a8a0*/  STS.U8 [R8+UR8+0x13c0], R17 ;  /* 0x0013c01108007988 */ /* 0x0001e80008000008 */
[----:B------:R1:W-:Y:S04]  /*3a8b0*/  STS.U8 [R8+UR8+0x17c0], R16 ;  /* 0x0017c01008007988 */ /* 0x0003e80008000008 */
[----:B------:R1:W-:Y:S04]  /*3a8c0*/  STS.U8 [R8+UR8+0x1780], R2 ;  /* 0x0017800208007988 */ /* 0x0003e80008000008 */
[----:B0-----:R-:W2:Y:S04]  /*3a8d0*/  LDL.LU R15, [R1+0x381c] ;  /* 0x00381c00010f7983 */ /* 0x001ea80000300800 */
[----:B-1----:R-:W2:Y:S04]  /*3a8e0*/  LDL.LU R18, [R1+0x3818] ;  /* 0x0038180001127983 */ /* 0x002ea80000300800 */
[----:B------:R-:W2:Y:S04]  /*3a8f0*/  LDL.LU R19, [R1+0x3814] ;  /* 0x0038140001137983 */ /* 0x000ea80000300800 */
[----:B------:R-:W2:Y:S04]  /*3a900*/  LDL.LU R17, [R1+0x3810] ;  /* 0x0038100001117983 */ /* 0x000ea80000300800 */
[----:B------:R-:W2:Y:S04]  /*3a910*/  LDL.LU R16, [R1+0x380c] ;  /* 0x00380c0001107983 */ /* 0x000ea80000300800 */
[----:B------:R-:W2:Y:S04]  /*3a920*/  LDL.LU R2, [R1+0x3808] ;  /* 0x0038080001027983 */ /* 0x000ea80000300800 */
        /* <DEDUP_REMOVED lines=9> */
[----:B------:R-:W3:Y:S04]  /*3a9c0*/  LDL.LU R6, [R1+0x37f4] ;  /* 0x0037f40001067983 */ /* 0x000ee80000300800 */
[----:B------:R0:W-:Y:S04]  /*3a9d0*/  STS.U8 [R8+UR8+0x23c0], R23 ;  /* 0x0023c01708007988 */ /* 0x0001e80008000008 */
[----:B------:R1:W-:Y:S04]  /*3a9e0*/  STS.U8 [R8+UR8+0x27c0], R24 ;  /* 0x0027c01808007988 */ /* 0x0003e80008000008 */
[----:B------:R0:W-:Y:S04]  /*3a9f0*/  STS.U8 [R8+UR8+0x2780], R25 ;  /* 0x0027801908007988 */ /* 0x0001e80008000008 */
[----:B------:R1:W-:Y:S04]  /*3aa00*/  STS.U8 [R8+UR8+0x2b80], R26 ;  /* 0x002b801a08007988 */ /* 0x0003e80008000008 */
[----:B------:R1:W-:Y:S04]  /*3aa10*/  STS.U8 [R8+UR8+0x2bc0], R27 ;  /* 0x002bc01b08007988 */ /* 0x0003e80008000008 */
[----:B0-----:R-:W4:Y:S04]  /*3aa20*/  LDL.LU R23, [R1+0x37f0] ;  /* 0x0037f00001177983 */ /* 0x001f280000300800 */
[----:B-1----:R-:W4:Y:S04]  /*3aa30*/  LDL.LU R24, [R1+0x37ec] ;  /* 0x0037ec0001187983 */ /* 0x002f280000300800 */
[----:B------:R-:W4:Y:S04]  /*3aa40*/  LDL.LU R25, [R1+0x37e8] ;  /* 0x0037e80001197983 */ /* 0x000f280000300800 */
[----:B------:R-:W5:Y:S04]  /*3aa50*/  LDL.LU R26, [R1+0x37e4] ;  /* 0x0037e400011a7983 */ /* 0x000f680000300800 */
[----:B------:R-:W5:Y:S04]  /*3aa60*/  LDL.LU R27, [R1+0x37e0] ;  /* 0x0037e000011b7983 */ /* 0x000f680000300800 */
[----:B--2---:R0:W-:Y:S04]  /*3aa70*/  STS.U8 [R8+UR8+0x3b80], R7 ;  /* 0x003b800708007988 */ /* 0x0041e80008000008 */
[----:B---3--:R1:W-:Y:S04]  /*3aa80*/  STS.U8 [R8+UR8+0x3780], R6 ;  /* 0x0037800608007988 */ /* 0x0083e80008000008 */
[----:B0-----:R-:W2:Y:S04]  /*3aa90*/  LDL R7, [R1+0x2c7c] ;  /* 0x002c7c0001077983 */ /* 0x001ea80000100800 */
[----:B-1----:R-:W2:Y:S04]  /*3aaa0*/  LDL R6, [R1+0x2c98] ;  /* 0x002c980001067983 */ /* 0x002ea80000100800 */
[----:B----4-:R-:W-:Y:S04]  /*3aab0*/  STS.U8 [R8+UR8+0x3380], R25 ;  /* 0x0033801908007988 */ /* 0x010fe80008000008 */
[----:B-----5:R-:W-:Y:S04]  /*3aac0*/  STS.U8 [R8+UR8+0x2f80], R26 ;  /* 0x002f801a08007988 */ /* 0x020fe80008000008 */
[----:B------:R-:W-:Y:S04]  /*3aad0*/  STS.U8 [R8+UR8+0x2fc0], R27 ;  /* 0x002fc01b08007988 */ /* 0x000fe80008000008 */
[----:B------:R-:W-:Y:S04]  /*3aae0*/  STS.U8 [R8+UR8+0x33c0], R24 ;  /* 0x0033c01808007988 */ /* 0x000fe80008000008 */
[----:B------:R-:W-:Y:S04]  /*3aaf0*/  STS.U8 [R8+UR8+0x37c0], R23 ;  /* 0x0037c01708007988 */ /* 0x000fe80008000008 */
[----:B------:R-:W-:Y:S04]  /*3ab00*/  STS.U8 [R8+UR8+0x3bc0], R20 ;  /* 0x003bc01408007988 */ /* 0x000fe80008000008 */
[----:B------:R-:W-:Y:S04]  /*3ab10*/  STS.U8 [R8+UR8+0x3fc0], R21 ;  /* 0x003fc01508007988 */ /* 0x000fe80008000008 */
[----:B------:R-:W-:Y:S01]  /*3ab20*/  STS.U8 [R8+UR8+0x3f80], R22 ;  /* 0x003f801608007988 */ /* 0x000fe20008000008 */
[----:B------:R-:W-:Y:S01]  /*3ab30*/  BAR.SYNC.DEFER_BLOCKING 0x0 ;  /* 0x0000000000007b1d */ /* 0x000fe20000010000 */
[----:B------:R-:W-:-:S06]  /*3ab40*/  PRMT R16, RZ, 0x7610, R16 ;  /* 0x00007610ff107816 */ /* 0x000fcc0000000010 */
[----:B--2---:R-:W2:Y:S04]  /*3ab50*/  @!P1 LDG.E.U8 R16, desc[UR6][R6.64] ;  /* 0x0000000606109981 */ /* 0x004ea8000c1e1100 */
[----:B--2---:R0:W-:Y:S04]  /*3ab60*/  STL [R1+0x1024], R16 ;  /* 0x0010241001007387 */ /* 0x0041e80000100800 */
[----:B0-----:R-:W2:Y:S04]  /*3ab70*/  LDL.LU R16, [R1+0x37dc] ;  /* 0x0037dc0001107983 */ /* 0x001ea80000300800 */
[----:B------:R-:W3:Y:S04]  /*3ab80*/  LDL R6, [R1+0x2c78] ;  /* 0x002c780001067983 */ /* 0x000ee80000100800 */
[----:B------:R-:W3:Y:S01]  /*3ab90*/  LDL R7, [R1+0x2c90] ;  /* 0x002c900001077983 */ /* 0x000ee20000100800 */
[----:B------:R-:W-:-:S02]  /*3aba0*/  PRMT R2, RZ, 0x7610, R2 ;  /* 0x00007610ff027816 */ /* 0x000fc40000000002 */
[----:B---3--:R-:W-:-:S04]  /*3abb0*/  @!P0 LOP3.LUT R7, R7, R6, RZ, 0x3c, !PT ;  /* 0x0000000607078212 */ /* 0x008fc800078e3cff */
[----:B------:R-:W-:-:S04]  /*3abc0*/  @!P0 LOP3.LUT R6, R7, R6, RZ, 0x3c, !PT ;  /* 0x0000000607068212 */ /* 0x000fc800078e3cff */
[----:B------:R-:W-:-:S05]  /*3abd0*/  @!P0 LOP3.LUT R7, R7, R6, RZ, 0x3c, !PT ;  /* 0x0000000607078212 */ /* 0x000fca00078e3cff */
[----:B------:R-:W3:Y:S04]  /*3abe0*/  @!P0 LDG.E.U8 R2, desc[UR6][R6.64] ;  /* 0x0000000606028981 */ /* 0x000ee8000c1e1100 */
[----:B---3--:R0:W-:Y:S04]  /*3abf0*/  STL [R1+0x1020], R2 ;  /* 0x0010200201007387 */ /* 0x0081e80000100800 */
[----:B0-----:R-:W3:Y:S04]  /*3ac00*/  LDL.LU R2, [R1+0x37d8] ;  /* 0x0037d80001027983 */ /* 0x001ee80000300800 */
[----:B------:R-:W4:Y:S04]  /*3ac10*/  LDL R6, [R1+0x2884] ;  /* 0x0028840001067983 */ /* 0x000f280000100800 */
[----:B------:R-:W4:Y:S01]  /*3ac20*/  LDL R7, [R1+0x2888] ;  /* 0x0028880001077983 */ /* 0x000f220000100800 */
[----:B--2---:R-:W-:-:S02]  /*3ac30*/  PRMT R16, RZ, 0x7610, R16 ;  /* 0x00007610ff107816 */ /* 0x004fc40000000010 */
[----:B----4-:R-:W-:-:S04]  /*3ac40*/  @!P0 LOP3.LUT R7, R7, R6, RZ, 0x3c, !PT ;  /* 0x0000000607078212 */ /* 0x010fc800078e3cff */
[----:B------:R-:W-:-:S04]  /*3ac50*/  @!P0 LOP3.LUT R6, R7, R6, RZ, 0x3c, !PT ;  /* 0x0000000607068212 */ /* 0x000fc800078e3cff */
[----:B------:R-:W-:-:S05]  /*3ac60*/  @!P0 LOP3.LUT R7, R7, R6, RZ, 0x3c, !PT ;  /* 0x0000000607078212 */ /* 0x000fca00078e3cff */
[----:B------:R-:W2:Y:S04]  /*3ac70*/  @!P0 LDG.E.U8 R16, desc[UR6][R6.64] ;  /* 0x0000000606108981 */ /* 0x000ea8000c1e1100 */
[----:B--2---:R0:W-:Y:S04]  /*3ac80*/  STL [R1+0x101c], R16 ;  /* 0x00101c1001007387 */ /* 0x0041e80000100800 */
[----:B0-----:R-:W2:Y:S04]  /*3ac90*/  LDL.LU R16, [R1+0x37d4] ;  /* 0x0037d40001107983 */ /* 0x001ea80000300800 */
[----:B------:R-:W4:Y:S04]  /*3aca0*/  LDL R6, [R1+0x287c] ;  /* 0x00287c0001067983 */ /* 0x000f280000100800 */
[----:B------:R-:W4:Y:S01]  /*3acb0*/  LDL R7, [R1+0x2880] ;  /* 0x0028800001077983 */ /* 0x000f220000100800 */
[----:B---3--:R-:W-:-:S02]  /*3acc0*/  PRMT R2, RZ, 0x7610, R2 ;  /* 0x00007610ff027816 */ /* 0x008fc40000000002 */
[----:B----4-:R-:W-:-:S04]  /*3acd0*/  @!P1 LOP3.LUT R7, R7, R6, RZ, 0x3c, !PT ;  /* 0x0000000607079212 */ /* 0x010fc800078e3cff */
        /* <DEDUP_REMOVED lines=4111> */
[----:B------:R-:W-:-:S02]  /*4add0*/  PRMT R9, RZ, 0x7610, R9 ;  /* 0x00007610ff097816 */ /* 0x000fc40000000009 */
[----:B----4-:R-:W-:-:S04]  /*4ade0*/  @!P0 LOP3.LUT R7, R7, R6, RZ, 0x3c, !PT ;  /* 0x0000000607078212 */ /* 0x010fc800078e3cff */
[----:B------:R-:W-:-:S04]  /*4adf0*/  @!P0 LOP3.LUT R6, R7, R6, RZ, 0x3c, !PT ;  /* 0x0000000607068212 */ /* 0x000fc800078e3cff */
[----:B------:R-:W-:-:S05]  /*4ae00*/  @!P0 LOP3.LUT R7, R7, R6, RZ, 0x3c, !PT ;  /* 0x0000000607078212 */ /* 0x000fca00078e3cff */
[----:B------:R0:W4:Y:S04]  /*4ae10*/  @!P0 LDG.E.U8 R9, desc[UR6][R6.64] ;  /* 0x0000000606098981 */ /* 0x000128000c1e1100 */
[----:B------:R-:W0:Y:S04]  /*4ae20*/  LDL R6, [R1+0x2adc] ;  /* 0x002adc0001067983 */ /* 0x000e280000100800 */
[----:B------:R-:W0:Y:S01]  /*4ae30*/  LDL R7, [R1+0x2b14] ;  /* 0x002b140001077983 */ /* 0x000e220000100800 */
[----:B------:R-:W-:Y:S02]  /*4ae40*/  PRMT R29, RZ, 0x7610, R29 ;  /* 0x00007610ff1d7816 */ /* 0x000fe4000000001d */
[----:B0-----:R-:W-:-:S04]  /*4ae50*/  @!P1 LOP3.LUT R7, R7, R6, RZ, 0x3c, !PT ;  /* 0x0000000607079212 */ /* 0x001fc800078e3cff */
[----:B------:R-:W-:-:S04]  /*4ae60*/  @!P1 LOP3.LUT R6, R7, R6, RZ, 0x3c, !PT ;  /* 0x0000000607069212 */ /* 0x000fc800078e3cff */
[----:B------:R-:W-:Y:S01]  /*4ae70*/  @!P1 LOP3.LUT R7, R7, R6, RZ, 0x3c, !PT ;  /* 0x0000000607079212 */ /* 0x000fe200078e3cff */
[----:B----4-:R0:W-:Y:S04]  /*4ae80*/  STL [R1+0x98], R9 ;  /* 0x0000980901007387 */ /* 0x0101e80000100800 */
[----:B------:R1:W4:Y:S01]  /*4ae90*/  @!P1 LDG.E.U8 R29, desc[UR6][R6.64] ;  /* 0x00000006061d9981 */ /* 0x000322000c1e1100 */
[----:B---3--:R-:W-:-:S03]  /*4aea0*/  PRMT R2, RZ, 0x7610, R2 ;  /* 0x00007610ff027816 */ /* 0x008fc60000000002 */
[----:B0-----:R-:W3:Y:S04]  /*4aeb0*/  LDL R9, [R1+0x2b30] ;  /* 0x002b300001097983 */ /* 0x001ee80000100800 */
[----:B------:R-:W1:Y:S04]  /*4aec0*/  LDL R6, [R1+0x2ae8] ;  /* 0x002ae80001067983 */ /* 0x000e680000100800 */
[----:B------:R-:W1:Y:S02]  /*4aed0*/  LDL R7, [R1+0x2b10] ;  /* 0x002b100001077983 */ /* 0x000e640000100800 */
[----:B-1----:R-:W-:-:S04]  /*4aee0*/  @!P0 LOP3.LUT R7, R7, R6, RZ, 0x3c, !PT ;  /* 0x0000000607078212 */ /* 0x002fc800078e3cff */
[----:B------:R-:W-:-:S04]  /*4aef0*/  @!P0 LOP3.LUT R6, R7, R6, RZ, 0x3c, !PT ;  /* 0x0000000607068212 */ /* 0x000fc800078e3cff */
[----:B------:R-:W-:-:S05]  /*4af00*/  @!P0 LOP3.LUT R7, R7, R6, RZ, 0x3c, !PT ;  /* 0x0000000607078212 */ /* 0x000fca00078e3cff */
[----:B------:R-:W5:Y:S04]  /*4af10*/  @!P0 LDG.E.U8 R2, desc[UR6][R6.64] ;  /* 0x0000000606028981 */ /* 0x000f68000c1e1100 */
[----:B----4-:R0:W-:Y:S04]  /*4af20*/  STL [R1+0x94], R29 ;  /* 0x0000941d01007387 */ /* 0x0101e80000100800 */
[----:B0-----:R-:W4:Y:S04]  /*4af30*/  LDL R29, [R1+0x2b44] ;  /* 0x002b4400011d7983 */ /* 0x001f280000100800 */
[----:B-----5:R0:W-:Y:S04]  /*4af40*/  STL [R1+0x90], R2 ;  /* 0x0000900201007387 */ /* 0x0201e80000100800 */
[----:B0-----:R-:W5:Y:S04]  /*4af50*/  LDL.LU R2, [R1+0x30ac] ;  /* 0x0030ac0001027983 */ /* 0x001f680000300800 */
[----:B------:R-:W3:Y:S04]  /*4af60*/  LDL R6, [R1+0x2aec] ;  /* 0x002aec0001067983 */ /* 0x000ee80000100800 */
[----:B------:R-:W3:Y:S01]  /*4af70*/  LDL R7, [R1+0x2b24] ;  /* 0x002b240001077983 */ /* 0x000ee20000100800 */
[----:B--2---:R-:W-:-:S02]  /*4af80*/  PRMT R16, RZ, 0x7610, R16 ;  /* 0x00007610ff107816 */ /* 0x004fc40000000010 */
[----:B---3--:R-:W-:-:S04]  /*4af90*/  @!P1 LOP3.LUT R7, R7, R6, RZ, 0x3c, !PT ;  /* 0x0000000607079212 */ /* 0x008fc800078e3cff */
[----:B------:R-:W-:-:S04]  /*4afa0*/  @!P1 LOP3.LUT R6, R7, R6, RZ, 0x3c, !PT ;  /* 0x0000000607069212 */ /* 0x000fc800078e3cff */
[----:B------:R-:W-:-:S05]  /*4afb0*/  @!P1 LOP3.LUT R7, R7, R6, RZ, 0x3c, !PT ;  /* 0x0000000607079212 */ /* 0x000fca00078e3cff */
[----:B------:R-:W2:Y:S04]  /*4afc0*/  @!P1 LDG.E.U8 R16, desc[UR6][R6.64] ;  /* 0x0000000606109981 */ /* 0x000ea8000c1e1100 */
[----:B--2---:R0:W-:Y:S04]  /*4afd0*/  STL [R1+0x8c], R16 ;  /* 0x00008c1001007387 */ /* 0x0041e80000100800 */
[----:B0-----:R-:W2:Y:S04]  /*4afe0*/  LDL.LU R16, [R1+0x30a8] ;  /* 0x0030a80001107983 */ /* 0x001ea80000300800 */
[----:B------:R-:W3:Y:S04]  /*4aff0*/  LDL R6, [R1+0x2af8] ;  /* 0x002af80001067983 */ /* 0x000ee80000100800 */
[----:B------:R-:W3:Y:S01]  /*4b000*/  LDL R7, [R1+0x2b20] ;  /* 0x002b200001077983 */ /* 0x000ee20000100800 */
[----:B-----5:R-:W-:-:S02]  /*4b010*/  PRMT R2, RZ, 0x7610, R2 ;  /* 0x00007610ff027816 */ /* 0x020fc40000000002 */
[----:B---3--:R-:W-:-:S04]  /*4b020*/  @!P0 LOP3.LUT R7, R7, R6, RZ, 0x3c, !PT ;  /* 0x0000000607078212 */ /* 0x008fc800078e3cff */
[----:B------:R-:W-:-:S04]  /*4b030*/  @!P0 LOP3.LUT R6, R7, R6, RZ, 0x3c, !PT ;  /* 0x0000000607068212 */ /* 0x000fc800078e3cff */
[----:B------:R-:W-:-:S05]  /*4b040*/  @!P0 LOP3.LUT R7, R7, R6, RZ, 0x3c, !PT ;  /* 0x0000000607078212 */ /* 0x000fca00078e3cff */
[----:B------:R-:W3:Y:S04]  /*4b050*/  @!P0 LDG.E.U8 R2, desc[UR6][R6.64] ;  /* 0x0000000606028981 */ /* 0x000ee8000c1e1100 */
[----:B---3--:R0:W-:Y:S04]  /*4b060*/  STL [R1+0x88], R2 ;  /* 0x0000880201007387 */ /* 0x0081e80000100800 */
[----:B0-----:R-:W3:Y:S04]  /*4b070*/  LDL.LU R2, [R1+0x30a4] ;  /* 0x0030a40001027983 */ /* 0x001ee80000300800 */
[----:B------:R-:W5:Y:S04]  /*4b080*/  LDL R6, [R1+0x2afc] ;  /* 0x002afc0001067983 */ /* 0x000f680000100800 */
[----:B------:R-:W5:Y:S01]  /*4b090*/  LDL R7, [R1+0x2b34] ;  /* 0x002b340001077983 */ /* 0x000f620000100800 */
[----:B--2---:R-:W-:-:S02]  /*4b0a0*/  PRMT R16, RZ, 0x7610, R16 ;  /* 0x00007610ff107816 */ /* 0x004fc40000000010 */
[----:B-----5:R-:W-:-:S04]  /*4b0b0*/  @!P1 LOP3.LUT R7, R7, R6, RZ, 0x3c, !PT ;  /* 0x0000000607079212 */ /* 0x020fc800078e3cff */
[----:B------:R-:W-:-:S04]  /*4b0c0*/  @!P1 LOP3.LUT R6, R7, R6, RZ, 0x3c, !PT ;  /* 0x0000000607069212 */ /* 0x000fc800078e3cff */
[----:B------:R-:W-:-:S05]  /*4b0d0*/  @!P1 LOP3.LUT R7, R7, R6, RZ, 0x3c, !PT ;  /* 0x0000000607079212 */ /* 0x000fca00078e3cff */
[----:B------:R-:W2:Y:S01]  /*4b0e0*/  @!P1 LDG.E.U8 R16, desc[UR6][R6.64] ;  /* 0x0000000606109981 */ /* 0x000ea2000c1e1100 */
[----:B---3--:R-:W-:-:S03]  /*4b0f0*/  PRMT R2, RZ, 0x7610, R2 ;  /* 0x00007610ff027816 */ /* 0x008fc60000000002 */
[----:B--2---:R0:W-:Y:S04]  /*4b100*/  STL [R1+0x84], R16 ;  /* 0x0000841001007387 */ /* 0x0041e80000100800 */
[----:B0-----:R-:W2:Y:S04]  /*4b110*/  LDL.LU R16, [R1+0x30a0] ;  /* 0x0030a00001107983 */ /* 0x001ea80000300800 */
[----:B------:R-:W3:Y:S01]  /*4b120*/  LDL R7, [R1+0x2b08] ;  /* 0x002b080001077983 */ /* 0x000ee20000100800 */
[----:B------:R-:W-:-:S03]  /*4b130*/  @!P0 IMAD.MOV.U32 R6, RZ, RZ, R9 ;  /* 0x000000ffff068224 */ /* 0x000fc600078e0009 */
[----:B------:R-:W5:Y:S04]  /*4b140*/  LDL R9, [R1+0x2b64] ;  /* 0x002b640001097983 */ /* 0x000f680000100800 */
[----:B---3--:R-:W3:Y:S01]  /*4b150*/  @!P0 LDG.E.U8 R2, desc[UR6][R6.64] ;  /* 0x0000000606028981 */ /* 0x008ee2000c1e1100 */
[----:B------:R-:W-:-:S03]  /*4b160*/  PRMT R11, RZ, 0x7610, R11 ;  /* 0x00007610ff0b7816 */ /* 0x000fc6000000000b */
[----:B---3--:R0:W-:Y:S04]  /*4b170*/  STL [R1+0x2c], R2 ;  /* 0x00002c0201007387 */ /* 0x0081e80000100800 */
[----:B0-----:R-:W3:Y:S04]  /*4b180*/  LDL.LU R2, [R1+0x309c] ;  /* 0x00309c0001027983 */ /* 0x001ee80000300800 */
[----:B------:R-:W3:Y:S01]  /*4b190*/  LDL R7, [R1+0x2b0c] ;  /* 0x002b0c0001077983 */ /* 0x000ee20000100800 */
[----:B----4-:R-:W-:Y:S01]  /*4b1a0*/  @!P1 IMAD.MOV.U32 R6, RZ, RZ, R29 ;  /* 0x000000ffff069224 */ /* 0x010fe200078e001d */
[----:B--2---:R-:W-:-:S02]  /*4b1b0*/  PRMT R16, RZ, 0x7610, R16 ;  /* 0x00007610ff107816 */ /* 0x004fc40000000010 */
[----:B------:R-:W2:Y:S04]  /*4b1c0*/  LDL R29, [R1+0x2b3c] ;  /* 0x002b3c00011d7983 */ /* 0x000ea80000100800 */
[----:B---3--:R0:W3:Y:S04]  /*4b1d0*/  @!P1 LDG.E.U8 R11, desc[UR6][R6.64] ;  /* 0x00000006060b9981 */ /* 0x0080e8000c1e1100 */
[----:B------:R-:W0:Y:S04]  /*4b1e0*/  LDL R6, [R1+0x2b18] ;  /* 0x002b180001067983 */ /* 0x000e280000100800 */
[----:B------:R-:W0:Y:S02]  /*4b1f0*/  LDL R7, [R1+0x2b40] ;  /* 0x002b400001077983 */ /* 0x000e240000100800 */
[----:B0-----:R-:W-:-:S04]  /*4b200*/  @!P0 LOP3.LUT R7, R7, R6, RZ, 0x3c, !PT ;  /* 0x0000000607078212 */ /* 0x001fc800078e3cff */
[----:B------:R-:W-:-:S04]  /*4b210*/  @!P0 LOP3.LUT R6, R7, R6, RZ, 0x3c, !PT ;  /* 0x0000000607068212 */ /* 0x000fc800078e3cff */
[----:B------:R-:W-:-:S05]  /*4b220*/  @!P0 LOP3.LUT R7, R7, R6, RZ, 0x3c, !PT ;  /* 0x0000000607078212 */ /* 0x000fca00078e3cff */
[----:B------:R-:W4:Y:S04]  /*4b230*/  @!P0 LDG.E.U8 R16, desc[UR6][R6.64] ;  /* 0x0000000606108981 */ /* 0x000f28000c1e1100 */
[----:B---3--:R0:W-:Y:S04]  /*4b240*/  STL [R1+0x28], R11 ;  /* 0x0000280b01007387 */ /* 0x0081e80000100800 */
[----:B0-----:R-:W3:Y:S04]  /*4b250*/  LDL R11, [R1+0x2b74] ;  /* 0x002b7400010b7983 */ /* 0x001ee80000100800 */
[----:B----4-:R0:W-:Y:S04]  /*4b260*/  STL [R1+0x78], R16 ;  /* 0x0000781001007387 */ /* 0x0101e80000100800 */
[----:B0-----:R-:W4:Y:S04]  /*4b270*/  LDL.LU R16, [R1+0x3098] ;  /* 0x0030980001107983 */ /* 0x001f280000300800 */
[----:B------:R-:W2:Y:S04]  /*4b280*/  LDL R6, [R1+0x2b1c] ;  /* 0x002b1c0001067983 */ /* 0x000ea80000100800 */
[----:B------:R-:W2:Y:S01]  /*4b290*/  LDL R7, [R1+0x2b54] ;  /* 0x002b540001077983 */ /* 0x000ea20000100800 */
[----:B------:R-:W-:-:S02]  /*4b2a0*/  PRMT R2, RZ, 0x7610, R2 ;  /* 0x00007610ff027816 */ /* 0x000fc40000000002 */
[----:B--2---:R-:W-:-:S04]  /*4b2b0*/  @!P1 LOP3.LUT R7, R7, R6, RZ, 0x3c, !PT ;  /* 0x0000000607079212 */ /* 0x004fc800078e3cff */
[----:B------:R-:W-:-:S04]  /*4b2c0*/  @!P1 LOP3.LUT R6, R7, R6, RZ, 0x3c, !PT ;  /* 0x0000000607069212 */ /* 0x000fc800078e3cff */
[----:B------:R-:W-:-:S05]  /*4b2d0*/  @!P1 LOP3.LUT R7, R7, R6, RZ, 0x3c, !PT ;  /* 0x0000000607079212 */ /* 0x000fca00078e3cff */
[----:B------:R-:W2:Y:S04]  /*4b2e0*/  @!P1 LDG.E.U8 R2, desc[UR6][R6.64] ;  /* 0x0000000606029981 */ /* 0x000ea8000c1e1100 */
[----:B--2---:R0:W-:Y:S04]  /*4b2f0*/  STL [R1+0x74], R2 ;  /* 0x0000740201007387 */ /* 0x0041e80000100800 */
[----:B0-----:R-:W2:Y:S04]  /*4b300*/  LDL.LU R2, [R1+0x3094] ;  /* 0x0030940001027983 */ /* 0x001ea80000300800 */
[----:B------:R-:W2:Y:S04]  /*4b310*/  LDL R6, [R1+0x2b28] ;  /* 0x002b280001067983 */ /* 0x000ea80000100800 */
[----:B------:R-:W2:Y:S01]  /*4b320*/  LDL R7, [R1+0x2b50] ;  /* 0x002b500001077983 */ /* 0x000ea20000100800 */
[----:B----4-:R-:W-:-:S02]  /*4b330*/  PRMT R16, RZ, 0x7610, R16 ;  /* 0x00007610ff107816 */ /* 0x010fc40000000010 */
[----:B--2---:R-:W-:-:S04]  /*4b340*/  @!P0 LOP3.LUT R7, R7, R6, RZ, 0x3c, !PT ;  /* 0x0000000607078212 */ /* 0x004fc800078e3cff */
[----:B------:R-:W-:-:S04]  /*4b350*/  @!P0 LOP3.LUT R6, R7, R6, RZ, 0x3c, !PT ;  /* 0x0000000607068212 */ /* 0x000fc800078e3cff */
[----:B------:R-:W-:-:S05]  /*4b360*/  @!P0 LOP3.LUT R7, R7, R6, RZ, 0x3c, !PT ;  /* 0x0000000607078212 */ /* 0x000fca00078e3cff */
[----:B------:R-:W2:Y:S01]  /*4b370*/  @!P0 LDG.E.U8 R16, desc[UR6][R6.64] ;  /* 0x0000000606108981 */ /* 0x000ea2000c1e1100 */
[----:B------:R-:W-:-:S03]  /*4b380*/  PRMT R2, RZ, 0x7610, R2 ;  /* 0x00007610ff027816 */ /* 0x000fc60000000002 */
[----:B--2---:R0:W-:Y:S04]  /*4b390*/  STL [R1+0x70], R16 ;  /* 0x0000701001007387 */ /* 0x0041e80000100800 */
[----:B0-----:R-:W2:Y:S04]  /*4b3a0*/  LDL.LU R16, [R1+0x3090] ;  /* 0x0030900001107983 */ /* 0x001ea80000300800 */
[----:B------:R-:W4:Y:S01]  /*4b3b0*/  LDL R7, [R1+0x2b2c] ;  /* 0x002b2c0001077983 */ /* 0x000f220000100800 */
[----:B-----5:R-:W-:-:S03]  /*4b3c0*/  @!P1 IMAD.MOV.U32 R6, RZ, RZ, R9 ;  /* 0x000000ffff069224 */ /* 0x020fc600078e0009 */
[----:B------:R-:W5:Y:S04]  /*4b3d0*/  LDL R9, [R1+0x2b80] ;  /* 0x002b800001097983 */ /* 0x000f680000100800 */
[----:B----4-:R-:W4:Y:S04]  /*4b3e0*/  @!P1 LDG.E.U8 R2, desc[UR6][R6.64] ;  /* 0x0000000606029981 */ /* 0x010f28000c1e1100 */
[----:B----4-:R0:W-:Y:S04]  /*4b3f0*/  STL [R1+0x6c], R2 ;  /* 0x00006c0201007387 */ /* 0x0101e80000100800 */
[----:B0-----:R-:W4:Y:S04]  /*4b400*/  LDL.LU R2, [R1+0x308c] ;  /* 0x00308c0001027983 */ /* 0x001f280000300800 */
[----:B------:R-:W3:Y:S04]  /*4b410*/  LDL R6, [R1+0x2b38] ;  /* 0x002b380001067983 */ /* 0x000ee80000100800 */
[----:B------:R-:W3:Y:S01]  /*4b420*/  LDL R7, [R1+0x2b60] ;  /* 0x002b600001077983 */ /* 0x000ee20000100800 */
[----:B--2---:R-:W-:-:S02]  /*4b430*/  PRMT R16, RZ, 0x7610, R16 ;  /* 0x00007610ff107816 */ /* 0x004fc40000000010 */
[----:B---3--:R-:W-:-:S04]  /*4b440*/  @!P0 LOP3.LUT R7, R7, R6, RZ, 0x3c, !PT ;  /* 0x0000000607078212 */ /* 0x008fc800078e3cff */
[----:B------:R-:W-:-:S04]  /*4b450*/  @!P0 LOP3.LUT R6, R7, R6, RZ, 0x3c, !PT ;  /* 0x0000000607068212 */ /* 0x000fc800078e3cff */
[----:B------:R-:W-:Y:S02]  /*4b460*/  @!P0 LOP3.LUT R7, R7, R6, RZ, 0x3c, !PT ;  /* 0x0000000607078212 */ /* 0x000fe400078e3cff */
[----:B----4-:R-:W-:-:S03]  /*4b470*/  PRMT R2, RZ, 0x7610, R2 ;  /* 0x00007610ff027816 */ /* 0x010fc60000000002 */
[----:B------:R0:W2:Y:S02]  /*4b480*/  @!P0 LDG.E.U8 R16, desc[UR6][R6.64] ;  /* 0x0000000606108981 */ /* 0x0000a4000c1e1100 */
[----:B0-----:R-:W-:Y:S02]  /*4b490*/  @!P1 IMAD.MOV.U32 R6, RZ, RZ, R11 ;  /* 0x000000ffff069224 */ /* 0x001fe400078e000b */
[----:B------:R-:W-:-:S05]  /*4b4a0*/  @!P1 IMAD.MOV.U32 R7, RZ, RZ, R29 ;  /* 0x000000ffff079224 */ /* 0x000fca00078e001d */
[----:B------:R-:W3:Y:S04]  /*4b4b0*/  @!P1 LDG.E.U8 R2, desc[UR6][R6.64] ;  /* 0x0000000606029981 */ /* 0x000ee8000c1e1100 */
[----:B--2---:R0:W-:Y:S04]  /*4b4c0*/  STL [R1+0x68], R16 ;  /* 0x0000681001007387 */ /* 0x0041e80000100800 */
[----:B0-----:R-:W2:Y:S04]  /*4b4d0*/  LDL.LU R16, [R1+0x3088] ;  /* 0x0030880001107983 */ /* 0x001ea80000300800 */
[----:B------:R-:W4:Y:S04]  /*4b4e0*/  LDL R29, [R1+0x2b68] ;  /* 0x002b6800011d7983 */ /* 0x000f280000100800 */
[----:B------:R-:W4:Y:S04]  /*4b4f0*/  LDL R11, [R1+0x2b90] ;  /* 0x002b9000010b7983 */ /* 0x000f280000100800 */
[----:B---3--:R0:W-:Y:S04]  /*4b500*/  STL [R1+0x64], R2 ;  /* 0x0000640201007387 */ /* 0x0081e80000100800 */
[----:B0-----:R-:W3:Y:S04]  /*4b510*/  LDL.LU R2, [R1+0x3084] ;  /* 0x0030840001027983 */ /* 0x001ee80000300800 */
        /* <DEDUP_REMOVED lines=15> */
[----:B------:R-:W3:Y:S01]  /*4b610*/  @!P1 LDG.E.U8 R2, desc[UR6][R6.64] ;  /* 0x0000000606029981 */ /* 0x000ee2000c1e1100 */
[----:B------:R-:W-:-:S03]  /*4b620*/  PRMT R8, RZ, 0x7610, R8 ;  /* 0x00007610ff087816 */ /* 0x000fc60000000008 */
[----:B---3--:R0:W-:Y:S04]  /*4b630*/  STL [R1+0x20], R2 ;  /* 0x0000200201007387 */ /* 0x0081e80000100800 */
[----:B0-----:R-:W3:Y:S04]  /*4b640*/  LDL.LU R2, [R1+0x307c] ;  /* 0x00307c0001027983 */ /* 0x001ee80000300800 */
[----:B------:R-:W2:Y:S01]  /*4b650*/  LDL R7, [R1+0x2b58] ;  /* 0x002b580001077983 */ /* 0x000ea20000100800 */
[----:B-----5:R-:W-:Y:S01]  /*4b660*/  @!P0 IMAD.MOV.U32 R6, RZ, RZ, R9 ;  /* 0x000000ffff068224 */ /* 0x020fe200078e0009 */
[----:B------:R-:W-:-:S02]  /*4b670*/  PRMT R5, RZ, 0x7610, R5 ;  /* 0x00007610ff057816 */ /* 0x000fc40000000005 */
[----:B------:R-:W5:Y:S04]  /*4b680*/  LDL R9, [R1+0x2b7c] ;  /* 0x002b7c0001097983 */ /* 0x000f680000100800 */
[----:B--2---:R0:W2:Y:S04]  /*4b690*/  @!P0 LDG.E.U8 R8, desc[UR6][R6.64] ;  /* 0x0000000606088981 */ /* 0x0040a8000c1e1100 */
[----:B------:R-:W0:Y:S04]  /*4b6a0*/  LDL R6, [R1+0x2b5c] ;  /* 0x002b5c0001067983 */ /* 0x000e280000100800 */
[----:B------:R-:W0:Y:S01]  /*4b6b0*/  LDL R7, [R1+0x2b94] ;  /* 0x002b940001077983 */ /* 0x000e220000100800 */
[----:B---3--:R-:W-:-:S02]  /*4b6c0*/  PRMT R2, RZ, 0x7610, R2 ;  /* 0x00007610ff027816 */ /* 0x008fc40000000002 */
[----:B0-----:R-:W-:-:S04]  /*4b6d0*/  @!P1 LOP3.LUT R7, R7, R6, RZ, 0x3c, !PT ;  /* 0x0000000607079212 */ /* 0x001fc800078e3cff */
[----:B------:R-:W-:-:S04]  /*4b6e0*/  @!P1 LOP3.LUT R6, R7, R6, RZ, 0x3c, !PT ;  /* 0x0000000607069212 */ /* 0x000fc800078e3cff */
[----:B------:R-:W-:-:S05]  /*4b6f0*/  @!P1 LOP3.LUT R7, R7, R6, RZ, 0x3c, !PT ;  /* 0x0000000607079212 */ /* 0x000fca00078e3cff */
[----:B------:R4:W3:Y:S04]  /*4b700*/  @!P1 LDG.E.U8 R2, desc[UR6][R6.64] ;  /* 0x0000000606029981 */ /* 0x0008e8000c1e1100 */
[----:B--2---:R0:W-:Y:S01]  /*4b710*/  STL [R1+0x58], R8 ;  /* 0x0000580801007387 */ /* 0x0041e20000100800 */
[----:B----4-:R-:W-:Y:S02]  /*4b720*/  @!P0 IMAD.MOV.U32 R6, RZ, RZ, R11 ;  /* 0x000000ffff068224 */ /* 0x010fe400078e000b */
[----:B------:R-:W-:Y:S01]  /*4b730*/  @!P0 IMAD.MOV.U32 R7, RZ, RZ, R29 ;  /* 0x000000ffff078224 */ /* 0x000fe200078e001d */
[----:B0-----:R-:W2:Y:S04]  /*4b740*/  LDL R8, [R1+0x2bb4] ;  /* 0x002bb40001087983 */ /* 0x001ea80000100800 */
[----:B------:R0:W4:Y:S04]  /*4b750*/  @!P0 LDG.E.U8 R5, desc[UR6][R6.64] ;  /* 0x0000000606058981 */ /* 0x000128000c1e1100 */
[----:B---3--:R1:W-:Y:S04]  /*4b760*/  STL [R1+0x54], R2 ;  /* 0x0000540201007387 */ /* 0x0083e80000100800 */
[----:B-1----:R-:W3:Y:S04]  /*4b770*/  LDL.LU R2, [R1+0x3078] ;  /* 0x0030780001027983 */ /* 0x002ee80000300800 */
[----:B------:R-:W0:Y:S04]  /*4b780*/  LDL R6, [R1+0x2b6c] ;  /* 0x002b6c0001067983 */ /* 0x000e280000100800 */
[----:B------:R-:W0:Y:S04]  /*4b790*/  LDL R7, [R1+0x2ba4] ;  /* 0x002ba40001077983 */ /* 0x000e280000100800 */
[----:B------:R-:W2:Y:S04]  /*4b7a0*/  LDL R29, [R1+0x2bb0] ;  /* 0x002bb000011d7983 */ /* 0x000ea80000100800 */
[----:B------:R-:W2:Y:S01]  /*4b7b0*/  LDL R11, [R1+0x2b8c] ;  /* 0x002b8c00010b7983 */ /* 0x000ea20000100800 */
[----:B0-----:R-:W-:-:S02]  /*4b7c0*/  @!P1 LOP3.LUT R7, R7, R6, RZ, 0x3c, !PT ;  /* 0x0000000607079212 */ /* 0x001fc400078e3cff */
[----:B---3--:R-:W-:Y:S02]  /*4b7d0*/  PRMT R2, RZ, 0x7610, R2 ;  /* 0x00007610ff027816 */ /* 0x008fe40000000002 */
[----:B------:R-:W-:-:S04]  /*4b7e0*/  @!P1 LOP3.LUT R6, R7, R6, RZ, 0x3c, !PT ;  /* 0x0000000607069212 */ /* 0x000fc800078e3cff */
[----:B------:R-:W-:-:S05]  /*4b7f0*/  @!P1 LOP3.LUT R7, R7, R6, RZ, 0x3c, !PT ;  /* 0x0000000607079212 */ /* 0x000fca00078e3cff */
[----:B------:R-:W3:Y:S04]  /*4b800*/  @!P1 LDG.E.U8 R2, desc[UR6][R6.64] ;  /* 0x0000000606029981 */ /* 0x000ee8000c1e1100 */
[----:B----4-:R0:W-:Y:S04]  /*4b810*/  STL [R1+0x50], R5 ;  /* 0x0000500501007387 */ /* 0x0101e80000100800 */
[----:B0-----:R-:W4:Y:S04]  /*4b820*/  LDL R5, [R1+0x2bc4] ;  /* 0x002bc40001057983 */ /* 0x001f280000100800 */
[----:B---3--:R0:W-:Y:S04]  /*4b830*/  STL [R1+0x4c], R2 ;  /* 0x00004c0201007387 */ /* 0x0081e80000100800 */
[----:B0-----:R-:W3:Y:S04]  /*4b840*/  LDL.LU R2, [R1+0x3074] ;  /* 0x0030740001027983 */ /* 0x001ee80000300800 */
[----:B------:R-:W2:Y:S04]  /*4b850*/  LDL R6, [R1+0x2b78] ;  /* 0x002b780001067983 */ /* 0x000ea80000100800 */
[----:B------:R-:W2:Y:S01]  /*4b860*/  LDL R7, [R1+0x2ba0] ;  /* 0x002ba00001077983 */ /* 0x000ea20000100800 */
[----:B------:R-:W-:-:S02]  /*4b870*/  PRMT R15, RZ, 0x7610, R15 ;  /* 0x00007610ff0f7816 */ /* 0x000fc4000000000f */
[----:B------:R-:W-:Y:S02]  /*4b880*/  PRMT R16, RZ, 0x7610, R16 ;  /* 0x00007610ff107816 */ /* 0x000fe40000000010 */
[----:B--2---:R-:W-:-:S04]  /*4b890*/  @!P0 LOP3.LUT R7, R7, R6, RZ, 0x3c, !PT ;  /* 0x0000000607078212 */ /* 0x004fc800078e3cff */
[----:B------:R-:W-:-:S04]  /*4b8a0*/  @!P0 LOP3.LUT R6, R7, R6, RZ, 0x3c, !PT ;  /* 0x0000000607068212 */ /* 0x000fc800078e3cff */
[----:B------:R-:W-:-:S05]  /*4b8b0*/  @!P0 LOP3.LUT R7, R7, R6, RZ, 0x3c, !PT ;  /* 0x0000000607078212 */ /* 0x000fca00078e3cff */
[----:B------:R0:W2:Y:S02]  /*4b8c0*/  @!P0 LDG.E.U8 R15, desc[UR6][R6.64] ;  /* 0x00000006060f8981 */ /* 0x0000a4000c1e1100 */
[----:B0-----:R-:W-:Y:S02]  /*4b8d0*/  @!P1 IMAD.MOV.U32 R6, RZ, RZ, R8 ;  /* 0x000000ffff069224 */ /* 0x001fe400078e0008 */
[----:B-----5:R-:W-:-:S05]  /*4b8e0*/  @!P1 IMAD.MOV.U32 R7, RZ, RZ, R9 ;  /* 0x000000ffff079224 */ /* 0x020fca00078e0009 */
[----:B------:R-:W5:Y:S04]  /*4b8f0*/  @!P1 LDG.E.U8 R16, desc[UR6][R6.64] ;  /* 0x0000000606109981 */ /* 0x000f68000c1e1100 */
[----:B--2---:R0:W-:Y:S04]  /*4b900*/  STL [R1+0x48], R15 ;  /* 0x0000480f01007387 */ /* 0x0041e80000100800 */
[----:B------:R-:W2:Y:S04]  /*4b910*/  LDL R9, [R1+0x2b9c] ;  /* 0x002b9c0001097983 */ /* 0x000ea80000100800 */
[----:B------:R-:W2:Y:S04]  /*4b920*/  LDL R8, [R1+0x2bd4] ;  /* 0x002bd40001087983 */ /* 0x000ea80000100800 */
[----:B0-----:R-:W2:Y:S04]  /*4b930*/  LDL R15, [R1+0x2bc0] ;  /* 0x002bc000010f7983 */ /* 0x001ea80000100800 */
[----:B-----5:R0:W-:Y:S04]  /*4b940*/  STL [R1+0x44], R16 ;  /* 0x0000441001007387 */ /* 0x0201e80000100800 */
[----:B0-----:R-:W5:Y:S04]  /*4b950*/  LDL.LU R16, [R1+0x3070] ;  /* 0x0030700001107983 */ /* 0x001f680000300800 */
[----:B------:R-:W2:Y:S01]  /*4b960*/  LDL R7, [R1+0x2b88] ;  /* 0x002b880001077983 */ /* 0x000ea20000100800 */
[----:B------:R-:W-:Y:S01]  /*4b970*/  PRMT R13, RZ, 0x7610, R13 ;  /* 0x00007610ff0d7816 */ /* 0x000fe2000000000d */
[----:B------:R-:W-:Y:S01]  /*4b980*/  @!P0 IMAD.MOV.U32 R6, RZ, RZ, R29 ;  /* 0x000000ffff068224 */ /* 0x000fe200078e001d */
[----:B------:R-:W-:Y:S01]  /*4b990*/  PRMT R3, RZ, 0x7610, R3 ;  /* 0x00007610ff037816 */ /* 0x000fe20000000003 */
[----:B------:R-:W3:Y:S04]  /*4b9a0*/  LDL R29, [R1+0x2ba8] ;  /* 0x002ba800011d7983 */ /* 0x000ee80000100800 */
[----:B--2---:R4:W2:Y:S02]  /*4b9b0*/  @!P0 LDG.E.U8 R13, desc[UR6][R6.64] ;  /* 0x00000006060d8981 */ /* 0x0048a4000c1e1100 */
[----:B----4-:R-:W-:-:S02]  /*4b9c0*/  @!P1 IMAD.MOV.U32 R6, RZ, RZ, R5 ;  /* 0x000000ffff069224 */ /* 0x010fc400078e0005 */
[----:B------:R-:W-:-:S05]  /*4b9d0*/  @!P1 IMAD.MOV.U32 R7, RZ, RZ, R11 ;  /* 0x000000ffff079224 */ /* 0x000fca00078e000b */
[----:B------:R0:W4:Y:S04]  /*4b9e0*/  @!P1 LDG.E.U8 R3, desc[UR6][R6.64] ;  /* 0x0000000606039981 */ /* 0x000128000c1e1100 */
[----:B--2---:R1:W-:Y:S04]  /*4b9f0*/  STL [R1+0x1c], R13 ;  /* 0x00001c0d01007387 */ /* 0x0043e80000100800 */
[----:B------:R-:W2:Y:S01]  /*4ba00*/  LDL R7, [R1+0x2b98] ;  /* 0x002b980001077983 */ /* 0x000ea20000100800 */
[----:B------:R-:W-:Y:S01]  /*4ba10*/  PRMT R10, RZ, 0x7610, R10 ;  /* 0x00007610ff0a7816 */ /* 0x000fe2000000000a */
[----:B0-----:R-:W-:-:S02]  /*4ba20*/  @!P0 IMAD.MOV.U32 R6, RZ, RZ, R15 ;  /* 0x000000ffff068224 */ /* 0x001fc400078e000f */
[----:B------:R-:W3:Y:S04]  /*4ba30*/  LDL R11, [R1+0x2bac] ;  /* 0x002bac00010b7983 */ /* 0x000ee80000100800 */
[----:B------:R-:W3:Y:S04]  /*4ba40*/  LDL R5, [R1+0x2be4] ;  /* 0x002be40001057983 */ /* 0x000ee80000100800 */
[----:B-1----:R-:W3:Y:S04]  /*4ba50*/  LDL R13, [R1+0x2bd0] ;  /* 0x002bd000010d7983 */ /* 0x002ee80000100800 */
[----:B--2---:R0:W2:Y:S04]  /*4ba60*/  @!P0 LDG.E.U8 R10, desc[UR6][R6.64] ;  /* 0x00000006060a8981 */ /* 0x0040a8000c1e1100 */
[----:B----4-:R1:W-:Y:S04]  /*4ba70*/  STL [R1+0x302c], R3 ;  /* 0x00302c0301007387 */ /* 0x0103e80000100800 */
[----:B------:R-:W4:Y:S01]  /*4ba80*/  LDL R15, [R1+0x2bb8] ;  /* 0x002bb800010f7983 */ /* 0x000f220000100800 */
[----:B------:R-:W-:-:S02]  /*4ba90*/  PRMT R0, RZ, 0x7610, R0 ;  /* 0x00007610ff007816 */ /* 0x000fc40000000000 */
[----:B------:R-:W-:Y:S01]  /*4baa0*/  PRMT R12, RZ, 0x7610, R12 ;  /* 0x00007610ff0c7816 */ /* 0x000fe2000000000c */
[----:B0-----:R-:W-:Y:S02]  /*4bab0*/  @!P1 IMAD.MOV.U32 R6, RZ, RZ, R8 ;  /* 0x000000ffff069224 */ /* 0x001fe400078e0008 */
[----:B------:R-:W-:-:S05]  /*4bac0*/  @!P1 IMAD.MOV.U32 R7, RZ, RZ, R9 ;  /* 0x000000ffff079224 */ /* 0x000fca00078e0009 */
[----:B------:R3:W4:Y:S04]  /*4bad0*/  @!P1 LDG.E.U8 R0, desc[UR6][R6.64] ;  /* 0x0000000606009981 */ /* 0x000728000c1e1100 */
[----:B--2---:R0:W-:Y:S01]  /*4bae0*/  STL [R1+0x38], R10 ;  /* 0x0000380a01007387 */ /* 0x0041e20000100800 */
[----:B---3--:R-:W-:Y:S02]  /*4baf0*/  @!P0 IMAD.MOV.U32 R6, RZ, RZ, R13 ;  /* 0x000000ffff068224 */ /* 0x008fe400078e000d */
[----:B------:R-:W-:Y:S01]  /*4bb00*/  @!P0 IMAD.MOV.U32 R7, RZ, RZ, R29 ;  /* 0x000000ffff078224 */ /* 0x000fe200078e001d */
[----:B------:R-:W-:Y:S02]  /*4bb10*/  PRMT R4, RZ, 0x7610, R4 ;  /* 0x00007610ff047816 */ /* 0x000fe40000000004 */
[----:B-1----:R-:W-:Y:S01]  /*4bb20*/  PRMT R3, RZ, 0x7610, R3 ;  /* 0x00007610ff037816 */ /* 0x002fe20000000003 */
[----:B------:R-:W2:Y:S04]  /*4bb30*/  LDL R9, [R1+0x2bbc] ;  /* 0x002bbc0001097983 */ /* 0x000ea80000100800 */
[----:B------:R1:W3:Y:S04]  /*4bb40*/  @!P0 LDG.E.U8 R12, desc[UR6][R6.64] ;  /* 0x00000006060c8981 */ /* 0x0002e8000c1e1100 */
[----:B------:R-:W2:Y:S04]  /*4bb50*/  LDL R8, [R1+0x2bf4] ;  /* 0x002bf40001087983 */ /* 0x000ea80000100800 */
[----:B0-----:R-:W2:Y:S01]  /*4bb60*/  LDL R10, [R1+0x2be0] ;  /* 0x002be000010a7983 */ /* 0x001ea20000100800 */
[----:B-1----:R-:W-:-:S02]  /*4bb70*/  @!P1 IMAD.MOV.U32 R6, RZ, RZ, R5 ;  /* 0x000000ffff069224 */ /* 0x002fc400078e0005 */
[----:B------:R-:W-:-:S05]  /*4bb80*/  @!P1 IMAD.MOV.U32 R7, RZ, RZ, R11 ;  /* 0x000000ffff079224 */ /* 0x000fca00078e000b */
[----:B------:R4:W3:Y:S02]  /*4bb90*/  @!P1 LDG.E.U8 R4, desc[UR6][R6.64] ;  /* 0x0000000606049981 */ /* 0x0008e4000c1e1100 */
[----:B----4-:R-:W-:Y:S02]  /*4bba0*/  @!P0 IMAD.MOV.U32 R7, RZ, RZ, R15 ;  /* 0x000000ffff078224 */ /* 0x010fe400078e000f */
[----:B--2---:R-:W-:-:S05]  /*4bbb0*/  @!P0 IMAD.MOV.U32 R6, RZ, RZ, R10 ;  /* 0x000000ffff068224 */ /* 0x004fca00078e000a */
[----:B------:R0:W2:Y:S04]  /*4bbc0*/  @!P0 LDG.E.U8 R3, desc[UR6][R6.64] ;  /* 0x0000000606038981 */ /* 0x0000a8000c1e1100 */
[----:B------:R-:W-:Y:S04]  /*4bbd0*/  STL [R1+0x3004], R0 ;  /* 0x0030040001007387 */ /* 0x000fe80000100800 */
[----:B------:R-:W4:Y:S04]  /*4bbe0*/  LDL R13, [R1+0x2bc8] ;  /* 0x002bc800010d7983 */ /* 0x000f280000100800 */
[----:B---3--:R1:W-:Y:S04]  /*4bbf0*/  STL [R1+0x10], R12 ;  /* 0x0000100c01007387 */ /* 0x0083e80000100800 */
[----:B------:R-:W3:Y:S04]  /*4bc00*/  LDL R11, [R1+0x2bcc] ;  /* 0x002bcc00010b7983 */ /* 0x000ee80000100800 */
[----:B------:R-:W3:Y:S04]  /*4bc10*/  LDL R5, [R1+0x2c04] ;  /* 0x002c040001057983 */ /* 0x000ee80000100800 */
[----:B-1----:R-:W3:Y:S04]  /*4bc20*/  LDL R12, [R1+0x2bf0] ;  /* 0x002bf000010c7983 */ /* 0x002ee80000100800 */
[----:B------:R-:W-:Y:S04]  /*4bc30*/  STL [R1+0x2ff4], R4 ;  /* 0x002ff40401007387 */ /* 0x000fe80000100800 */
[----:B------:R-:W5:Y:S01]  /*4bc40*/  LDL R10, [R1+0x2bd8] ;  /* 0x002bd800010a7983 */ /* 0x000f620000100800 */
[----:B------:R-:W-:Y:S01]  /*4bc50*/  PRMT R14, RZ, 0x7610, R14 ;  /* 0x00007610ff0e7816 */ /* 0x000fe2000000000e */
[----:B0-----:R-:W-:-:S02]  /*4bc60*/  @!P1 IMAD.MOV.U32 R6, RZ, RZ, R8 ;  /* 0x000000ffff069224 */ /* 0x001fc400078e0008 */
[----:B------:R-:W-:Y:S01]  /*4bc70*/  @!P1 IMAD.MOV.U32 R7, RZ, RZ, R9 ;  /* 0x000000ffff079224 */ /* 0x000fe200078e0009 */
[----:B------:R-:W-:-:S04]  /*4bc80*/  PRMT R0, RZ, 0x7610, R0 ;  /* 0x00007610ff007816 */ /* 0x000fc80000000000 */
[----:B------:R4:W5:Y:S04]  /*4bc90*/  @!P1 LDG.E.U8 R14, desc[UR6][R6.64] ;  /* 0x00000006060e9981 */ /* 0x000968000c1e1100 */
[----:B--2---:R0:W-:Y:S01]  /*4bca0*/  STL [R1+0x8], R3 ;  /* 0x0000080301007387 */ /* 0x0041e20000100800 */
[----:B------:R-:W-:Y:S01]  /*4bcb0*/  PRMT R28, RZ, 0x7610, R28 ;  /* 0x00007610ff1c7816 */ /* 0x000fe2000000001c */
[----:B----4-:R-:W-:Y:S01]  /*4bcc0*/  @!P0 IMAD.MOV.U32 R7, RZ, RZ, R13 ;  /* 0x000000ffff078224 */ /* 0x010fe200078e000d */
[----:B------:R-:W-:Y:S01]  /*4bcd0*/  PRMT R27, RZ, 0x7610, R27 ;  /* 0x00007610ff1b7816 */ /* 0x000fe2000000001b */
[----:B------:R-:W2:Y:S04]  /*4bce0*/  LDL R9, [R1+0x2bdc] ;  /* 0x002bdc0001097983 */ /* 0x000ea80000100800 */
[----:B------:R-:W4:Y:S04]  /*4bcf0*/  LDL R8, [R1+0x2c14] ;  /* 0x002c140001087983 */ /* 0x000f280000100800 */
[----:B0-----:R-:W2:Y:S01]  /*4bd00*/  LDL R3, [R1+0x2c00] ;  /* 0x002c000001037983 */ /* 0x001ea20000100800 */
[----:B---3--:R-:W-:-:S05]  /*4bd10*/  @!P0 IMAD.MOV.U32 R6, RZ, RZ, R12 ;  /* 0x000000ffff068224 */ /* 0x008fca00078e000c */
[----:B------:R0:W3:Y:S02]  /*4bd20*/  @!P0 LDG.E.U8 R0, desc[UR6][R6.64] ;  /* 0x0000000606008981 */ /* 0x0000e4000c1e1100 */
[----:B0-----:R-:W-:Y:S02]  /*4bd30*/  @!P1 IMAD.MOV.U32 R6, RZ, RZ, R5 ;  /* 0x000000ffff069224 */ /* 0x001fe400078e0005 */
[----:B------:R-:W-:-:S05]  /*4bd40*/  @!P1 IMAD.MOV.U32 R7, RZ, RZ, R11 ;  /* 0x000000ffff079224 */ /* 0x000fca00078e000b */
[----:B------:R5:W4:Y:S02]  /*4bd50*/  @!P1 LDG.E.U8 R28, desc[UR6][R6.64] ;  /* 0x00000006061c9981 */ /* 0x000b24000c1e1100 */
[----:B-----5:R-:W-:Y:S02]  /*4bd60*/  @!P0 IMAD.MOV.U32 R7, RZ, RZ, R10 ;  /* 0x000000ffff078224 */ /* 0x020fe400078e000a */
[----:B--2---:R-:W-:-:S05]  /*4bd70*/  @!P0 IMAD.MOV.U32 R6, RZ, RZ, R3 ;  /* 0x000000ffff068224 */ /* 0x004fca00078e0003 */
[----:B------:R4:W2:Y:S04]  /*4bd80*/  @!P0 LDG.E.U8 R27, desc[UR6][R6.64] ;  /* 0x00000006061b8981 */ /* 0x0008a8000c1e1100 */
[----:B---3--:R0:W-:Y:S04]  /*4bd90*/  STL [R1+0x3030], R0 ;  /* 0x0030300001007387 */ /* 0x0081e80000100800 */
[----:B------:R-:W3:Y:S04]  /*4bda0*/  LDL R5, [R1+0x2be8] ;  /* 0x002be80001057983 */ /* 0x000ee80000100800 */
[----:B------:R-:W5:Y:S01]  /*4bdb0*/  LDL R4, [R1+0x2c10] ;  /* 0x002c100001047983 */ /* 0x000f620000100800 */
[----:B------:R-:W-:Y:S01]  /*4bdc0*/  PRMT R26, RZ, 0x7610, R26 ;  /* 0x00007610ff1a7816 */ /* 0x000fe2000000001a */
[----:B----4-:R-:W-:-:S02]  /*4bdd0*/  @!P1 IMAD.MOV.U32 R6, RZ, RZ, R8 ;  /* 0x000000ffff069224 */ /* 0x010fc400078e0008 */
[----:B------:R-:W-:Y:S04]  /*4bde0*/  STL [R1+0x3034], R28 ;  /* 0x0030341c01007387 */ /* 0x000fe80000100800 */
[----:B------:R-:W4:Y:S04]  /*4bdf0*/  LDL R3, [R1+0x2bec] ;  /* 0x002bec0001037983 */ /* 0x000f280000100800 */
[----:B0-----:R-:W4:Y:S01]  /*4be00*/  LDL R0, [R1+0x2c24] ;  /* 0x002c240001007983 */ /* 0x001f220000100800 */
[----:B------:R-:W-:-:S05]  /*4be10*/  @!P1 IMAD.MOV.U32 R7, RZ, RZ, R9 ;  /* 0x000000ffff079224 */ /* 0x000fca00078e0009 */
[----:B------:R5:W4:Y:S04]  /*4be20*/  @!P1 LDG.E.U8 R26, desc[UR6][R6.64] ;  /* 0x00000006061a9981 */ /* 0x000b28000c1e1100 */
[----:B--2---:R-:W-:Y:S04]  /*4be30*/  STL [R1+0x3008], R27 ;  /* 0x0030081b01007387 */ /* 0x004fe80000100800 */
[----:B------:R-:W2:Y:S04]  /*4be40*/  LDL R11, [R1+0x2bf8] ;  /* 0x002bf800010b7983 */ /* 0x000ea80000100800 */
[----:B------:R-:W2:Y:S04]  /*4be50*/  LDL R10, [R1+0x2c20] ;  /* 0x002c2000010a7983 */ /* 0x000ea80000100800 */
[----:B------:R-:W2:Y:S04]  /*4be60*/  LDL R9, [R1+0x2bfc] ;  /* 0x002bfc0001097983 */ /* 0x000ea80000100800 */
[----:B------:R-:W2:Y:S01]  /*4be70*/  LDL R8, [R1+0x2c34] ;  /* 0x002c340001087983 */ /* 0x000ea20000100800 */
[----:B------:R-:W-:Y:S01]  /*4be80*/  PRMT R22, RZ, 0x7610, R22 ;  /* 0x00007610ff167816 */ /* 0x000fe20000000016 */
[----:B-----5:R-:W-:-:S02]  /*4be90*/  @!P0 IMAD.MOV.U32 R6, RZ, RZ, R4 ;  /* 0x000000ffff068224 */ /* 0x020fc400078e0004 */
[----:B---3--:R-:W-:Y:S01]  /*4bea0*/  @!P0 IMAD.MOV.U32 R7, RZ, RZ, R5 ;  /* 0x000000ffff078224 */ /* 0x008fe200078e0005 */
[----:B------:R-:W-:-:S04]  /*4beb0*/  PRMT R20, RZ, 0x7610, R20 ;  /* 0x00007610ff147816 */ /* 0x000fc80000000014 */
[----:B------:R4:W3:Y:S01]  /*4bec0*/  @!P0 LDG.E.U8 R22, desc[UR6][R6.64] ;  /* 0x0000000606168981 */ /* 0x0008e2000c1e1100 */
[----:B------:R-:W-:Y:S02]  /*4bed0*/  PRMT R18, RZ, 0x7610, R18 ;  /* 0x00007610ff127816 */ /* 0x000fe40000000012 */
[----:B------:R-:W-:Y:S01]  /*4bee0*/  PRMT R16, RZ, 0x7610, R16 ;  /* 0x00007610ff107816 */ /* 0x000fe20000000010 */
[----:B----4-:R-:W-:Y:S02]  /*4bef0*/  @!P1 IMAD.MOV.U32 R6, RZ, RZ, R0 ;  /* 0x000000ffff069224 */ /* 0x010fe400078e0000 */
[----:B------:R-:W-:-:S05]  /*4bf00*/  @!P1 IMAD.MOV.U32 R7, RZ, RZ, R3 ;  /* 0x000000ffff079224 */ /* 0x000fca00078e0003 */
[----:B------:R2:W4:Y:S04]  /*4bf10*/  @!P1 LDG.E.U8 R20, desc[UR6][R6.64] ;  /* 0x0000000606149981 */ /* 0x000528000c1e1100 */
[----:B------:R-:W-:Y:S04]  /*4bf20*/  STL [R1+0x300c], R26 ;  /* 0x00300c1a01007387 */ /* 0x000fe80000100800 */
[----:B------:R-:W5:Y:S04]  /*4bf30*/  LDL R5, [R1+0x2c08] ;  /* 0x002c080001057983 */ /* 0x000f680000100800 */
[----:B------:R-:W5:Y:S01]  /*4bf40*/  LDL R4, [R1+0x2c30] ;  /* 0x002c300001047983 */ /* 0x000f620000100800 */
[----:B--2---:R-:W-:-:S02]  /*4bf50*/  @!P0 IMAD.MOV.U32 R7, RZ, RZ, R11 ;  /* 0x000000ffff078224 */ /* 0x004fc400078e000b */
[----:B------:R-:W-:Y:S01]  /*4bf60*/  @!P0 IMAD.MOV.U32 R6, RZ, RZ, R10 ;  /* 0x000000ffff068224 */ /* 0x000fe200078e000a */
[----:B------:R-:W2:Y:S04]  /*4bf70*/  @!P1 LDG.E.U8 R16, desc[UR6][R8.64] ;  /* 0x0000000608109981 */ /* 0x000ea8000c1e1100 */
[----:B------:R0:W2:Y:S04]  /*4bf80*/  @!P0 LDG.E.U8 R18, desc[UR6][R6.64] ;  /* 0x0000000606128981 */ /* 0x0000a8000c1e1100 */
[----:B---3--:R-:W-:Y:S04]  /*4bf90*/  STL [R1+0x2ff8], R22 ;  /* 0x002ff81601007387 */ /* 0x008fe80000100800 */
[----:B------:R1:W-:Y:S04]  /*4bfa0*/  STL [R1+0x4], R14 ;  /* 0x0000040e01007387 */ /* 0x0003e80000100800 */
[----:B------:R-:W3:Y:S04]  /*4bfb0*/  LDL R3, [R1+0x2c0c] ;  /* 0x002c0c0001037983 */ /* 0x000ee80000100800 */
[----:B------:R-:W3:Y:S01]  /*4bfc0*/  LDL R0, [R1+0x2c44] ;  /* 0x002c440001007983 */ /* 0x000ee20000100800 */
[----:B0-----:R-:W-:-:S03]  /*4bfd0*/  PRMT R6, RZ, 0x7610, R6 ;  /* 0x00007610ff067816 */ /* 0x001fc60000000006 */
[----:B----4-:R-:W-:Y:S01]  /*4bfe0*/  STL [R1+0x2ffc], R20 ;  /* 0x002ffc1401007387 */ /* 0x010fe20000100800 */
[----:B-----5:R-:W-:Y:S02]  /*4bff0*/  @!P0 IMAD.MOV.U32 R9, RZ, RZ, R5 ;  /* 0x000000ffff098224 */ /* 0x020fe400078e0005 */
[----:B------:R-:W-:-:S05]  /*4c000*/  @!P0 IMAD.MOV.U32 R8, RZ, RZ, R4 ;  /* 0x000000ffff088224 */ /* 0x000fca00078e0004 */
[----:B------:R0:W4:Y:S04]  /*4c010*/  @!P0 LDG.E.U8 R6, desc[UR6][R8.64] ;  /* 0x0000000608068981 */ /* 0x000128000c1e1100 */
[----:B--2---:R-:W-:Y:S04]  /*4c020*/  STL [R1+0x2fe8], R18 ;  /* 0x002fe81201007387 */ /* 0x004fe80000100800 */
[----:B------:R-:W2:Y:S04]  /*4c030*/  LDL R15, [R1+0x2c18] ;  /* 0x002c1800010f7983 */ /* 0x000ea80000100800 */
[----:B------:R-:W5:Y:S04]  /*4c040*/  LDL R13, [R1+0x2c40] ;  /* 0x002c4000010d7983 */ /* 0x000f680000100800 */
[----:B------:R-:W-:Y:S04]  /*4c050*/  STL [R1+0x2fec], R16 ;  /* 0x002fec1001007387 */ /* 0x000fe80000100800 */
[----:B------:R-:W5:Y:S04]  /*4c060*/  LDL R12, [R1+0x2c1c] ;  /* 0x002c1c00010c7983 */ /* 0x000f680000100800 */
[----:B------:R-:W5:Y:S01]  /*4c070*/  LDL R4, [R1+0x2c54] ;  /* 0x002c540001047983 */ /* 0x000f620000100800 */
[----:B------:R-:W-:Y:S01]  /*4c080*/  PRMT R7, RZ, 0x7610, R7 ;  /* 0x00007610ff077816 */ /* 0x000fe20000000007 */
[----:B---3--:R-:W-:-:S02]  /*4c090*/  @!P1 IMAD.MOV.U32 R11, RZ, RZ, R3 ;  /* 0x000000ffff0b9224 */ /* 0x008fc400078e0003 */
[----:B------:R-:W-:-:S05]  /*4c0a0*/  @!P1 IMAD.MOV.U32 R10, RZ, RZ, R0 ;  /* 0x000000ffff0a9224 */ /* 0x000fca00078e0000 */
[----:B------:R2:W3:Y:S01]  /*4c0b0*/  @!P1 LDG.E.U8 R7, desc[UR6][R10.64] ;  /* 0x000000060a079981 */ /* 0x0004e2000c1e1100 */
[----:B0-----:R-:W-:Y:S02]  /*4c0c0*/  PRMT R8, RZ, 0x7610, R8 ;  /* 0x00007610ff087816 */ /* 0x001fe40000000008 */
[----:B------:R-:W-:Y:S01]  /*4c0d0*/  PRMT R9, RZ, 0x7610, R9 ;  /* 0x00007610ff097816 */ /* 0x000fe20000000009 */
[----:B----4-:R0:W-:Y:S04]  /*4c0e0*/  STL [R1+0x3038], R6 ;  /* 0x0030380601007387 */ /* 0x0101e80000100800 */
[----:B-1----:R-:W4:Y:S04]  /*4c0f0*/  LDL R14, [R1+0x2c28] ;  /* 0x002c2800010e7983 */ /* 0x002f280000100800 */
[----:B------:R-:W4:Y:S04]  /*4c100*/  LDL R5, [R1+0x2c50] ;  /* 0x002c500001057983 */ /* 0x000f280000100800 */
[----:B------:R-:W4:Y:S04]  /*4c110*/  LDL R3, [R1+0x2c2c] ;  /* 0x002c2c0001037983 */ /* 0x000f280000100800 */
[----:B------:R-:W4:Y:S01]  /*4c120*/  LDL R0, [R1+0x2c64] ;  /* 0x002c640001007983 */ /* 0x000f220000100800 */
[----:B--2---:R-:W-:-:S02]  /*4c130*/  @!P0 IMAD.MOV.U32 R11, RZ, RZ, R15 ;  /* 0x000000ffff0b8224 */ /* 0x004fc400078e000f */
[----:B-----5:R-:W-:Y:S02]  /*4c140*/  @!P0 IMAD.MOV.U32 R10, RZ, RZ, R13 ;  /* 0x000000ffff0a8224 */ /* 0x020fe400078e000d */
[----:B------:R-:W-:Y:S02]  /*4c150*/  @!P1 IMAD.MOV.U32 R13, RZ, RZ, R12 ;  /* 0x000000ffff0d9224 */ /* 0x000fe400078e000c */
[----:B------:R-:W-:Y:S01]  /*4c160*/  @!P1 IMAD.MOV.U32 R12, RZ, RZ, R4 ;  /* 0x000000ffff0c9224 */ /* 0x000fe200078e0004 */
[----:B------:R1:W2:Y:S04]  /*4c170*/  @!P0 LDG.E.U8 R8, desc[UR6][R10.64] ;  /* 0x000000060a088981 */ /* 0x0002a8000c1e1100 */
[----:B------:R4:W5:Y:S04]  /*4c180*/  @!P1 LDG.E.U8 R9, desc[UR6][R12.64] ;  /* 0x000000060c099981 */ /* 0x000968000c1e1100 */
[----:B---3--:R3:W-:Y:S04]  /*4c190*/  STL [R1+0x303c], R7 ;  /* 0x00303c0701007387 */ /* 0x0087e80000100800 */
[----:B0-----:R-:W5:Y:S04]  /*4c1a0*/  LDL R6, [R1+0x2c60] ;  /* 0x002c600001067983 */ /* 0x001f680000100800 */
[----:B---3--:R-:W3:Y:S01]  /*4c1b0*/  LDL R7, [R1+0x2c38] ;  /* 0x002c380001077983 */ /* 0x008ee20000100800 */
[----:B-1----:R-:W-:Y:S01]  /*4c1c0*/  PRMT R10, RZ, 0x7610, R10 ;  /* 0x00007610ff0a7816 */ /* 0x002fe2000000000a */
[----:B----4-:R-:W-:-:S02]  /*4c1d0*/  @!P0 IMAD.MOV.U32 R13, RZ, RZ, R14 ;  /* 0x000000ffff0d8224 */ /* 0x010fc400078e000e */
[----:B------:R-:W-:-:S05]  /*4c1e0*/  @!P0 IMAD.MOV.U32 R12, RZ, RZ, R5 ;  /* 0x000000ffff0c8224 */ /* 0x000fca00078e0005 */
[----:B------:R0:W4:Y:S04]  /*4c1f0*/  @!P0 LDG.E.U8 R10, desc[UR6][R12.64] ;  /* 0x000000060c0a8981 */ /* 0x000128000c1e1100 */
[----:B--2---:R-:W-:Y:S04]  /*4c200*/  STL [R1+0x3010], R8 ;  /* 0x0030100801007387 */ /* 0x004fe80000100800 */
[----:B------:R-:W2:Y:S04]  /*4c210*/  LDL R4, [R1+0x2c74] ;  /* 0x002c740001047983 */ /* 0x000ea80000100800 */
[----:B-----5:R-:W-:Y:S04]  /*4c220*/  STL [R1+0x3014], R9 ;  /* 0x0030140901007387 */ /* 0x020fe80000100800 */
[----:B------:R-:W5:Y:S01]  /*4c230*/  LDL R5, [R1+0x2c3c] ;  /* 0x002c3c0001057983 */ /* 0x000f620000100800 */
[----:B------:R-:W-:Y:S01]  /*4c240*/  PRMT R11, RZ, 0x7610, R11 ;  /* 0x00007610ff0b7816 */ /* 0x000fe2000000000b */
[----:B------:R-:W-:-:S02]  /*4c250*/  @!P1 IMAD.MOV.U32 R14, RZ, RZ, R0 ;  /* 0x000000ffff0e9224 */ /* 0x000fc400078e0000 */
[----:B------:R-:W-:Y:S01]  /*4c260*/  @!P1 IMAD.MOV.U32 R15, RZ, RZ, R3 ;  /* 0x000000ffff0f9224 */ /* 0x000fe200078e0003 */
[----:B0-----:R-:W-:-:S04]  /*4c270*/  PRMT R12, RZ, 0x7610, R12 ;  /* 0x00007610ff0c7816 */ /* 0x001fc8000000000c */
[----:B------:R0:W5:Y:S02]  /*4c280*/  @!P1 LDG.E.U8 R11, desc[UR6][R14.64] ;  /* 0x000000060e0b9981 */ /* 0x000164000c1e1100 */
[----:B0-----:R-:W-:Y:S02]  /*4c290*/  @!P0 IMAD.MOV.U32 R14, RZ, RZ, R6 ;  /* 0x000000ffff0e8224 */ /* 0x001fe400078e0006 */
[----:B---3--:R-:W-:-:S05]  /*4c2a0*/  @!P0 IMAD.MOV.U32 R15, RZ, RZ, R7 ;  /* 0x000000ffff0f8224 */ /* 0x008fca00078e0007 */
[----:B------:R2:W3:Y:S01]  /*4c2b0*/  @!P0 LDG.E.U8 R12, desc[UR6][R14.64] ;  /* 0x000000060e0c8981 */ /* 0x0004e2000c1e1100 */
[----:B------:R-:W-:-:S03]  /*4c2c0*/  PRMT R13, RZ, 0x7610, R13 ;  /* 0x00007610ff0d7816 */ /* 0x000fc6000000000d */
[----:B----4-:R0:W-:Y:S04]  /*4c2d0*/  STL [R1+0x3000], R10 ;  /* 0x0030000a01007387 */ /* 0x0101e80000100800 */
[----:B------:R-:W4:Y:S04]  /*4c2e0*/  LDL R3, [R1+0x2c48] ;  /* 0x002c480001037983 */ /* 0x000f280000100800 */
[----:B------:R-:W4:Y:S01]  /*4c2f0*/  LDL R0, [R1+0x2c70] ;  /* 0x002c700001007983 */ /* 0x000f220000100800 */
[----:B--2---:R-:W-:Y:S02]  /*4c300*/  @!P1 IMAD.MOV.U32 R14, RZ, RZ, R4 ;  /* 0x000000ffff0e9224 */ /* 0x004fe400078e0004 */
[----:B-----5:R-:W-:-:S05]  /*4c310*/  @!P1 IMAD.MOV.U32 R15, RZ, RZ, R5 ;  /* 0x000000ffff0f9224 */ /* 0x020fca00078e0005 */
[----:B------:R4:W2:Y:S04]  /*4c320*/  @!P1 LDG.E.U8 R13, desc[UR6][R14.64] ;  /* 0x000000060e0d9981 */ /* 0x0008a8000c1e1100 */
[----:B------:R1:W-:Y:S04]  /*4c330*/  STL [R1+0x3018], R11 ;  /* 0x0030180b01007387 */ /* 0x0003e80000100800 */
[----:B0-----:R-:W5:Y:S04]  /*4c340*/  LDL R10, [R1+0x2c84] ;  /* 0x002c8400010a7983 */ /* 0x001f680000100800 */
[----:B------:R-:W5:Y:S04]  /*4c350*/  LDL R8, [R1+0x2c80] ;  /* 0x002c800001087983 */ /* 0x000f680000100800 */
[----:B-1----:R-:W5:Y:S04]  /*4c360*/  LDL R11, [R1+0x2c4c] ;  /* 0x002c4c00010b7983 */ /* 0x002f680000100800 */
[----:B---3--:R-:W-:Y:S04]  /*4c370*/  STL [R1+0x2ff0], R12 ;  /* 0x002ff00c01007387 */ /* 0x008fe80000100800 */
[----:B------:R-:W3:Y:S04]  /*4c380*/  LDL R9, [R1+0x2c58] ;  /* 0x002c580001097983 */ /* 0x000ee80000100800 */
[----:B------:R-:W3:Y:S04]  /*4c390*/  LDL R7, [R1+0x2c5c] ;  /* 0x002c5c0001077983 */ /* 0x000ee80000100800 */
[----:B------:R-:W3:Y:S04]  /*4c3a0*/  LDL R6, [R1+0x2c8c] ;  /* 0x002c8c0001067983 */ /* 0x000ee80000100800 */
[----:B------:R-:W3:Y:S04]  /*4c3b0*/  LDL R5, [R1+0x2c68] ;  /* 0x002c680001057983 */ /* 0x000ee80000100800 */
[----:B------:R-:W3:Y:S01]  /*4c3c0*/  LDL R4, [R1+0x2c88] ;  /* 0x002c880001047983 */ /* 0x000ee20000100800 */
[----:B----4-:R-:W-:-:S02]  /*4c3d0*/  @!P0 IMAD.MOV.U32 R14, RZ, RZ, R0 ;  /* 0x000000ffff0e8224 */ /* 0x010fc400078e0000 */
[----:B------:R-:W-:Y:S01]  /*4c3e0*/  @!P0 IMAD.MOV.U32 R15, RZ, RZ, R3 ;  /* 0x000000ffff0f8224 */ /* 0x000fe200078e0003 */
[----:B------:R-:W-:Y:S02]  /*4c3f0*/  PRMT R17, RZ, 0x7610, R17 ;  /* 0x00007610ff117816 */ /* 0x000fe40000000011 */
[----:B------:R-:W-:-:S04]  /*4c400*/  PRMT R19, RZ, 0x7610, R19 ;  /* 0x00007610ff137816 */ /* 0x000fc80000000013 */
[----:B------:R5:W4:Y:S04]  /*4c410*/  @!P0 LDG.E.U8 R17, desc[UR6][R14.64] ;  /* 0x000000060e118981 */ /* 0x000b28000c1e1100 */
[----:B--2---:R-:W-:Y:S04]  /*4c420*/  STL [R1+0x301c], R13 ;  /* 0x00301c0d01007387 */ /* 0x004fe80000100800 */
[----:B------:R-:W2:Y:S04]  /*4c430*/  LDL R3, [R1+0x2c6c] ;  /* 0x002c6c0001037983 */ /* 0x000ea80000100800 */
[----:B------:R-:W4:Y:S01]  /*4c440*/  LDL R0, [R1+0x2c94] ;  /* 0x002c940001007983 */ /* 0x000f220000100800 */
[----:B-----5:R-:W-:Y:S01]  /*4c450*/  @!P1 IMAD.MOV.U32 R14, RZ, RZ, R10 ;  /* 0x000000ffff0e9224 */ /* 0x020fe200078e000a */
[----:B------:R-:W-:Y:S01]  /*4c460*/  PRMT R21, RZ, 0x7610, R21 ;  /* 0x00007610ff157816 */ /* 0x000fe20000000015 */
[----:B------:R-:W-:-:S05]  /*4c470*/  @!P1 IMAD.MOV.U32 R15, RZ, RZ, R11 ;  /* 0x000000ffff0f9224 */ /* 0x000fca00078e000b */
[----:B------:R0:W5:Y:S01]  /*4c480*/  @!P1 LDG.E.U8 R19, desc[UR6][R14.64] ;  /* 0x000000060e139981 */ /* 0x000162000c1e1100 */
[----:B------:R-:W-:Y:S01]  /*4c490*/  PRMT R23, RZ, 0x7610, R23 ;  /* 0x00007610ff177816 */ /* 0x000fe20000000017 */
[----:B0-----:R-:W-:Y:S02]  /*4c4a0*/  @!P0 IMAD.MOV.U32 R14, RZ, RZ, R8 ;  /* 0x000000ffff0e8224 */ /* 0x001fe400078e0008 */
[----:B---3--:R-:W-:-:S05]  /*4c4b0*/  @!P0 IMAD.MOV.U32 R15, RZ, RZ, R9 ;  /* 0x000000ffff0f8224 */ /* 0x008fca00078e0009 */
[----:B------:R0:W3:Y:S01]  /*4c4c0*/  @!P0 LDG.E.U8 R21, desc[UR6][R14.64] ;  /* 0x000000060e158981 */ /* 0x0000e2000c1e1100 */
[----:B------:R-:W-:Y:S01]  /*4c4d0*/  PRMT R24, RZ, 0x7610, R24 ;  /* 0x00007610ff187816 */ /* 0x000fe20000000018 */
[----:B0-----:R-:W-:Y:S02]  /*4c4e0*/  @!P1 IMAD.MOV.U32 R14, RZ, RZ, R6 ;  /* 0x000000ffff0e9224 */ /* 0x001fe400078e0006 */
[----:B------:R-:W-:-:S05]  /*4c4f0*/  @!P1 IMAD.MOV.U32 R15, RZ, RZ, R7 ;  /* 0x000000ffff0f9224 */ /* 0x000fca00078e0007 */
[----:B------:R0:W3:Y:S01]  /*4c500*/  @!P1 LDG.E.U8 R23, desc[UR6][R14.64] ;  /* 0x000000060e179981 */ /* 0x0000e2000c1e1100 */
[----:B------:R-:W-:Y:S01]  /*4c510*/  PRMT R25, RZ, 0x7610, R25 ;  /* 0x00007610ff197816 */ /* 0x000fe20000000019 */
[----:B0-----:R-:W-:Y:S02]  /*4c520*/  @!P0 IMAD.MOV.U32 R14, RZ, RZ, R4 ;  /* 0x000000ffff0e8224 */ /* 0x001fe400078e0004 */
[----:B------:R-:W-:Y:S01]  /*4c530*/  @!P0 IMAD.MOV.U32 R15, RZ, RZ, R5 ;  /* 0x000000ffff0f8224 */ /* 0x000fe200078e0005 */
[----:B------:R-:W-:Y:S04]  /*4c540*/  LDS.U8 R4, [R2+UR8+0x88] ;  /* 0x0000880802047984 */ /* 0x000fe80008000000 */
[----:B------:R2:W3:Y:S02]  /*4c550*/  @!P0 LDG.E.U8 R24, desc[UR6][R14.64] ;  /* 0x000000060e188981 */ /* 0x0004e4000c1e1100 */
[----:B--2---:R-:W-:-:S02]  /*4c560*/  @!P1 IMAD.MOV.U32 R15, RZ, RZ, R3 ;  /* 0x000000ffff0f9224 */ /* 0x004fc400078e0003 */
[----:B----4-:R-:W-:Y:S01]  /*4c570*/  @!P1 IMAD.MOV.U32 R14, RZ, RZ, R0 ;  /* 0x000000ffff0e9224 */ /* 0x010fe200078e0000 */
[----:B------:R-:W0:Y:S04]  /*4c580*/  LDS.U8 R3, [R2+UR8] ;  /* 0x0000000802037984 */ /* 0x000e280008000000 */
[----:B------:R-:W1:Y:S04]  /*4c590*/  LDS.U8 R0, [R2+UR8+0x110] ;  /* 0x0001100802007984 */ /* 0x000e680008000000 */
[----:B------:R-:W2:Y:S04]  /*4c5a0*/  @!P1 LDG.E.U8 R25, desc[UR6][R14.64] ;  /* 0x000000060e199981 */ /* 0x000ea8000c1e1100 */
[----:B------:R-:W-:Y:S04]  /*4c5b0*/  STL [R1+0x3040], R17 ;  /* 0x0030401101007387 */ /* 0x000fe80000100800 */
[----:B-----5:R-:W-:Y:S04]  /*4c5c0*/  STL [R1+0x3044], R19 ;  /* 0x0030441301007387 */ /* 0x020fe80000100800 */
[----:B---3--:R-:W-:Y:S04]  /*4c5d0*/  STL [R1+0x3020], R21 ;  /* 0x0030201501007387 */ /* 0x008fe80000100800 */
[----:B------:R-:W-:Y:S04]  /*4c5e0*/  STL [R1+0x3024], R23 ;  /* 0x0030241701007387 */ /* 0x000fe80000100800 */
[----:B------:R-:W-:Y:S04]  /*4c5f0*/  STL [R1+0x3028], R24 ;  /* 0x0030281801007387 */ /* 0x000fe80000100800 */
[----:B--2---:R-:W-:Y:S04]  /*4c600*/  STL [R1+0x3048], R25 ;  /* 0x0030481901007387 */ /* 0x004fe80000100800 */
[----:B0-----:R-:W-:Y:S04]  /*4c610*/  STL [R1+0x274], R3 ;  /* 0x0002740301007387 */ /* 0x001fe80000100800 */
[----:B------:R-:W0:Y:S04]  /*4c620*/  LDS.U8 R3, [R2+UR8+0x198] ;  /* 0x0001980802037984 */ /* 0x000e280008000000 */
[----:B------:R-:W-:Y:S04]  /*4c630*/  STL [R1+0x270], R4 ;  /* 0x0002700401007387 */ /* 0x000fe80000100800 */
[----:B------:R-:W2:Y:S04]  /*4c640*/  LDS.U8 R4, [R2+UR8+0x8] ;  /* 0x0000080802047984 */ /* 0x000ea80008000000 */
[----:B-1----:R-:W-:Y:S04]  /*4c650*/  STL [R1+0x10cc], R0 ;  /* 0x0010cc0001007387 */ /* 0x002fe80000100800 */
[----:B------:R-:W1:Y:S04]  /*4c660*/  LDS.U8 R0, [R2+UR8+0x80] ;  /* 0x0000800802007984 */ /* 0x000e680008000000 */
[----:B0-----:R-:W-:Y:S04]  /*4c670*/  STL [R1+0x10c8], R3 ;  /* 0x0010c80301007387 */ /* 0x001fe80000100800 */
[----:B------:R-:W0:Y:S04]  /*4c680*/  LDS.U8 R3, [R2+UR8+0x118] ;  /* 0x0001180802037984 */ /* 0x000e280008000000 */
[----:B--2---:R-:W-:Y:S04]  /*4c690*/  STL [R1+0x284], R4 ;  /* 0x0002840401007387 */ /* 0x004fe80000100800 */
        /* <DEDUP_REMOVED lines=236> */
[----:B------:R-:W1:Y:S01]  /*4d560*/  LDS.U8 R0, [R2+UR8+0x3890] ;  /* 0x0038900802007984 */ /* 0x000e620008000000 */
[----:B------:R-:W-:-:S02]  /*4d570*/  LOP3.LUT R29, R2, 0x20, RZ, 0x3c, !PT ;  /* 0x00000020021d7812 */ /* 0x000fc400078e3cff */
[C---:B------:R-:W-:Y:S02]  /*4d580*/  LOP3.LUT R14, R2.reuse, 0x40, RZ, 0x3c, !PT ;  /* 0x00000040020e7812 */ /* 0x040fe400078e3cff */
[----:B------:R-:W-:-:S05]  /*4d590*/  LOP3.LUT R15, R2, 0x60, RZ, 0x3c, !PT ;  /* 0x00000060020f7812 */ /* 0x000fca00078e3cff */
[----:B------:R-:W-:Y:S04]  /*4d5a0*/  LDS.U8 R5, [R15+UR8+0x3908] ;  /* 0x003908080f057984 */ /* 0x000fe80008000000 */
[----:B0-----:R-:W-:Y:S04]  /*4d5b0*/  STL [R1+0x2ef0], R3 ;  /* 0x002ef00301007387 */ /* 0x001fe80000100800 */
[----:B------:R-:W0:Y:S04]  /*4d5c0*/  LDS.U8 R3, [R2+UR8+0x3908] ;  /* 0x0039080802037984 */ /* 0x000e280008000000 */
[----:B--2---:R-:W-:Y:S04]  /*4d5d0*/  STL [R1+0x2df8], R4 ;  /* 0x002df80401007387 */ /* 0x004fe80000100800 */
[----:B------:R-:W2:Y:S04]  /*4d5e0*/  LDS.U8 R2, [R2+UR8+0x3980] ;  /* 0x0039800802027984 */ /* 0x000ea80008000000 */
[----:B-1----:R-:W-:Y:S04]  /*4d5f0*/  STL [R1+0x2df4], R0 ;  /* 0x002df40001007387 */ /* 0x002fe80000100800 */
[----:B------:R-:W1:Y:S04]  /*4d600*/  LDS.U8 R0, [R29+UR8] ;  /* 0x000000081d007984 */ /* 0x000e680008000000 */
        /* <DEDUP_REMOVED lines=255> */
[----:B------:R-:W2:Y:S04]  /*4e600*/  LDS.U8 R2, [R14+UR8] ;  /* 0x000000080e027984 */ /* 0x000ea80008000000 */
        /* <DEDUP_REMOVED lines=255> */
[----:B------:R-:W0:Y:S04]  /*4f600*/  LDS.U8 R3, [R15+UR8] ;  /* 0x000000080f037984 */ /* 0x000e280008000000 */
        /* <DEDUP_REMOVED lines=250> */
[----:B------:R-:W3:Y:S01]  /*505b0*/  LDS.U8 R15, [R15+UR8+0x3980] ;  /* 0x003980080f0f7984 */ /* 0x000ee20008000000 */
[----:B------:R-:W-:Y:S06]  /*505c0*/  BAR.SYNC.DEFER_BLOCKING 0x0 ;  /* 0x0000000000007b1d */ /* 0x000fec0000010000 */
[----:B0-----:R-:W-:Y:S04]  /*505d0*/  STL [R1+0x2fb0], R3 ;  /* 0x002fb00301007387 */ /* 0x001fe80000100800 */
[----:B------:R-:W4:Y:S04]  /*505e0*/  LDL.LU R14, [R1+0x1018] ;  /* 0x00101800010e7983 */ /* 0x000f280000300800 */
[----:B--2---:R0:W-:Y:S04]  /*505f0*/  STL [R1+0x2eb8], R2 ;  /* 0x002eb80201007387 */ /* 0x0041e80000100800 */
[----:B------:R-:W2:Y:S04]  /*50600*/  LDL.LU R29, [R1+0xffc] ;  /* 0x000ffc00011d7983 */ /* 0x000ea80000300800 */
[----:B-1----:R1:W-:Y:S04]  /*50610*/  STL [R1+0x2eb4], R0 ;  /* 0x002eb40001007387 */ /* 0x0023e80000100800 */
[----:B0-----:R-:W5:Y:S04]  /*50620*/  LDL.LU R2, [R1+0xff8] ;  /* 0x000ff80001027983 */ /* 0x001f680000300800 */
        /* <DEDUP_REMOVED lines=21> */
[----:B-1----:R-:W2:Y:S04]  /*50780*/  LDL.LU R0, [R1+0xe48] ;  /* 0x000e480001007983 */ /* 0x002ea80000300800 */
[----:B------:R-:W2:Y:S04]  /*50790*/  LDL.LU R4, [R1+0xe2c] ;  /* 0x000e2c0001047983 */ /* 0x000ea80000300800 */
[----:B------:R-:W2:Y:S04]  /*507a0*/  LDL.LU R3, [R1+0xe28] ;  /* 0x000e280001037983 */ /* 0x000ea80000300800 */
[----:B------:R-:W-:Y:S04]  /*507b0*/  STL [R1+0x2fb8], R5 ;  /* 0x002fb80501007387 */ /* 0x000fe80000100800 */
[----:B---3--:R0:W-:Y:S04]  /*507c0*/  STL [R1+0x2fac], R15 ;  /* 0x002fac0f01007387 */ /* 0x0081e80000100800 */
[----:B0-----:R-:W3:Y:S01]  /*507d0*/  LDL.LU R15, [R1+0x101c] ;  /* 0x00101c00010f7983 */ /* 0x001ee20000300800 */
[----:B------:R-:W0:Y:S02]  /*507e0*/  S2R R5, SR_TID.X ;  /* 0x0000000000057919 */ /* 0x000e240000002100 */
[----:B0-----:R-:W-:-:S05]  /*507f0*/  LOP3.LUT R5, R5, 0x3f, RZ, 0xc0, !PT ;  /* 0x0000003f05057812 */ /* 0x001fca00078ec0ff */
[----:B---3--:R0:W-:Y:S04]  /*50800*/  STS.U8 [R5+UR8], R15 ;  /* 0x0000000f05007988 */ /* 0x0081e80008000008 */
[----:B0-----:R-:W3:Y:S04]  /*50810*/  LDL.LU R15, [R1+0xde8] ;  /* 0x000de800010f7983 */ /* 0x001ee80000300800 */
[----:B---3--:R0:W-:Y:S04]  /*50820*/  STL [R1+0x3064], R15 ;  /* 0x0030640f01007387 */ /* 0x0081e80000100800 */
[----:B0-----:R-:W3:Y:S04]  /*50830*/  LDL.LU R15, [R1+0xdec] ;  /* 0x000dec00010f7983 */ /* 0x001ee80000300800 */
[----:B---3--:R0:W-:Y:S04]  /*50840*/  STL [R1+0x3068], R15 ;  /* 0x0030680f01007387 */ /* 0x0081e80000100800 */
[----:B0-----:R-:W3:Y:S04]  /*50850*/  LDL.LU R15, [R1+0xe08] ;  /* 0x000e0800010f7983 */ /* 0x001ee80000300800 */
[----:B----4-:R-:W-:Y:S04]  /*50860*/  STS.U8 [R5+UR8+0x40], R14 ;  /* 0x0000400e05007988 */ /* 0x010fe80008000008 */
[----:B--2---:R-:W-:Y:S04]  /*50870*/  STS.U8 [R5+UR8+0x240], R29 ;  /* 0x0002401d05007988 */ /* 0x004fe80008000008 */
[----:B-----5:R-:W-:Y:S04]  /*50880*/  STS.U8 [R5+UR8+0x200], R2 ;  /* 0x0002000205007988 */ /* 0x020fe80008000008 */
        /* <DEDUP_REMOVED lines=10> */
[----:B---3--:R0:W-:Y:S04]  /*50930*/  STL [R1+0x306c], R15 ;  /* 0x00306c0f01007387 */ /* 0x0081e80000100800 */
        /* <DEDUP_REMOVED lines=13> */
[----:B------:R0:W-:Y:S04]  /*50a10*/  STS.U8 [R5+UR8+0xe40], R9 ;  /* 0x000e400905007988 */ /* 0x0001e80008000008 */
[----:B------:R-:W3:Y:S04]  /*50a20*/  LDL.LU R10, [R1+0xb90] ;  /* 0x000b9000010a7983 */ /* 0x000ee80000300800 */
[----:B------:R1:W-:Y:S04]  /*50a30*/  STS.U8 [R5+UR8+0xe00], R8 ;  /* 0x000e000805007988 */ /* 0x0003e80008000008 */
[----:B------:R0:W-:Y:S04]  /*50a40*/  STS.U8 [R5+UR8+0x1000], R7 ;  /* 0x0010000705007988 */ /* 0x0001e80008000008 */
[----:B------:R0:W-:Y:S04]  /*50a50*/  STS.U8 [R5+UR8+0x1040], R6 ;  /* 0x0010400605007988 */ /* 0x0001e80008000008 */
[----:B------:R1:W-:Y:S04]  /*50a60*/  STS.U8 [R5+UR8+0x1240], R16 ;  /* 0x0012401005007988 */ /* 0x0003e80008000008 */
[----:B------:R1:W-:Y:S04]  /*50a70*/  STS.U8 [R5+UR8+0x1200], R18 ;  /* 0x0012001205007988 */ /* 0x0003e80008000008 */
[----:B0-----:R-:W3:Y:S04]  /*50a80*/  LDL.LU R9, [R1+0xb8c] ;  /* 0x000b8c0001097983 */ /* 0x001ee80000300800 */
[----:B-1----:R-:W3:Y:S04]  /*50a90*/  LDL.LU R8, [R1+0xb70] ;  /* 0x000b700001087983 */ /* 0x002ee80000300800 */
        /* <DEDUP_REMOVED lines=18> */
[----:B0-----:R-:W3:Y:S04]  /*50bc0*/  LDL.LU R4, [R1+0xacc] ;  /* 0x000acc0001047983 */ /* 0x001ee80000300800 */
[----:B-1----:R-:W3:Y:S04]  /*50bd0*/  LDL.LU R3, [R1+0x420] ;  /* 0x0004200001037983 */ /* 0x002ee80000300800 */
[----:B--2---:R0:W-:Y:S04]  /*50be0*/  STS.U8 [R5+UR8+0x1c00], R15 ;  /* 0x001c000f05007988 */ /* 0x0041e80008000008 */
[----:B0-----:R-:W2:Y:S04]  /*50bf0*/  LDL.LU R15, [R1+0x306c] ;  /* 0x00306c00010f7983 */ /* 0x001ea80000300800 */
[----:B--2---:R0:W-:Y:S04]  /*50c00*/  STS.U8 [R5+UR8+0x1c40], R15 ;  /* 0x001c400f05007988 */ /* 0x0041e80008000008 */
[----:B0-----:R-:W2:Y:S04]  /*50c10*/  LDL.LU R15, [R1+0x3068] ;  /* 0x00306800010f7983 */ /* 0x001ea80000300800 */
[----:B--2---:R0:W-:Y:S04]  /*50c20*/  STS.U8 [R5+UR8+0x1e40], R15 ;  /* 0x001e400f05007988 */ /* 0x0041e80008000008 */
[----:B0-----:R-:W2:Y:S04]  /*50c30*/  LDL.LU R15, [R1+0x3064] ;  /* 0x00306400010f7983 */ /* 0x001ea80000300800 */
[----:B--2---:R0:W-:Y:S04]  /*50c40*/  STS.U8 [R5+UR8+0x1e00], R15 ;  /* 0x001e000f05007988 */ /* 0x0041e80008000008 */
[----:B0-----:R-:W2:Y:S04]  /*50c50*/  LDL.LU R15, [R1+0x3e0] ;  /* 0x0003e000010f7983 */ /* 0x001ea80000300800 */
[----:B--2---:R0:W-:Y:S04]  /*50c60*/  STL [R1+0x3058], R15 ;  /* 0x0030580f01007387 */ /* 0x0041e80000100800 */
[----:B0-----:R-:W2:Y:S04]  /*50c70*/  LDL.LU R15, [R1+0x3fc] ;  /* 0x0003fc00010f7983 */ /* 0x001ea80000300800 */
[----:B--2---:R0:W-:Y:S04]  /*50c80*/  STL [R1+0x305c], R15 ;  /* 0x00305c0f01007387 */ /* 0x0041e80000100800 */
[----:B0-----:R-:W2:Y:S04]  /*50c90*/  LDL.LU R15, [R1+0x400] ;  /* 0x00040000010f7983 */ /* 0x001ea80000300800 */
[----:B---3--:R-:W-:Y:S04]  /*50ca0*/  STS.U8 [R5+UR8+0x2000], R14 ;  /* 0x0020000e05007988 */ /* 0x008fe80008000008 */
[----:B----4-:R-:W-:Y:S04]  /*50cb0*/  STS.U8 [R5+UR8+0x2040], R29 ;  /* 0x0020401d05007988 */ /* 0x010fe80008000008 */
        /* <DEDUP_REMOVED lines=58> */
[----:B---3--:R-:W-:Y:S04]  /*51060*/  STS.U8 [R5+UR8+0x4240], R25 ;  /* 0x0042401905007988 */ /* 0x008fe80008000008 */
[----:B--2---:R0:W-:Y:S04]  /*51070*/  STS.U8 [R5+UR8+0x3c40], R15 ;  /* 0x003c400f05007988 */ /* 0x0041e80008000008 */
[----:B0-----:R-:W2:Y:S04]  /*51080*/  LDL.LU R15, [R1+0x3058] ;  /* 0x00305800010f7983 */ /* 0x001ea80000300800 */
[----:B------:R-:W3:Y:S04]  /*51090*/  LDL.LU R25, [R1+0x17c] ;  /* 0x00017c0001197983 */ /* 0x000ee80000300800 */
[----:B---3--:R0:W-:Y:S04]  /*510a0*/  STL [R1+0x304c], R25 ;  /* 0x00304c1901007387 */ /* 0x0081e80000100800 */
[----:B0-----:R-:W3:Y:S04]  /*510b0*/  LDL.LU R25, [R1+0x180] ;  /* 0x0001800001197983 */ /* 0x001ee80000300800 */
[----:B---3--:R0:W-:Y:S04]  /*510c0*/  STL [R1+0x3050], R25 ;  /* 0x0030501901007387 */ /* 0x0081e80000100800 */
[----:B0-----:R-:W3:Y:S04]  /*510d0*/  LDL.LU R25, [R1+0x19c] ;  /* 0x00019c0001197983 */ /* 0x001ee80000300800 */
[----:B------:R-:W-:Y:S04]  /*510e0*/  STS.U8 [R5+UR8+0x4640], R19 ;  /* 0x0046401305007988 */ /* 0x000fe80008000008 */
[----:B------:R-:W-:Y:S04]  /*510f0*/  STS.U8 [R5+UR8+0x4600], R17 ;  /* 0x0046001105007988 */ /* 0x000fe80008000008 */
[----:B------:R-:W-:Y:S04]  /*51100*/  STS.U8 [R5+UR8+0x4e40], R7 ;  /* 0x004e400705007988 */ /* 0x000fe80008000008 */
[----:B------:R-:W-:Y:S04]  /*51110*/  STS.U8 [R5+UR8+0x4e00], R6 ;  /* 0x004e000605007988 */ /* 0x000fe80008000008 */
[----:B------:R-:W-:Y:S04]  /*51120*/  STS.U8 [R5+UR8+0x5640], R28 ;  /* 0x0056401c05007988 */ /* 0x000fe80008000008 */
[----:B------:R-:W-:Y:S04]  /*51130*/  STS.U8 [R5+UR8+0x5600], R0 ;  /* 0x0056000005007988 */ /* 0x000fe80008000008 */
[----:B------:R-:W-:Y:S04]  /*51140*/  STS.U8 [R5+UR8+0x5840], R3 ;  /* 0x0058400305007988 */ /* 0x000fe80008000008 */
[----:B--2---:R-:W-:Y:S04]  /*51150*/  STS.U8 [R5+UR8+0x3e40], R15 ;  /* 0x003e400f05007988 */ /* 0x004fe80008000008 */
[----:B------:R-:W-:Y:S04]  /*51160*/  STS.U8 [R5+UR8+0x3e00], R14 ;  /* 0x003e000e05007988 */ /* 0x000fe80008000008 */
[----:B----4-:R-:W-:Y:S04]  /*51170*/  STS.U8 [R5+UR8+0x4000], R29 ;  /* 0x0040001d05007988 */ /* 0x010fe80008000008 */
[----:B-----5:R-:W-:Y:S04]  /*51180*/  STS.U8 [R5+UR8+0x4040], R2 ;  /* 0x0040400205007988 */ /* 0x020fe80008000008 */
        /* <DEDUP_REMOVED lines=58> */
[----:B--2---:R0:W-:Y:S04]  /*51530*/  STS.U8 [R5+UR8+0x5c40], R25 ;  /* 0x005c401905007988 */ /* 0x0041e80008000008 */
[----:B0-----:R-:W2:Y:S04]  /*51540*/  LDL.LU R25, [R1+0x3048] ;  /* 0x0030480001197983 */ /* 0x001ea80000300800 */
[----:B------:R-:W3:Y:S04]  /*51550*/  LDL.LU R19, [R1+0x3044] ;  /* 0x0030440001137983 */ /* 0x000ee80000300800 */
[----:B------:R-:W4:Y:S04]  /*51560*/  LDL.LU R17, [R1+0x3040] ;  /* 0x0030400001117983 */ /* 0x000f280000300800 */
[----:B------:R-:W5:Y:S04]  /*51570*/  LDL.LU R7, [R1+0x303c] ;  /* 0x00303c0001077983 */ /* 0x000f680000300800 */
[----:B------:R-:W2:Y:S04]  /*51580*/  LDL.LU R6, [R1+0x3038] ;  /* 0x0030380001067983 */ /* 0x000ea80000300800 */
[----:B------:R-:W2:Y:S04]  /*51590*/  LDL.LU R28, [R1+0x3034] ;  /* 0x00303400011c7983 */ /* 0x000ea80000300800 */
[----:B------:R-:W2:Y:S04]  /*515a0*/  LDL.LU R0, [R1+0x3030] ;  /* 0x0030300001007983 */ /* 0x000ea80000300800 */
[----:B------:R-:W3:Y:S04]  /*515b0*/  LDL.LU R3, [R1+0x302c] ;  /* 0x00302c0001037983 */ /* 0x000ee80000300800 */
[----:B------:R0:W-:Y:S04]  /*515c0*/  STS.U8 [R5+UR8+0x7800], R4 ;  /* 0x0078000405007988 */ /* 0x0001e80008000008 */
[----:B0-----:R-:W4:Y:S04]  /*515d0*/  LDL.LU R4, [R1+0x1014] ;  /* 0x0010140001047983 */ /* 0x001f280000300800 */
[----:B------:R0:W-:Y:S02]  /*515e0*/  STS.U8 [R5+UR8+0x7600], R27 ;  /* 0x0076001b05007988 */ /* 0x0001e40008000008 */
[----:B0-----:R-:W0:Y:S02]  /*515f0*/  S2R R27, SR_TID.X ;  /* 0x00000000001b7919 */ /* 0x001e240000002100 */
[----:B------:R-:W-:Y:S04]  /*51600*/  STS.U8 [R5+UR8+0x6800], R2 ;  /* 0x0068000205007988 */ /* 0x000fe80008000008 */
[----:B------:R-:W-:Y:S04]  /*51610*/  STS.U8 [R5+UR8+0x6440], R15 ;  /* 0x0064400f05007988 */ /* 0x000fe80008000008 */
[----:B------:R-:W-:Y:S04]  /*51620*/  STS.U8 [R5+UR8+0x6640], R14 ;  /* 0x0066400e05007988 */ /* 0x000fe80008000008 */
[----:B------:R-:W-:Y:S04]  /*51630*/  STS.U8 [R5+UR8+0x6600], R29 ;  /* 0x0066001d05007988 */ /* 0x000fe80008000008 */
[----:B------:R-:W-:Y:S04]  /*51640*/  STS.U8 [R5+UR8+0x6840], R24 ;  /* 0x0068401805007988 */ /* 0x000fe80008000008 */
[----:B--2---:R1:W-:Y:S04]  /*51650*/  STS.U8 [R5+UR8+0x7a40], R0 ;  /* 0x007a400005007988 */ /* 0x0043e80008000008 */
[----:B-1----:R-:W2:Y:S04]  /*51660*/  LDL.LU R0, [R1+0x1010] ;  /* 0x0010100001007983 */ /* 0x002ea80000300800 */
[----:B---3--:R1:W-:Y:S04]  /*51670*/  STS.U8 [R5+UR8+0x7e00], R19 ;  /* 0x007e001305007988 */ /* 0x0083e80008000008 */
[----:B----4-:R3:W-:Y:S04]  /*51680*/  STS.U8 [R5+UR8+0x7e40], R17 ;  /* 0x007e401105007988 */ /* 0x0107e80008000008 */
[----:B-----5:R4:W-:Y:S04]  /*51690*/  STS.U8 [R5+UR8+0x7c40], R7 ;  /* 0x007c400705007988 */ /* 0x0209e80008000008 */
[----:B------:R5:W-:Y:S01]  /*516a0*/  STS.U8 [R5+UR8+0x7a00], R28 ;  /* 0x007a001c05007988 */ /* 0x000be20008000008 */
[----:B0-----:R-:W-:-:S03]  /*516b0*/  LOP3.LUT R2, R27, 0x7, RZ, 0xc0, !PT ;  /* 0x000000071b027812 */ /* 0x001fc600078ec0ff */
[----:B------:R0:W-:Y:S04]  /*516c0*/  STS.U8 [R5+UR8+0x7840], R3 ;  /* 0x0078400305007988 */ /* 0x0001e80008000008 */
[----:B-1----:R-:W2:Y:S04]  /*516d0*/  LDL.LU R19, [R1+0xfd4] ;  /* 0x000fd40001137983 */ /* 0x002ea80000300800 */
[----:B---3--:R-:W3:Y:S04]  /*516e0*/  LDL.LU R17, [R1+0xfd0] ;  /* 0x000fd00001117983 */ /* 0x008ee80000300800 */
[----:B----4-:R-:W4:Y:S04]  /*516f0*/  LDL.LU R7, [R1+0xf9c] ;  /* 0x000f9c0001077983 */ /* 0x010f280000300800 */
[----:B-----5:R-:W5:Y:S04]  /*51700*/  LDL.LU R28, [R1+0xf94] ;  /* 0x000f9400011c7983 */ /* 0x020f680000300800 */
[----:B------:R-:W5:Y:S04]  /*51710*/  LDL.LU R15, [R1+0xf64] ;  /* 0x000f6400010f7983 */ /* 0x000f680000300800 */
[----:B------:R-:W5:Y:S04]  /*51720*/  LDL.LU R14, [R1+0xf60] ;  /* 0x000f6000010e7983 */ /* 0x000f680000300800 */
[----:B------:R1:W-:Y:S04]  /*51730*/  STS.U8 [R5+UR8+0x6a40], R23 ;  /* 0x006a401705007988 */ /* 0x0003e80008000008 */
[----:B------:R0:W-:Y:S04]  /*51740*/  STS.U8 [R5+UR8+0x6a00], R21 ;  /* 0x006a001505007988 */ /* 0x0001e80008000008 */
[----:B------:R0:W-:Y:S04]  /*51750*/  STS.U8 [R5+UR8+0x6c00], R13 ;  /* 0x006c000d05007988 */ /* 0x0001e80008000008 */
[----:B------:R0:W-:Y:S04]  /*51760*/  STS.U8 [R5+UR8+0x6c40], R12 ;  /* 0x006c400c05007988 */ /* 0x0001e80008000008 */
        /* <DEDUP_REMOVED lines=8> */
[----:B------:R-:W-:Y:S01]  /*517f0*/  STS.U8 [R5+UR8+0x7640], R26 ;  /* 0x0076401a05007988 */ /* 0x000fe20008000008 */
[----:B0-----:R-:W-:-:S03]  /*51800*/  LOP3.LUT R3, R5, 0x10, RZ, 0x3c, !PT ;  /* 0x0000001005037812 */ /* 0x001fc600078e3cff */
[----:B------:R0:W-:Y:S04]  /*51810*/  STS.U8 [R5+UR8+0x7c00], R6 ;  /* 0x007c000605007988 */ /* 0x0001e80008000008 */
[----:B------:R-:W5:Y:S04]  /*51820*/  LDL.LU R29, [R1+0xf44] ;  /* 0x000f4400011d7983 */ /* 0x000f680000300800 */
[----:B------:R-:W5:Y:S01]  /*51830*/  LDL.LU R24, [R1+0xf40] ;  /* 0x000f400001187983 */ /* 0x000f620000300800 */
[----:B------:R-:W-:-:S03]  /*51840*/  IMAD R2, R2, 0x90, RZ ;  /* 0x0000009002027824 */ /* 0x000fc600078e02ff */
[----:B-1----:R-:W5:Y:S04]  /*51850*/  LDL.LU R23, [R1+0xf24] ;  /* 0x000f240001177983 */ /* 0x002f680000300800 */
[----:B------:R-:W5:Y:S04]  /*51860*/  LDL.LU R21, [R1+0xf20] ;  /* 0x000f200001157983 */ /* 0x000f680000300800 */
[----:B------:R-:W5:Y:S04]  /*51870*/  LDL.LU R13, [R1+0xf04] ;  /* 0x000f0400010d7983 */ /* 0x000f680000300800 */
[----:B------:R-:W5:Y:S01]  /*51880*/  LDL.LU R12, [R1+0xf00] ;  /* 0x000f0000010c7983 */ /* 0x000f620000300800 */
[----:B0-----:R-:W-:-:S03]  /*51890*/  IMAD.SHL.U32 R5, R27, 0x20, RZ ;  /* 0x000000201b057824 */ /* 0x001fc600078e00ff */
[----:B------:R-:W5:Y:S01]  /*518a0*/  LDL.LU R9, [R1+0xee4] ;  /* 0x000ee40001097983 */ /* 0x000f620000300800 */
[----:B------:R-:W-:-:S03]  /*518b0*/  IMAD.SHL.U32 R6, R27, 0x2, RZ ;  /* 0x000000021b067824 */ /* 0x000fc600078e00ff */
[----:B------:R-:W5:Y:S04]  /*518c0*/  LDL.LU R8, [R1+0xee0] ;  /* 0x000ee00001087983 */ /* 0x000f680000300800 */
[----:B------:R-:W5:Y:S01]  /*518d0*/  LDL.LU R16, [R1+0xea4] ;  /* 0x000ea40001107983 */ /* 0x000f620000300800 */
[----:B------:R-:W-:-:S03]  /*518e0*/  LOP3.LUT R5, R5, 0x400, RZ, 0xc0, !PT ;  /* 0x0000040005057812 */ /* 0x000fc600078ec0ff */
[----:B------:R-:W5:Y:S01]  /*518f0*/  LDL.LU R18, [R1+0xea0] ;  /* 0x000ea00001127983 */ /* 0x000f620000300800 */
[----:B------:R-:W-:-:S03]  /*51900*/  LOP3.LUT R2, R2, 0x30, R6, 0x78, !PT ;  /* 0x0000003002027812 */ /* 0x000fc600078e7806 */
[----:B------:R-:W5:Y:S04]  /*51910*/  LDL.LU R20, [R1+0xe84] ;  /* 0x000e840001147983 */ /* 0x000f680000300800 */
[----:B------:R-:W5:Y:S01]  /*51920*/  LDL.LU R6, [R1+0xff0] ;  /* 0x000ff00001067983 */ /* 0x000f620000300800 */
[----:B------:R-:W-:-:S03]  /*51930*/  LOP3.LUT R2, R2, R5, RZ, 0xfc, !PT ;  /* 0x0000000502027212 */ /* 0x000fc600078efcff */
        /* <DEDUP_REMOVED lines=10> */
[----:B------:R-:W-:Y:S04]  /*519e0*/  STS.U8 [R3+UR8+0x480], R19 ;  /* 0x0004801303007988 */ /* 0x000fe80008000008 */
[----:B---3--:R-:W-:Y:S04]  /*519f0*/  STS.U8 [R3+UR8+0x4c0], R17 ;  /* 0x0004c01103007988 */ /* 0x008fe80008000008 */
[----:B----4-:R-:W-:Y:S04]  /*51a00*/  STS.U8 [R3+UR8+0x6c0], R7 ;  /* 0x0006c00703007988 */ /* 0x010fe80008000008 */
[----:B-----5:R-:W-:Y:S04]  /*51a10*/  STS.U8 [R3+UR8+0x680], R28 ;  /* 0x0006801c03007988 */ /* 0x020fe80008000008 */
[----:B------:R-:W-:Y:S04]  /*51a20*/  STS.U8 [R3+UR8+0x880], R15 ;  /* 0x0008800f03007988 */ /* 0x000fe80008000008 */
[----:B------:R-:W-:Y:S04]  /*51a30*/  STS.U8 [R3+UR8+0x8c0], R14 ;  /* 0x0008c00e03007988 */ /* 0x000fe80008000008 */
[----:B------:R0:W-:Y:S04]  /*51a40*/  STS.U8 [R3+UR8+0x1080], R9 ;  /* 0x0010800903007988 */ /* 0x0001e80008000008 */
[----:B------:R1:W-:Y:S04]  /*51a50*/  STS.U8 [R3+UR8+0x10c0], R8 ;  /* 0x0010c00803007988 */ /* 0x0003e80008000008 */
[----:B------:R3:W-:Y:S04]  /*51a60*/  STS.U8 [R3+UR8+0x12c0], R16 ;  /* 0x0012c01003007988 */ /* 0x0007e80008000008 */
[----:B------:R4:W-:Y:S04]  /*51a70*/  STS.U8 [R3+UR8+0x1280], R18 ;  /* 0x0012801203007988 */ /* 0x0009e80008000008 */
[----:B------:R5:W-:Y:S04]  /*51a80*/  STS.U8 [R3+UR8+0x1480], R20 ;  /* 0x0014801403007988 */ /* 0x000be80008000008 */
[----:B0-----:R-:W2:Y:S04]  /*51a90*/  LDL.LU R9, [R1+0xe04] ;  /* 0x000e040001097983 */ /* 0x001ea80000300800 */
[----:B-1----:R-:W2:Y:S04]  /*51aa0*/  LDL.LU R8, [R1+0xe00] ;  /* 0x000e000001087983 */ /* 0x002ea80000300800 */
[----:B---3--:R-:W3:Y:S04]  /*51ab0*/  LDL.LU R16, [R1+0xde4] ;  /* 0x000de40001107983 */ /* 0x008ee80000300800 */
[----:B----4-:R-:W4:Y:S04]  /*51ac0*/  LDL.LU R18, [R1+0xde0] ;  /* 0x000de00001127983 */ /* 0x010f280000300800 */
[----:B------:R0:W-:Y:S04]  /*51ad0*/  STS.U8 [R3+UR8+0x2c0], R5 ;  /* 0x0002c00503007988 */ /* 0x0001e80008000008 */
[----:B-----5:R-:W5:Y:S04]  /*51ae0*/  LDL.LU R20, [R1+0xdc4] ;  /* 0x000dc40001147983 */ /* 0x020f680000300800 */
[----:B------:R1:W-:Y:S04]  /*51af0*/  STS.U8 [R3+UR8+0x280], R6 ;  /* 0x0002800603007988 */ /* 0x0003e80008000008 */
        /* <DEDUP_REMOVED lines=25> */
[----:B0-----:R-:W5:Y:S04]  /*51c90*/  LDL.LU R26, [R1+0xb48] ;  /* 0x000b4800011a7983 */ /* 0x001f680000300800 */
[----:B-1----:R-:W5:Y:S04]  /*51ca0*/  LDL.LU R27, [R1+0xb44] ;  /* 0x000b4400011b7983 */ /* 0x002f680000300800 */
[----:B------:R-:W5:Y:S04]  /*51cb0*/  LDL.LU R4, [R1+0xb28] ;  /* 0x000b280001047983 */ /* 0x000f680000300800 */
[----:B--2---:R0:W-:Y:S04]  /*51cc0*/  STS.U8 [R3+UR8+0x1a80], R0 ;  /* 0x001a800003007988 */ /* 0x0041e80008000008 */
[----:B0-----:R-:W2:Y:S04]  /*51cd0*/  LDL.LU R0, [R1+0xb24] ;  /* 0x000b240001007983 */ /* 0x001ea80000300800 */
[----:B------:R0:W-:Y:S04]  /*51ce0*/  STS.U8 [R3+UR8+0x14c0], R11 ;  /* 0x0014c00b03007988 */ /* 0x0001e80008000008 */
[----:B------:R1:W-:Y:S04]  /*51cf0*/  STS.U8 [R3+UR8+0x16c0], R10 ;  /* 0x0016c00a03007988 */ /* 0x0003e80008000008 */
[----:B0-----:R-:W2:Y:S04]  /*51d00*/  LDL.LU R11, [R1+0xb08] ;  /* 0x000b0800010b7983 */ /* 0x001ea80000300800 */
[----:B-1----:R-:W2:Y:S04]  /*51d10*/  LDL.LU R10, [R1+0xb04] ;  /* 0x000b0400010a7983 */ /* 0x002ea80000300800 */
[----:B------:R0:W-:Y:S04]  /*51d20*/  STS.U8 [R3+UR8+0x1c80], R9 ;  /* 0x001c800903007988 */ /* 0x0001e80008000008 */
[----:B------:R1:W-:Y:S04]  /*51d30*/  STS.U8 [R3+UR8+0x1cc0], R8 ;  /* 0x001cc00803007988 */ /* 0x0003e80008000008 */
[----:B---3--:R3:W-:Y:S04]  /*51d40*/  STS.U8 [R3+UR8+0x1ec0], R16 ;  /* 0x001ec01003007988 */ /* 0x0087e80008000008 */
[----:B----4-:R4:W-:Y:S04]  /*51d50*/  STS.U8 [R3+UR8+0x1e80], R18 ;  /* 0x001e801203007988 */ /* 0x0109e80008000008 */
[----:B0-----:R-:W2:Y:S04]  /*51d60*/  LDL.LU R9, [R1+0xae8] ;  /* 0x000ae80001097983 */ /* 0x001ea80000300800 */
[----:B-1----:R-:W2:Y:S04]  /*51d70*/  LDL.LU R8, [R1+0xae4] ;  /* 0x000ae40001087983 */ /* 0x002ea80000300800 */
[----:B---3--:R-:W3:Y:S04]  /*51d80*/  LDL.LU R16, [R1+0xac8] ;  /* 0x000ac80001107983 */ /* 0x008ee80000300800 */
[----:B-----5:R0:W-:Y:S04]  /*51d90*/  STS.U8 [R3+UR8+0x2080], R20 ;  /* 0x0020801403007988 */ /* 0x0201e80008000008 */
[----:B----4-:R-:W4:Y:S04]  /*51da0*/  LDL.LU R18, [R1+0xac4] ;  /* 0x000ac40001127983 */ /* 0x010f280000300800 */
[----:B0-----:R-:W5:Y:S04]  /*51db0*/  LDL.LU R20, [R1+0x418] ;  /* 0x0004180001147983 */ /* 0x001f680000300800 */
[----:B------:R0:W-:Y:S04]  /*51dc0*/  STS.U8 [R3+UR8+0x2e80], R22 ;  /* 0x002e801603007988 */ /* 0x0001e80008000008 */
[----:B------:R1:W-:Y:S04]  /*51dd0*/  STS.U8 [R3+UR8+0x3080], R26 ;  /* 0x0030801a03007988 */ /* 0x0003e80008000008 */
[----:B0-----:R-:W5:Y:S04]  /*51de0*/  LDL.LU R22, [R1+0x414] ;  /* 0x0004140001167983 */ /* 0x001f680000300800 */
[----:B------:R0:W-:Y:S04]  /*51df0*/  STS.U8 [R3+UR8+0x30c0], R27 ;  /* 0x0030c01b03007988 */ /* 0x0001e80008000008 */
[----:B------:R0:W-:Y:S04]  /*51e00*/  STS.U8 [R3+UR8+0x32c0], R4 ;  /* 0x0032c00403007988 */ /* 0x0001e80008000008 */
[----:B-1----:R-:W5:Y:S04]  /*51e10*/  LDL.LU R26, [R1+0x3f8] ;  /* 0x0003f800011a7983 */ /* 0x002f680000300800 */
[----:B0-----:R-:W5:Y:S04]  /*51e20*/  LDL.LU R27, [R1+0x3f4] ;  /* 0x0003f400011b7983 */ /* 0x001f680000300800 */
[----:B------:R-:W5:Y:S04]  /*51e30*/  LDL.LU R4, [R1+0x3d8] ;  /* 0x0003d80001047983 */ /* 0x000f680000300800 */
[----:B--2---:R0:W-:Y:S04]  /*51e40*/  STS.U8 [R3+UR8+0x3280], R0 ;  /* 0x0032800003007988 */ /* 0x0041e80008000008 */
[----:B0-----:R-:W2:Y:S04]  /*51e50*/  LDL.LU R0, [R1+0x3d4] ;  /* 0x0003d40001007983 */ /* 0x001ea80000300800 */
        /* <DEDUP_REMOVED lines=11> */
[----:B------:R0:W-:Y:S04]  /*51f10*/  STS.U8 [R3+UR8+0x2680], R15 ;  /* 0x0026800f03007988 */ /* 0x0001e80008000008 */
        /* <DEDUP_REMOVED lines=23> */
[----:B---3--:R0:W-:Y:S04]  /*52090*/  STS.U8 [R3+UR8+0x3880], R16 ;  /* 0x0038801003007988 */ /* 0x0081e80008000008 */
[----:B------:R-:W3:Y:S04]  /*520a0*/  LDL.LU R8, [R1+0x2b4] ;  /* 0x0002b40001087983 */ /* 0x000ee80000300800 */
[----:B----4-:R1:W-:Y:S04]  /*520b0*/  STS.U8 [R3+UR8+0x38c0], R18 ;  /* 0x0038c01203007988 */ /* 0x0103e80008000008 */
[----:B-----5:R4:W-:Y:S04]  /*520c0*/  STS.U8 [R3+UR8+0x3ac0], R20 ;  /* 0x003ac01403007988 */ /* 0x0209e80008000008 */
[----:B0-----:R-:W5:Y:S04]  /*520d0*/  LDL.LU R16, [R1+0x288] ;  /* 0x0002880001107983 */ /* 0x001f680000300800 */
[----:B-1----:R-:W3:Y:S04]  /*520e0*/  LDL.LU R18, [R1+0x27c] ;  /* 0x00027c0001127983 */ /* 0x002ee80000300800 */
[----:B----4-:R-:W4:Y:S04]  /*520f0*/  LDL.LU R20, [R1+0x258] ;  /* 0x0002580001147983 */ /* 0x010f280000300800 */
[----:B------:R0:W-:Y:S04]  /*52100*/  STS.U8 [R3+UR8+0x3a80], R22 ;  /* 0x003a801603007988 */ /* 0x0001e80008000008 */
[----:B------:R1:W-:Y:S04]  /*52110*/  STS.U8 [R3+UR8+0x3c80], R26 ;  /* 0x003c801a03007988 */ /* 0x0003e80008000008 */
[----:B0-----:R-:W4:Y:S04]  /*52120*/  LDL.LU R22, [R1+0x254] ;  /* 0x0002540001167983 */ /* 0x001f280000300800 */
[----:B------:R0:W-:Y:S04]  /*52130*/  STS.U8 [R3+UR8+0x3cc0], R27 ;  /* 0x003cc01b03007988 */ /* 0x0001e80008000008 */
[----:B------:R0:W-:Y:S04]  /*52140*/  STS.U8 [R3+UR8+0x3ec0], R4 ;  /* 0x003ec00403007988 */ /* 0x0001e80008000008 */
[----:B-1----:R-:W4:Y:S04]  /*52150*/  LDL.LU R26, [R1+0x238] ;  /* 0x00023800011a7983 */ /* 0x002f280000300800 */
[----:B0-----:R-:W4:Y:S04]  /*52160*/  LDL.LU R27, [R1+0x234] ;  /* 0x00023400011b7983 */ /* 0x001f280000300800 */
[----:B------:R-:W4:Y:S04]  /*52170*/  LDL.LU R4, [R1+0x220] ;  /* 0x0002200001047983 */ /* 0x000f280000300800 */
[----:B--2---:R0:W-:Y:S04]  /*52180*/  STS.U8 [R3+UR8+0x3e80], R0 ;  /* 0x003e800003007988 */ /* 0x0041e80008000008 */
[----:B0-----:R-:W2:Y:S04]  /*52190*/  LDL.LU R0, [R1+0x21c] ;  /* 0x00021c0001007983 */ /* 0x001ea80000300800 */
[----:B------:R-:W-:Y:S04]  /*521a0*/  STS.U8 [R3+UR8+0x4080], R5 ;  /* 0x0040800503007988 */ /* 0x000fe80008000008 */
[----:B------:R-:W-:Y:S04]  /*521b0*/  STS.U8 [R3+UR8+0x40c0], R6 ;  /* 0x0040c00603007988 */ /* 0x000fe80008000008 */
[----:B------:R-:W-:Y:S04]  /*521c0*/  STS.U8 [R3+UR8+0x42c0], R19 ;  /* 0x0042c01303007988 */ /* 0x000fe80008000008 */
[----:B------:R-:W-:Y:S04]  /*521d0*/  STS.U8 [R3+UR8+0x4280], R17 ;  /* 0x0042801103007988 */ /* 0x000fe80008000008 */
[----:B------:R-:W-:Y:S04]  /*521e0*/  STS.U8 [R3+UR8+0x4480], R7 ;  /* 0x0044800703007988 */ /* 0x000fe80008000008 */
[----:B------:R-:W-:Y:S04]  /*521f0*/  STS.U8 [R3+UR8+0x44c0], R28 ;  /* 0x0044c01c03007988 */ /* 0x000fe80008000008 */
[----:B------:R0:W-:Y:S04]  /*52200*/  STS.U8 [R3+UR8+0x46c0], R15 ;  /* 0x0046c00f03007988 */ /* 0x0001e80008000008 */
[----:B------:R1:W-:Y:S04]  /*52210*/  STS.U8 [R3+UR8+0x4680], R14 ;  /* 0x0046800e03007988 */ /* 0x0003e80008000008 */
[----:B------:R0:W-:Y:S04]  /*52220*/  STS.U8 [R3+UR8+0x4880], R29 ;  /* 0x0048801d03007988 */ /* 0x0001e80008000008 */
[----:B------:R-:W-:Y:S04]  /*52230*/  STS.U8 [R3+UR8+0x48c0], R24 ;  /* 0x0048c01803007988 */ /* 0x000fe80008000008 */
[----:B------:R-:W-:Y:S04]  /*52240*/  STS.U8 [R3+UR8+0x4ac0], R23 ;  /* 0x004ac01703007988 */ /* 0x000fe80008000008 */
[----:B0-----:R-:W2:Y:S04]  /*52250*/  LDL.LU R15, [R1+0x208] ;  /* 0x00020800010f7983 */ /* 0x001ea80000300800 */
[----:B-1----:R-:W2:Y:S04]  /*52260*/  LDL.LU R14, [R1+0x204] ;  /* 0x00020400010e7983 */ /* 0x002ea80000300800 */
[----:B------:R-:W2:Y:S04]  /*52270*/  LDL.LU R29, [R1+0x1f0] ;  /* 0x0001f000011d7983 */ /* 0x000ea80000300800 */
[----:B------:R-:W-:Y:S04]  /*52280*/  STS.U8 [R3+UR8+0x4a80], R21 ;  /* 0x004a801503007988 */ /* 0x000fe80008000008 */
[----:B------:R0:W-:Y:S04]  /*52290*/  STS.U8 [R3+UR8+0x4cc0], R12 ;  /* 0x004cc00c03007988 */ /* 0x0001e80008000008 */
[----:B------:R-:W-:Y:S04]  /*522a0*/  STS.U8 [R3+UR8+0x4c80], R13 ;  /* 0x004c800d03007988 */ /* 0x000fe80008000008 */
[----:B------:R-:W-:Y:S04]  /*522b0*/  STS.U8 [R3+UR8+0x4ec0], R11 ;  /* 0x004ec00b03007988 */ /* 0x000fe80008000008 */
[----:B------:R-:W-:Y:S04]  /*522c0*/  STS.U8 [R3+UR8+0x5080], R9 ;  /* 0x0050800903007988 */ /* 0x000fe80008000008 */
[----:B0-----:R-:W2:Y:S04]  /*522d0*/  LDL.LU R12, [R1+0x1ec] ;  /* 0x0001ec00010c7983 */ /* 0x001ea80000300800 */
[----:B-----5:R0:W-:Y:S04]  /*522e0*/  STS.U8 [R3+UR8+0x52c0], R16 ;  /* 0x0052c01003007988 */ /* 0x0201e80008000008 */
[----:B---3--:R1:W-:Y:S04]  /*522f0*/  STS.U8 [R3+UR8+0x50c0], R8 ;  /* 0x0050c00803007988 */ /* 0x0083e80008000008 */
[----:B0-----:R-:W3:Y:S04]  /*52300*/  LDL.LU R16, [R1+0x1d8] ;  /* 0x0001d80001107983 */ /* 0x001ee80000300800 */
[----:B------:R-:W5:Y:S04]  /*52310*/  LDL.LU R24, [R1+0x1d4] ;  /* 0x0001d40001187983 */ /* 0x000f680000300800 */
[----:B------:R-:W5:Y:S04]  /*52320*/  LDL.LU R23, [R1+0x1b8] ;  /* 0x0001b80001177983 */ /* 0x000f680000300800 */
[----:B------:R-:W5:Y:S04]  /*52330*/  LDL.LU R21, [R1+0x1b4] ;  /* 0x0001b40001157983 */ /* 0x000f680000300800 */
[----:B------:R-:W5:Y:S04]  /*52340*/  LDL.LU R13, [R1+0x198] ;  /* 0x00019800010d7983 */ /* 0x000f680000300800 */
[----:B------:R-:W5:Y:S04]  /*52350*/  LDL.LU R11, [R1+0x194] ;  /* 0x00019400010b7983 */ /* 0x000f680000300800 */
[----:B------:R-:W5:Y:S04]  /*52360*/  LDL.LU R9, [R1+0x178] ;  /* 0x0001780001097983 */ /* 0x000f680000300800 */
[----:B-1----:R-:W5:Y:S04]  /*52370*/  LDL.LU R8, [R1+0x174] ;  /* 0x0001740001087983 */ /* 0x002f680000300800 */
[----:B----4-:R0:W-:Y:S04]  /*52380*/  STS.U8 [R3+UR8+0x56c0], R26 ;  /* 0x0056c01a03007988 */ /* 0x0101e80008000008 */
[----:B------:R1:W-:Y:S04]  /*52390*/  STS.U8 [R3+UR8+0x5680], R27 ;  /* 0x0056801b03007988 */ /* 0x0003e80008000008 */
[----:B0-----:R-:W4:Y:S04]  /*523a0*/  LDL.LU R26, [R1+0x158] ;  /* 0x00015800011a7983 */ /* 0x001f280000300800 */
[----:B-1----:R-:W4:Y:S04]  /*523b0*/  LDL.LU R27, [R1+0x154] ;  /* 0x00015400011b7983 */ /* 0x002f280000300800 */
        /* <DEDUP_REMOVED lines=18> */
[----:B------:R0:W-:Y:S04]  /*524e0*/  STS.U8 [R3+UR8+0x5ac0], R15 ;  /* 0x005ac00f03007988 */ /* 0x0001e80008000008 */
[----:B------:R1:W-:Y:S04]  /*524f0*/  STS.U8 [R3+UR8+0x5a80], R14 ;  /* 0x005a800e03007988 */ /* 0x0003e80008000008 */
[----:B------:R1:W-:Y:S04]  /*52500*/  STS.U8 [R3+UR8+0x5c80], R29 ;  /* 0x005c801d03007988 */ /* 0x0003e80008000008 */
[----:B0-----:R-:W2:Y:S04]  /*52510*/  LDL.LU R15, [R1+0x78] ;  /* 0x00007800010f7983 */ /* 0x001ea80000300800 */
[----:B-1----:R-:W2:Y:S04]  /*52520*/  LDL.LU R14, [R1+0x74] ;  /* 0x00007400010e7983 */ /* 0x002ea80000300800 */
[----:B------:R-:W2:Y:S04]  /*52530*/  LDL.LU R29, [R1+0x58] ;  /* 0x00005800011d7983 */ /* 0x000ea80000300800 */
[----:B------:R0:W-:Y:S04]  /*52540*/  STS.U8 [R3+UR8+0x5cc0], R12 ;  /* 0x005cc00c03007988 */ /* 0x0001e80008000008 */
[----:B0-----:R-:W2:Y:S04]  /*52550*/  LDL.LU R12, [R1+0x54] ;  /* 0x00005400010c7983 */ /* 0x001ea80000300800 */
[----:B---3--:R0:W-:Y:S04]  /*52560*/  STS.U8 [R3+UR8+0x5ec0], R16 ;  /* 0x005ec01003007988 */ /* 0x0081e80008000008 */
[----:B-----5:R1:W-:Y:S04]  /*52570*/  STS.U8 [R3+UR8+0x5e80], R24 ;  /* 0x005e801803007988 */ /* 0x0203e80008000008 */
[----:B------:R3:W-:Y:S04]  /*52580*/  STS.U8 [R3+UR8+0x6080], R23 ;  /* 0x0060801703007988 */ /* 0x0007e80008000008 */
[----:B------:R5:W-:Y:S04]  /*52590*/  STS.U8 [R3+UR8+0x60c0], R21 ;  /* 0x0060c01503007988 */ /* 0x000be80008000008 */
[----:B------:R1:W-:Y:S04]  /*525a0*/  STS.U8 [R3+UR8+0x62c0], R13 ;  /* 0x0062c00d03007988 */ /* 0x0003e80008000008 */
[----:B------:R3:W-:Y:S04]  /*525b0*/  STS.U8 [R3+UR8+0x6280], R11 ;  /* 0x0062800b03007988 */ /* 0x0007e80008000008 */
[----:B0-----:R-:W2:Y:S04]  /*525c0*/  LDL.LU R16, [R1+0x38] ;  /* 0x0000380001107983 */ /* 0x001ea80000300800 */
[----:B-1----:R-:W2:Y:S04]  /*525d0*/  LDL.LU R24, [R1+0x3028] ;  /* 0x0030280001187983 */ /* 0x002ea80000300800 */
[----:B---3--:R-:W3:Y:S04]  /*525e0*/  LDL.LU R23, [R1+0x3024] ;  /* 0x0030240001177983 */ /* 0x008ee80000300800 */
[----:B-----5:R-:W5:Y:S04]  /*525f0*/  LDL.LU R21, [R1+0x3020] ;  /* 0x0030200001157983 */ /* 0x020f680000300800 */
[----:B------:R-:W3:Y:S04]  /*52600*/  LDL.LU R13, [R1+0x301c] ;  /* 0x00301c00010d7983 */ /* 0x000ee80000300800 */
[----:B------:R-:W3:Y:S04]  /*52610*/  LDL.LU R11, [R1+0x3018] ;  /* 0x00301800010b7983 */ /* 0x000ee80000300800 */
[----:B------:R0:W-:Y:S04]  /*52620*/  STS.U8 [R3+UR8+0x6480], R9 ;  /* 0x0064800903007988 */ /* 0x0001e80008000008 */
[----:B------:R1:W-:Y:S04]  /*52630*/  STS.U8 [R3+UR8+0x64c0], R8 ;  /* 0x0064c00803007988 */ /* 0x0003e80008000008 */
[----:B0-----:R-:W3:Y:S04]  /*52640*/  LDL.LU R9, [R1+0x3014] ;  /* 0x0030140001097983 */ /* 0x001ee80000300800 */
[----:B-1----:R-:W3:Y:S04]  /*52650*/  LDL.LU R8, [R1+0x3010] ;  /* 0x0030100001087983 */ /* 0x002ee80000300800 */
[----:B----4-:R0:W-:Y:S04]  /*52660*/  STS.U8 [R3+UR8+0x66c0], R26 ;  /* 0x0066c01a03007988 */ /* 0x0101e80008000008 */
[----:B------:R1:W-:Y:S04]  /*52670*/  STS.U8 [R3+UR8+0x6680], R27 ;  /* 0x0066801b03007988 */ /* 0x0003e80008000008 */
[----:B0-----:R-:W4:Y:S04]  /*52680*/  LDL.LU R26, [R1+0x300c] ;  /* 0x00300c00011a7983 */ /* 0x001f280000300800 */
[----:B-1----:R-:W4:Y:S04]  /*52690*/  LDL.LU R27, [R1+0x3008] ;  /* 0x00300800011b7983 */ /* 0x002f280000300800 */
[----:B--2---:R0:W-:Y:S04]  /*526a0*/  STS.U8 [R3+UR8+0x6880], R0 ;  /* 0x0068800003007988 */ /* 0x0041e80008000008 */
[----:B0-----:R-:W2:Y:S04]  /*526b0*/  LDL.LU R0, [R1+0x3004] ;  /* 0x0030040001007983 */ /* 0x001ea80000300800 */
        /* <DEDUP_REMOVED lines=23> */
[----:B------:R-:W-:Y:S04]  /*52830*/  STS.U8 [R3+UR8+0x72c0], R7 ;  /* 0x0072c00703007988 */ /* 0x000fe80008000008 */
[----:B------:R-:W-:Y:S04]  /*52840*/  STS.U8 [R3+UR8+0x7280], R28 ;  /* 0x0072801c03007988 */ /* 0x000fe80008000008 */
[----:B------:R-:W-:Y:S04]  /*52850*/  STS.U8 [R3+UR8+0x7480], R15 ;  /* 0x0074800f03007988 */ /* 0x000fe80008000008 */
[----:B0-----:R-:W2:Y:S04]  /*52860*/  LDL.LU R12, [R1+0xef8] ;  /* 0x000ef800010c7983 */ /* 0x001ea80000300800 */
[----:B------:R0:W-:Y:S04]  /*52870*/  STS.U8 [R3+UR8+0x7880], R16 ;  /* 0x0078801003007988 */ /* 0x0001e80008000008 */
[----:B-----5:R-:W-:Y:S04]  /*52880*/  STS.U8 [R3+UR8+0x7ec0], R21 ;  /* 0x007ec01503007988 */ /* 0x020fe80008000008 */
[----:B---3--:R-:W-:Y:S04]  /*52890*/  STS.U8 [R3+UR8+0x7e80], R23 ;  /* 0x007e801703007988 */ /* 0x008fe80008000008 */
[----:B0-----:R-:W3:Y:S04]  /*528a0*/  LDL.LU R16, [R1+0xedc] ;  /* 0x000edc0001107983 */ /* 0x001ee80000300800 */
[----:B------:R0:W-:Y:S04]  /*528b0*/  STS.U8 [R3+UR8+0x7cc0], R9 ;  /* 0x007cc00903007988 */ /* 0x0001e80008000008 */
[----:B------:R-:W-:Y:S04]  /*528c0*/  STS.U8 [R3+UR8+0x7c80], R8 ;  /* 0x007c800803007988 */ /* 0x000fe80008000008 */
[----:B0-----:R-:W5:Y:S04]  /*528d0*/  LDL.LU R9, [R1+0xf5c] ;  /* 0x000f5c0001097983 */ /* 0x001f680000300800 */
[----:B------:R-:W5:Y:S04]  /*528e0*/  LDL.LU R21, [R1+0xf80] ;  /* 0x000f800001157983 */ /* 0x000f680000300800 */
[----:B------:R-:W5:Y:S04]  /*528f0*/  LDL.LU R23, [R1+0xfc8] ;  /* 0x000fc80001177983 */ /* 0x000f680000300800 */
[----:B----4-:R-:W-:Y:S04]  /*52900*/  STS.U8 [R3+UR8+0x7a80], R26 ;  /* 0x007a801a03007988 */ /* 0x010fe80008000008 */
[----:B------:R-:W-:Y:S04]  /*52910*/  STS.U8 [R3+UR8+0x7ac0], R27 ;  /* 0x007ac01b03007988 */ /* 0x000fe80008000008 */
[----:B--2---:R0:W-:Y:S02]  /*52920*/  STS.U8 [R3+UR8+0x78c0], R0 ;  /* 0x0078c00003007988 */ /* 0x0041e40008000008 */
[----:B0-----:R-:W0:Y:S02]  /*52930*/  S2R R0, SR_TID.X ;  /* 0x0000000000007919 */ /* 0x001e240000002100 */
[----:B------:R-:W2:Y:S04]  /*52940*/  LDL.LU R3, [R1+0xf8c] ;  /* 0x000f8c0001037983 */ /* 0x000ea80000300800 */
[----:B------:R-:W4:Y:S04]  /*52950*/  LDL.LU R8, [R1+0xed8] ;  /* 0x000ed80001087983 */ /* 0x000f280000300800 */
[----:B------:R-:W4:Y:S04]  /*52960*/  LDL.LU R26, [R1+0xe9c] ;  /* 0x000e9c00011a7983 */ /* 0x000f280000300800 */
[----:B------:R-:W4:Y:S04]  /*52970*/  LDL.LU R27, [R1+0xe98] ;  /* 0x000e9800011b7983 */ /* 0x000f280000300800 */
[----:B------:R-:W4:Y:S04]  /*52980*/  LDL.LU R7, [R1+0xe7c] ;  /* 0x000e7c0001077983 */ /* 0x000f280000300800 */
[----:B------:R-:W4:Y:S04]  /*52990*/  LDL.LU R28, [R1+0xe78] ;  /* 0x000e7800011c7983 */ /* 0x000f280000300800 */
[----:B------:R-:W4:Y:S01]  /*529a0*/  LDL.LU R15, [R1+0xe5c] ;  /* 0x000e5c00010f7983 */ /* 0x000f220000300800 */
[----:B0-----:R-:W-:-:S04]  /*529b0*/  LOP3.LUT R0, R0, 0x3f, RZ, 0xc0, !PT ;  /* 0x0000003f00007812 */ /* 0x001fc800078ec0ff */
[----:B------:R-:W-:-:S05]  /*529c0*/  LOP3.LUT R0, R0, 0x20, RZ, 0x3c, !PT ;  /* 0x0000002000007812 */ /* 0x000fca00078e3cff */
        /* <DEDUP_REMOVED lines=8> */
[----:B------:R-:W4:Y:S04]  /*52a50*/  LDL.LU R22, [R1+0xe1c] ;  /* 0x000e1c0001167983 */ /* 0x000f280000300800 */
[----:B------:R-:W4:Y:S04]  /*52a60*/  LDL.LU R4, [R1+0xe18] ;  /* 0x000e180001047983 */ /* 0x000f280000300800 */
[----:B------:R0:W-:Y:S04]  /*52a70*/  STS.U8 [R0+UR8+0x940], R5 ;  /* 0x0009400500007988 */ /* 0x0001e80008000008 */
        /* <DEDUP_REMOVED lines=11> */
[----:B------:R-:W4:Y:S04]  /*52b30*/  LDL.LU R29, [R1+0xdb8] ;  /* 0x000db800011d7983 */ /* 0x000f280000300800 */
[----:B---3--:R1:W-:Y:S04]  /*52b40*/  STS.U8 [R0+UR8+0x1100], R16 ;  /* 0x0011001000007988 */ /* 0x0083e80008000008 */
[----:B-----5:R3:W-:Y:S04]  /*52b50*/  STS.U8 [R0+UR8+0x540], R23 ;  /* 0x0005401700007988 */ /* 0x0207e80008000008 */
[----:B------:R-:W-:Y:S04]  /*52b60*/  STS.U8 [R0+UR8+0x700], R21 ;  /* 0x0007001500007988 */ /* 0x000fe80008000008 */
[----:B------:R-:W-:Y:S04]  /*52b70*/  STS.U8 [R0+UR8+0x900], R9 ;  /* 0x0009000900007988 */ /* 0x000fe80008000008 */
[----:B0-----:R-:W5:Y:S04]  /*52b80*/  LDL.LU R12, [R1+0xd90] ;  /* 0x000d9000010c7983 */ /* 0x001f680000300800 */
[----:B-1----:R-:W5:Y:S04]  /*52b90*/  LDL.LU R16, [R1+0xd8c] ;  /* 0x000d8c0001107983 */ /* 0x002f680000300800 */
[----:B---3--:R-:W3:Y:S04]  /*52ba0*/  LDL.LU R23, [R1+0xd70] ;  /* 0x000d700001177983 */ /* 0x008ee80000300800 */
[----:B--2---:R0:W-:Y:S04]  /*52bb0*/  STS.U8 [R0+UR8+0x740], R3 ;  /* 0x0007400300007988 */ /* 0x0041e80008000008 */
[----:B----4-:R1:W-:Y:S04]  /*52bc0*/  STS.U8 [R0+UR8+0x1500], R7 ;  /* 0x0015000700007988 */ /* 0x0103e80008000008 */
[----:B------:R2:W-:Y:S04]  /*52bd0*/  STS.U8 [R0+UR8+0x1540], R28 ;  /* 0x0015401c00007988 */ /* 0x0005e80008000008 */
[----:B------:R4:W-:Y:S04]  /*52be0*/  STS.U8 [R0+UR8+0x1740], R15 ;  /* 0x0017400f00007988 */ /* 0x0009e80008000008 */
[----:B0-----:R-:W3:Y:S04]  /*52bf0*/  LDL.LU R3, [R1+0xd6c] ;  /* 0x000d6c0001037983 */ /* 0x001ee80000300800 */
[----:B------:R-:W3:Y:S04]  /*52c00*/  LDL.LU R21, [R1+0xd50] ;  /* 0x000d500001157983 */ /* 0x000ee80000300800 */
[----:B------:R-:W3:Y:S04]  /*52c10*/  LDL.LU R9, [R1+0xd4c] ;  /* 0x000d4c0001097983 */ /* 0x000ee80000300800 */
[----:B-1----:R-:W3:Y:S04]  /*52c20*/  LDL.LU R7, [R1+0xd30] ;  /* 0x000d300001077983 */ /* 0x002ee80000300800 */
[----:B--2---:R-:W2:Y:S04]  /*52c30*/  LDL.LU R28, [R1+0xbbc] ;  /* 0x000bbc00011c7983 */ /* 0x004ea80000300800 */
[----:B----4-:R-:W4:Y:S04]  /*52c40*/  LDL.LU R15, [R1+0xba0] ;  /* 0x000ba000010f7983 */ /* 0x010f280000300800 */
        /* <DEDUP_REMOVED lines=23> */
[----:B------:R1:W-:Y:S04]  /*52dc0*/  STS.U8 [R0+UR8+0x2100], R14 ;  /* 0x0021000e00007988 */ /* 0x0003e80008000008 */
[----:B------:R0:W-:Y:S04]  /*52dd0*/  STS.U8 [R0+UR8+0x2140], R29 ;  /* 0x0021401d00007988 */ /* 0x0001e80008000008 */
[----:B-----5:R5:W-:Y:S04]  /*52de0*/  STS.U8 [R0+UR8+0x2340], R12 ;  /* 0x0023400c00007988 */ /* 0x020be80008000008 */
[----:B------:R5:W-:Y:S04]  /*52df0*/  STS.U8 [R0+UR8+0x2300], R16 ;  /* 0x0023001000007988 */ /* 0x000be80008000008 */
[----:B0-----:R-:W4:Y:S04]  /*52e00*/  LDL.LU R17, [R1+0xae0] ;  /* 0x000ae00001117983 */ /* 0x001f280000300800 */
[----:B-1----:R-:W4:Y:S04]  /*52e10*/  LDL.LU R14, [R1+0xadc] ;  /* 0x000adc00010e7983 */ /* 0x002f280000300800 */
[----:B------:R-:W4:Y:S04]  /*52e20*/  LDL.LU R29, [R1+0xac0] ;  /* 0x000ac000011d7983 */ /* 0x000f280000300800 */
[----:B-----5:R-:W5:Y:S04]  /*52e30*/  LDL.LU R12, [R1+0x42c] ;  /* 0x00042c00010c7983 */ /* 0x020f680000300800 */
[----:B------:R-:W5:Y:S04]  /*52e40*/  LDL.LU R16, [R1+0x410] ;  /* 0x0004100001107983 */ /* 0x000f680000300800 */
[----:B---3--:R0:W-:Y:S04]  /*52e50*/  STS.U8 [R0+UR8+0x2900], R7 ;  /* 0x0029000700007988 */ /* 0x0081e80008000008 */
[----:B--2---:R1:W-:Y:S04]  /*52e60*/  STS.U8 [R0+UR8+0x2940], R28 ;  /* 0x0029401c00007988 */ /* 0x0043e80008000008 */
[----:B----4-:R2:W-:Y:S04]  /*52e70*/  STS.U8 [R0+UR8+0x2b40], R15 ;  /* 0x002b400f00007988 */ /* 0x0105e80008000008 */
[----:B0-----:R-:W3:Y:S04]  /*52e80*/  LDL.LU R7, [R1+0x40c] ;  /* 0x00040c0001077983 */ /* 0x001ee80000300800 */
[----:B-1----:R-:W4:Y:S04]  /*52e90*/  LDL.LU R28, [R1+0x3f0] ;  /* 0x0003f000011c7983 */ /* 0x002f280000300800 */
[----:B--2---:R-:W2:Y:S04]  /*52ea0*/  LDL.LU R15, [R1+0x3ec] ;  /* 0x0003ec00010f7983 */ /* 0x004ea80000300800 */
        /* <DEDUP_REMOVED lines=26> */
[----:B-----5:R5:W-:Y:S04]  /*53050*/  STS.U8 [R0+UR8+0x3940], R12 ;  /* 0x0039400c00007988 */ /* 0x020be80008000008 */
[----:B------:R5:W-:Y:S04]  /*53060*/  STS.U8 [R0+UR8+0x3b40], R16 ;  /* 0x003b401000007988 */ /* 0x000be80008000008 */
[----:B0-----:R-:W2:Y:S04]  /*53070*/  LDL.LU R27, [R1+0x32c] ;  /* 0x00032c00011b7983 */ /* 0x001ea80000300800 */
[----:B-1----:R-:W2:Y:S04]  /*53080*/  LDL.LU R17, [R1+0x310] ;  /* 0x0003100001117983 */ /* 0x002ea80000300800 */
[----:B------:R-:W2:Y:S04]  /*53090*/  LDL.LU R14, [R1+0x30c] ;  /* 0x00030c00010e7983 */ /* 0x000ea80000300800 */
[----:B------:R-:W2:Y:S04]  /*530a0*/  LDL.LU R29, [R1+0x2f0] ;  /* 0x0002f000011d7983 */ /* 0x000ea80000300800 */
[----:B-----5:R-:W5:Y:S04]  /*530b0*/  LDL.LU R12, [R1+0x2ec] ;  /* 0x0002ec00010c7983 */ /* 0x020f680000300800 */
[----:B------:R0:W-:Y:S04]  /*530c0*/  STS.U8 [R0+UR8+0x3300], R5 ;  /* 0x0033000500007988 */ /* 0x0001e80008000008 */
[----:B------:R-:W5:Y:S04]  /*530d0*/  LDL.LU R16, [R1+0x2d0] ;  /* 0x0002d00001107983 */ /* 0x000f680000300800 */
[----:B------:R1:W-:Y:S04]  /*530e0*/  STS.U8 [R0+UR8+0x3500], R6 ;  /* 0x0035000600007988 */ /* 0x0003e80008000008 */
[----:B------:R1:W-:Y:S04]  /*530f0*/  STS.U8 [R0+UR8+0x3540], R19 ;  /* 0x0035401300007988 */ /* 0x0003e80008000008 */
[----:B0-----:R-:W5:Y:S04]  /*53100*/  LDL.LU R5, [R1+0x2cc] ;  /* 0x0002cc0001057983 */ /* 0x001f680000300800 */
[----:B-1----:R-:W5:Y:S04]  /*53110*/  LDL.LU R6, [R1+0x2a8] ;  /* 0x0002a80001067983 */ /* 0x002f680000300800 */
[----:B------:R-:W5:Y:S04]  /*53120*/  LDL.LU R19, [R1+0x2a4] ;  /* 0x0002a40001137983 */ /* 0x000f680000300800 */
[----:B---3--:R0:W-:Y:S04]  /*53130*/  STS.U8 [R0+UR8+0x3b00], R7 ;  /* 0x003b000700007988 */ /* 0x0081e80008000008 */
[----:B----4-:R1:W-:Y:S04]  /*53140*/  STS.U8 [R0+UR8+0x3d00], R28 ;  /* 0x003d001c00007988 */ /* 0x0103e80008000008 */
[----:B--2---:R2:W-:Y:S04]  /*53150*/  STS.U8 [R0+UR8+0x3d40], R15 ;  /* 0x003d400f00007988 */ /* 0x0045e80008000008 */
        /* <DEDUP_REMOVED lines=9> */
[----:B-1----:R-:W4:Y:S04]  /*531f0*/  LDL.LU R18, [R1+0x230] ;  /* 0x0002300001127983 */ /* 0x002f280000300800 */
[----:B------:R-:W4:Y:S04]  /*53200*/  LDL.LU R20, [R1+0x22c] ;  /* 0x00022c0001147983 */ /* 0x000f280000300800 */
[----:B------:R-:W4:Y:S04]  /*53210*/  LDL.LU R22, [R1+0x218] ;  /* 0x0002180001167983 */ /* 0x000f280000300800 */
[----:B------:R-:W4:Y:S04]  /*53220*/  LDL.LU R4, [R1+0x214] ;  /* 0x0002140001047983 */ /* 0x000f280000300800 */
[----:B------:R0:W-:Y:S04]  /*53230*/  STS.U8 [R0+UR8+0x4740], R9 ;  /* 0x0047400900007988 */ /* 0x0001e80008000008 */
[----:B------:R1:W-:Y:S04]  /*53240*/  STS.U8 [R0+UR8+0x4700], R8 ;  /* 0x0047000800007988 */ /* 0x0003e80008000008 */
[----:B------:R1:W-:Y:S04]  /*53250*/  STS.U8 [R0+UR8+0x4900], R26 ;  /* 0x0049001a00007988 */ /* 0x0003e80008000008 */
[----:B0-----:R-:W4:Y:S04]  /*53260*/  LDL.LU R9, [R1+0x200] ;  /* 0x0002000001097983 */ /* 0x001f280000300800 */
[----:B-1----:R-:W4:Y:S04]  /*53270*/  LDL.LU R8, [R1+0x1fc] ;  /* 0x0001fc0001087983 */ /* 0x002f280000300800 */
        /* <DEDUP_REMOVED lines=11> */
[----:B------:R-:W-:Y:S04]  /*53330*/  STS.U8 [R0+UR8+0x4940], R27 ;  /* 0x0049401b00007988 */ /* 0x000fe80008000008 */
[----:B------:R-:W-:Y:S04]  /*53340*/  STS.U8 [R0+UR8+0x4f00], R5 ;  /* 0x004f000500007988 */ /* 0x000fe80008000008 */
[----:B------:R-:W-:Y:S04]  /*53350*/  STS.U8 [R0+UR8+0x5100], R6 ;  /* 0x0051000600007988 */ /* 0x000fe80008000008 */
[----:B------:R-:W-:Y:S04]  /*53360*/  STS.U8 [R0+UR8+0x5140], R19 ;  /* 0x0051401300007988 */ /* 0x000fe80008000008 */
[----:B---3--:R-:W-:Y:S04]  /*53370*/  STS.U8 [R0+UR8+0x5340], R7 ;  /* 0x0053400700007988 */ /* 0x008fe80008000008 */
[----:B--2---:R0:W-:Y:S04]  /*53380*/  STS.U8 [R0+UR8+0x5540], R10 ;  /* 0x0055400a00007988 */ /* 0x0041e80008000008 */
[----:B----4-:R1:W-:Y:S04]  /*53390*/  STS.U8 [R0+UR8+0x5700], R20 ;  /* 0x0057001400007988 */ /* 0x0103e80008000008 */
[----:B------:R2:W-:Y:S04]  /*533a0*/  STS.U8 [R0+UR8+0x5900], R22 ;  /* 0x0059001600007988 */ /* 0x0005e80008000008 */
[----:B------:R3:W-:Y:S04]  /*533b0*/  STS.U8 [R0+UR8+0x5940], R4 ;  /* 0x0059400400007988 */ /* 0x0007e80008000008 */
[----:B0-----:R-:W4:Y:S04]  /*533c0*/  LDL.LU R10, [R1+0x190] ;  /* 0x00019000010a7983 */ /* 0x001f280000300800 */
[----:B-1----:R-:W4:Y:S04]  /*533d0*/  LDL.LU R20, [R1+0x18c] ;  /* 0x00018c0001147983 */ /* 0x002f280000300800 */
[----:B--2---:R-:W2:Y:S04]  /*533e0*/  LDL.LU R22, [R1+0x170] ;  /* 0x0001700001167983 */ /* 0x004ea80000300800 */
[----:B---3--:R-:W3:Y:S04]  /*533f0*/  LDL.LU R4, [R1+0x16c] ;  /* 0x00016c0001047983 */ /* 0x008ee80000300800 */
        /* <DEDUP_REMOVED lines=8> */
[----:B0-----:R-:W3:Y:S04]  /*53480*/  LDL.LU R28, [R1+0x10c] ;  /* 0x00010c00011c7983 */ /* 0x001ee80000300800 */
[----:B-1----:R-:W3:Y:S04]  /*53490*/  LDL.LU R15, [R1+0xf0] ;  /* 0x0000f000010f7983 */ /* 0x002ee80000300800 */
[----:B------:R-:W3:Y:S04]  /*534a0*/  LDL.LU R18, [R1+0xec] ;  /* 0x0000ec0001127983 */ /* 0x000ee80000300800 */
        /* <DEDUP_REMOVED lines=15> */
[----:B-----5:R5:W-:Y:S04]  /*535a0*/  STS.U8 [R0+UR8+0x6100], R12 ;  /* 0x0061000c00007988 */ /* 0x020be80008000008 */
[----:B------:R5:W-:Y:S04]  /*535b0*/  STS.U8 [R0+UR8+0x6140], R16 ;  /* 0x0061401000007988 */ /* 0x000be80008000008 */
[----:B0-----:R-:W3:Y:S04]  /*535c0*/  LDL.LU R17, [R1+0x70] ;  /* 0x0000700001117983 */ /* 0x001ee80000300800 */
[----:B-1----:R-:W3:Y:S04]  /*535d0*/  LDL.LU R14, [R1+0x6c] ;  /* 0x00006c00010e7983 */ /* 0x002ee80000300800 */
[----:B------:R-:W3:Y:S04]  /*535e0*/  LDL.LU R29, [R1+0x50] ;  /* 0x00005000011d7983 */ /* 0x000ee80000300800 */
[----:B-----5:R-:W5:Y:S04]  /*535f0*/  LDL.LU R12, [R1+0x4c] ;  /* 0x00004c00010c7983 */ /* 0x020f680000300800 */
[----:B------:R-:W5:Y:S04]  /*53600*/  LDL.LU R16, [R1+0x10] ;  /* 0x0000100001107983 */ /* 0x000f680000300800 */
[----:B----4-:R0:W-:Y:S04]  /*53610*/  STS.U8 [R0+UR8+0x6340], R10 ;  /* 0x0063400a00007988 */ /* 0x0101e80008000008 */
[----:B------:R1:W-:Y:S04]  /*53620*/  STS.U8 [R0+UR8+0x6300], R20 ;  /* 0x0063001400007988 */ /* 0x0003e80008000008 */
[----:B--2---:R2:W-:Y:S04]  /*53630*/  STS.U8 [R0+UR8+0x6500], R22 ;  /* 0x0065001600007988 */ /* 0x0045e80008000008 */
[----:B---3--:R3:W-:Y:S04]  /*53640*/  STS.U8 [R0+UR8+0x6540], R4 ;  /* 0x0065400400007988 */ /* 0x0087e80008000008 */
[----:B0-----:R-:W4:Y:S04]  /*53650*/  LDL.LU R10, [R1+0x3000] ;  /* 0x00300000010a7983 */ /* 0x001f280000300800 */
[----:B-1----:R-:W4:Y:S04]  /*53660*/  LDL.LU R20, [R1+0x2ffc] ;  /* 0x002ffc0001147983 */ /* 0x002f280000300800 */
[----:B--2---:R-:W2:Y:S04]  /*53670*/  LDL.LU R22, [R1+0x2ff8] ;  /* 0x002ff80001167983 */ /* 0x004ea80000300800 */
[----:B---3--:R-:W3:Y:S04]  /*53680*/  LDL.LU R4, [R1+0x2ff4] ;  /* 0x002ff40001047983 */ /* 0x008ee80000300800 */
        /* <DEDUP_REMOVED lines=14> */
[----:B0-----:R-:W4:Y:S04]  /*53770*/  LDL.LU R15, [R1+0xf7c] ;  /* 0x000f7c00010f7983 */ /* 0x001f280000300800 */
[----:B-1----:R-:W4:Y:S04]  /*53780*/  LDL.LU R18, [R1+0xf70] ;  /* 0x000f700001127983 */ /* 0x002f280000300800 */
[----:B------:R0:W-:Y:S04]  /*53790*/  STS.U8 [R0+UR8+0x7500], R17 ;  /* 0x0075001100007988 */ /* 0x0001e80008000008 */
        /* <DEDUP_REMOVED lines=18> */
[----:B0-----:R-:W5:Y:S04]  /*538c0*/  LDL.LU R25, [R1+0xf10] ;  /* 0x000f100001197983 */ /* 0x001f680000300800 */
[----:B---3--:R0:W-:Y:S02]  /*538d0*/  STS.U8 [R0+UR8+0x7940], R4 ;  /* 0x0079400400007988 */ /* 0x0081e40008000008 */
[----:B0-----:R-:W0:Y:S02]  /*538e0*/  S2R R4, SR_TID.X ;  /* 0x0000000000047919 */ /* 0x001e240000002100 */
[----:B--2---:R-:W-:Y:S04]  /*538f0*/  STS.U8 [R0+UR8+0x7b40], R22 ;  /* 0x007b401600007988 */ /* 0x004fe80008000008 */
[----:B----4-:R-:W-:Y:S04]  /*53900*/  STS.U8 [R0+UR8+0x7b00], R20 ;  /* 0x007b001400007988 */ /* 0x010fe80008000008 */
[----:B------:R1:W-:Y:S04]  /*53910*/  STS.U8 [R0+UR8+0x7d00], R10 ;  /* 0x007d000a00007988 */ /* 0x0003e80008000008 */
[----:B-1----:R-:W2:Y:S04]  /*53920*/  LDL.LU R0, [R1+0xef4] ;  /* 0x000ef40001007983 */ /* 0x002ea80000300800 */
[----:B------:R-:W3:Y:S04]  /*53930*/  LDL.LU R24, [R1+0xef0] ;  /* 0x000ef00001187983 */ /* 0x000ee80000300800 */
        /* <DEDUP_REMOVED lines=19> */
[----:B------:R0:W-:Y:S04]  /*53a70*/  STS.U8 [R4+UR8+0x9c0], R14 ;  /* 0x0009c00e04007988 */ /* 0x0001e80008000008 */
[----:B------:R-:W4:Y:S04]  /*53a80*/  LDL.LU R26, [R1+0xdf0] ;  /* 0x000df000011a7983 */ /* 0x000f280000300800 */
[----:B------:R1:W-:Y:S04]  /*53a90*/  STS.U8 [R4+UR8+0x180], R27 ;  /* 0x0001801b04007988 */ /* 0x0003e80008000008 */
[----:B0-----:R-:W4:Y:S04]  /*53aa0*/  LDL.LU R14, [R1+0xdd4] ;  /* 0x000dd400010e7983 */ /* 0x001f280000300800 */
[----:B------:R0:W-:Y:S04]  /*53ab0*/  STS.U8 [R4+UR8+0x1c0], R5 ;  /* 0x0001c00504007988 */ /* 0x0001e80008000008 */
[----:B-1----:R-:W4:Y:S04]  /*53ac0*/  LDL.LU R27, [R1+0xdd0] ;  /* 0x000dd000011b7983 */ /* 0x002f280000300800 */
        /* <DEDUP_REMOVED lines=8> */
[----:B-----5:R-:W5:Y:S04]  /*53b50*/  LDL.LU R29, [R1+0xd68] ;  /* 0x000d6800011d7983 */ /* 0x020f680000300800 */
[----:B------:R0:W-:Y:S04]  /*53b60*/  STS.U8 [R4+UR8+0xb80], R12 ;  /* 0x000b800c04007988 */ /* 0x0001e80008000008 */
[----:B------:R1:W-:Y:S04]  /*53b70*/  STS.U8 [R4+UR8+0xd80], R16 ;  /* 0x000d801004007988 */ /* 0x0003e80008000008 */
[----:B------:R-:W-:Y:S04]  /*53b80*/  STS.U8 [R4+UR8+0xdc0], R25 ;  /* 0x000dc01904007988 */ /* 0x000fe80008000008 */
[----:B0-----:R-:W5:Y:S04]  /*53b90*/  LDL.LU R12, [R1+0xd64] ;  /* 0x000d6400010c7983 */ /* 0x001f680000300800 */
[----:B-1----:R-:W5:Y:S04]  /*53ba0*/  LDL.LU R16, [R1+0xd48] ;  /* 0x000d480001107983 */ /* 0x002f680000300800 */
[----:B--2---:R-:W-:Y:S04]  /*53bb0*/  STS.U8 [R4+UR8+0xfc0], R0 ;  /* 0x000fc00004007988 */ /* 0x004fe80008000008 */
[----:B---3--:R-:W-:Y:S04]  /*53bc0*/  STS.U8 [R4+UR8+0xf80], R24 ;  /* 0x000f801804007988 */ /* 0x008fe80008000008 */
[----:B----4-:R-:W-:Y:S04]  /*53bd0*/  STS.U8 [R4+UR8+0x1180], R11 ;  /* 0x0011800b04007988 */ /* 0x010fe80008000008 */
[----:B------:R0:W-:Y:S04]  /*53be0*/  STS.U8 [R4+UR8+0x19c0], R7 ;  /* 0x0019c00704007988 */ /* 0x0001e80008000008 */
[----:B------:R1:W-:Y:S04]  /*53bf0*/  STS.U8 [R4+UR8+0x1bc0], R28 ;  /* 0x001bc01c04007988 */ /* 0x0003e80008000008 */
[----:B------:R2:W-:Y:S04]  /*53c00*/  STS.U8 [R4+UR8+0x1b80], R15 ;  /* 0x001b800f04007988 */ /* 0x0005e80008000008 */
[----:B------:R3:W-:Y:S04]  /*53c10*/  STS.U8 [R4+UR8+0x1d80], R18 ;  /* 0x001d801204007988 */ /* 0x0007e80008000008 */
        /* <DEDUP_REMOVED lines=8> */
[----:B0-----:R-:W2:Y:S04]  /*53ca0*/  LDL.LU R14, [R1+0xb94] ;  /* 0x000b9400010e7983 */ /* 0x001ea80000300800 */
[----:B------:R-:W2:Y:S04]  /*53cb0*/  LDL.LU R25, [R1+0xb78] ;  /* 0x000b780001197983 */ /* 0x000ea80000300800 */
[----:B------:R-:W2:Y:S04]  /*53cc0*/  LDL.LU R0, [R1+0xb74] ;  /* 0x000b740001007983 */ /* 0x000ea80000300800 */
[----:B------:R-:W2:Y:S04]  /*53cd0*/  LDL.LU R24, [R1+0xb58] ;  /* 0x000b580001187983 */ /* 0x000ea80000300800 */
[----:B------:R-:W2:Y:S04]  /*53ce0*/  LDL.LU R11, [R1+0xb54] ;  /* 0x000b5400010b7983 */ /* 0x000ea80000300800 */
[----:B-1----:R-:W2:Y:S04]  /*53cf0*/  LDL.LU R10, [R1+0xb38] ;  /* 0x000b3800010a7983 */ /* 0x002ea80000300800 */
        /* <DEDUP_REMOVED lines=13> */
[----:B-----5:R0:W-:Y:S04]  /*53dd0*/  STS.U8 [R4+UR8+0x2580], R29 ;  /* 0x0025801d04007988 */ /* 0x0201e80008000008 */
[----:B------:R-:W5:Y:S04]  /*53de0*/  LDL.LU R17, [R1+0x428] ;  /* 0x0004280001117983 */ /* 0x000f680000300800 */
[----:B------:R1:W-:Y:S04]  /*53df0*/  STS.U8 [R4+UR8+0x25c0], R12 ;  /* 0x0025c00c04007988 */ /* 0x0003e80008000008 */
[----:B------:R1:W-:Y:S04]  /*53e00*/  STS.U8 [R4+UR8+0x27c0], R16 ;  /* 0x0027c01004007988 */ /* 0x0003e80008000008 */
[----:B------:R1:W-:Y:S04]  /*53e10*/  STS.U8 [R4+UR8+0x1dc0], R26 ;  /* 0x001dc01a04007988 */ /* 0x0003e80008000008 */
[----:B0-----:R-:W5:Y:S04]  /*53e20*/  LDL.LU R29, [R1+0x424] ;  /* 0x00042400011d7983 */ /* 0x001f680000300800 */
[----:B-1----:R-:W5:Y:S04]  /*53e30*/  LDL.LU R12, [R1+0x408] ;  /* 0x00040800010c7983 */ /* 0x002f680000300800 */
[----:B------:R-:W5:Y:S04]  /*53e40*/  LDL.LU R16, [R1+0x404] ;  /* 0x0004040001107983 */ /* 0x000f680000300800 */
[----:B------:R-:W5:Y:S04]  /*53e50*/  LDL.LU R26, [R1+0x3e8] ;  /* 0x0003e800011a7983 */ /* 0x000f680000300800 */
[----:B---3--:R0:W-:Y:S04]  /*53e60*/  STS.U8 [R4+UR8+0x2bc0], R18 ;  /* 0x002bc01204007988 */ /* 0x0081e80008000008 */
[----:B0-----:R-:W3:Y:S04]  /*53e70*/  LDL.LU R18, [R1+0x3e4] ;  /* 0x0003e40001127983 */ /* 0x001ee80000300800 */
[----:B------:R0:W-:Y:S04]  /*53e80*/  STS.U8 [R4+UR8+0x1f80], R27 ;  /* 0x001f801b04007988 */ /* 0x0001e80008000008 */
[----:B------:R1:W-:Y:S04]  /*53e90*/  STS.U8 [R4+UR8+0x2180], R5 ;  /* 0x0021800504007988 */ /* 0x0003e80008000008 */
[----:B------:R0:W-:Y:S04]  /*53ea0*/  STS.U8 [R4+UR8+0x21c0], R6 ;  /* 0x0021c00604007988 */ /* 0x0001e80008000008 */
[----:B------:R0:W-:Y:S04]  /*53eb0*/  STS.U8 [R4+UR8+0x23c0], R19 ;  /* 0x0023c01304007988 */ /* 0x0001e80008000008 */
[----:B----4-:R4:W-:Y:S04]  /*53ec0*/  STS.U8 [R4+UR8+0x2780], R7 ;  /* 0x0027800704007988 */ /* 0x0109e80008000008 */
[----:B------:R2:W-:Y:S04]  /*53ed0*/  STS.U8 [R4+UR8+0x2980], R28 ;  /* 0x0029801c04007988 */ /* 0x0005e80008000008 */
[----:B0-----:R-:W3:Y:S04]  /*53ee0*/  LDL.LU R27, [R1+0x3c8] ;  /* 0x0003c800011b7983 */ /* 0x001ee80000300800 */
[----:B-1----:R-:W3:Y:S04]  /*53ef0*/  LDL.LU R5, [R1+0x3c4] ;  /* 0x0003c40001057983 */ /* 0x002ee80000300800 */
[----:B------:R-:W3:Y:S04]  /*53f00*/  LDL.LU R6, [R1+0x3a8] ;  /* 0x0003a80001067983 */ /* 0x000ee80000300800 */
[----:B------:R-:W3:Y:S04]  /*53f10*/  LDL.LU R19, [R1+0x3a4] ;  /* 0x0003a40001137983 */ /* 0x000ee80000300800 */
[----:B----4-:R-:W4:Y:S04]  /*53f20*/  LDL.LU R7, [R1+0x388] ;  /* 0x0003880001077983 */ /* 0x010f280000300800 */
[----:B--2---:R0:W-:Y:S04]  /*53f30*/  STS.U8 [R4+UR8+0x29c0], R15 ;  /* 0x0029c00f04007988 */ /* 0x0041e80008000008 */
[----:B------:R-:W2:Y:S04]  /*53f40*/  LDL.LU R28, [R1+0x384] ;  /* 0x00038400011c7983 */ /* 0x000ea80000300800 */
[----:B------:R1:W-:Y:S04]  /*53f50*/  STS.U8 [R4+UR8+0x2b80], R14 ;  /* 0x002b800e04007988 */ /* 0x0003e80008000008 */
[----:B-----5:R5:W-:Y:S04]  /*53f60*/  STS.U8 [R4+UR8+0x3980], R17 ;  /* 0x0039801104007988 */ /* 0x020be80008000008 */
[----:B0-----:R-:W2:Y:S04]  /*53f70*/  LDL.LU R15, [R1+0x368] ;  /* 0x00036800010f7983 */ /* 0x001ea80000300800 */
[----:B-1----:R-:W2:Y:S04]  /*53f80*/  LDL.LU R14, [R1+0x364] ;  /* 0x00036400010e7983 */ /* 0x002ea80000300800 */
[----:B------:R0:W-:Y:S04]  /*53f90*/  STS.U8 [R4+UR8+0x39c0], R29 ;  /* 0x0039c01d04007988 */ /* 0x0001e80008000008 */
[----:B-----5:R-:W5:Y:S04]  /*53fa0*/  LDL.LU R17, [R1+0x348] ;  /* 0x0003480001117983 */ /* 0x020f680000300800 */
[----:B------:R1:W-:Y:S04]  /*53fb0*/  STS.U8 [R4+UR8+0x3bc0], R12 ;  /* 0x003bc00c04007988 */ /* 0x0003e80008000008 */
[----:B------:R1:W-:Y:S04]  /*53fc0*/  STS.U8 [R4+UR8+0x3b80], R16 ;  /* 0x003b801004007988 */ /* 0x0003e80008000008 */
[----:B0-----:R-:W5:Y:S04]  /*53fd0*/  LDL.LU R29, [R1+0x344] ;  /* 0x00034400011d7983 */ /* 0x001f680000300800 */
[----:B-1----:R-:W5:Y:S04]  /*53fe0*/  LDL.LU R12, [R1+0x328] ;  /* 0x00032800010c7983 */ /* 0x002f680000300800 */
[----:B------:R-:W5:Y:S04]  /*53ff0*/  LDL.LU R16, [R1+0x324] ;  /* 0x0003240001107983 */ /* 0x000f680000300800 */
[----:B---3--:R0:W-:Y:S04]  /*54000*/  STS.U8 [R4+UR8+0x3dc0], R18 ;  /* 0x003dc01204007988 */ /* 0x0081e80008000008 */
[----:B0-----:R-:W3:Y:S04]  /*54010*/  LDL.LU R18, [R1+0x308] ;  /* 0x0003080001127983 */ /* 0x001ee80000300800 */
        /* <DEDUP_REMOVED lines=25> */
[----:B--2---:R1:W-:Y:S04]  /*541b0*/  STS.U8 [R4+UR8+0x4380], R28 ;  /* 0x0043801c04007988 */ /* 0x0043e80008000008 */
[----:B------:R2:W-:Y:S04]  /*541c0*/  STS.U8 [R4+UR8+0x4580], R15 ;  /* 0x0045800f04007988 */ /* 0x0005e80008000008 */
[----:B------:R0:W-:Y:S04]  /*541d0*/  STS.U8 [R4+UR8+0x45c0], R14 ;  /* 0x0045c00e04007988 */ /* 0x0001e80008000008 */
[----:B------:R0:W-:Y:S04]  /*541e0*/  STS.U8 [R4+UR8+0x3d80], R26 ;  /* 0x003d801a04007988 */ /* 0x0001e80008000008 */
[----:B-----5:R5:W-:Y:S04]  /*541f0*/  STS.U8 [R4+UR8+0x4780], R29 ;  /* 0x0047801d04007988 */ /* 0x020be80008000008 */
[----:B0-----:R-:W4:Y:S04]  /*54200*/  LDL.LU R7, [R1+0x224] ;  /* 0x0002240001077983 */ /* 0x001f280000300800 */
[----:B-1----:R-:W4:Y:S04]  /*54210*/  LDL.LU R28, [R1+0x210] ;  /* 0x00021000011c7983 */ /* 0x002f280000300800 */
[----:B--2---:R-:W2:Y:S04]  /*54220*/  LDL.LU R15, [R1+0x20c] ;  /* 0x00020c00010f7983 */ /* 0x004ea80000300800 */
[----:B------:R-:W2:Y:S04]  /*54230*/  LDL.LU R14, [R1+0x1f8] ;  /* 0x0001f800010e7983 */ /* 0x000ea80000300800 */
[----:B------:R-:W2:Y:S04]  /*54240*/  LDL.LU R26, [R1+0x1f4] ;  /* 0x0001f400011a7983 */ /* 0x000ea80000300800 */
[----:B------:R0:W-:Y:S04]  /*54250*/  STS.U8 [R4+UR8+0x3fc0], R27 ;  /* 0x003fc01b04007988 */ /* 0x0001e80008000008 */
[----:B-----5:R-:W5:Y:S04]  /*54260*/  LDL.LU R29, [R1+0x1e0] ;  /* 0x0001e000011d7983 */ /* 0x020f680000300800 */
        /* <DEDUP_REMOVED lines=12> */
[----:B0-----:R-:W5:Y:S04]  /*54330*/  LDL.LU R16, [R1+0x184] ;  /* 0x0001840001107983 */ /* 0x001f680000300800 */
[----:B---3--:R0:W-:Y:S04]  /*54340*/  STS.U8 [R4+UR8+0x4bc0], R18 ;  /* 0x004bc01204007988 */ /* 0x0081e80008000008 */
[----:B0-----:R-:W3:Y:S04]  /*54350*/  LDL.LU R18, [R1+0x168] ;  /* 0x0001680001127983 */ /* 0x001ee80000300800 */
[----:B----4-:R0:W-:Y:S04]  /*54360*/  STS.U8 [R4+UR8+0x5780], R7 ;  /* 0x0057800704007988 */ /* 0x0101e80008000008 */
[----:B------:R1:W-:Y:S04]  /*54370*/  STS.U8 [R4+UR8+0x5980], R28 ;  /* 0x0059801c04007988 */ /* 0x0003e80008000008 */
[----:B--2---:R2:W-:Y:S04]  /*54380*/  STS.U8 [R4+UR8+0x59c0], R15 ;  /* 0x0059c00f04007988 */ /* 0x0045e80008000008 */
[----:B------:R4:W-:Y:S04]  /*54390*/  STS.U8 [R4+UR8+0x5bc0], R14 ;  /* 0x005bc00e04007988 */ /* 0x0009e80008000008 */
[----:B0-----:R-:W3:Y:S04]  /*543a0*/  LDL.LU R7, [R1+0x164] ;  /* 0x0001640001077983 */ /* 0x001ee80000300800 */
[----:B-1----:R-:W3:Y:S04]  /*543b0*/  LDL.LU R28, [R1+0x148] ;  /* 0x00014800011c7983 */ /* 0x002ee80000300800 */
[----:B--2---:R-:W2:Y:S04]  /*543c0*/  LDL.LU R15, [R1+0x144] ;  /* 0x00014400010f7983 */ /* 0x004ea80000300800 */
[----:B----4-:R-:W4:Y:S04]  /*543d0*/  LDL.LU R14, [R1+0x128] ;  /* 0x00012800010e7983 */ /* 0x010f280000300800 */
[----:B-----5:R0:W-:Y:S04]  /*543e0*/  STS.U8 [R4+UR8+0x5d80], R29 ;  /* 0x005d801d04007988 */ /* 0x0201e80008000008 */
[----:B------:R1:W-:Y:S04]  /*543f0*/  STS.U8 [R4+UR8+0x63c0], R12 ;  /* 0x0063c00c04007988 */ /* 0x0003e80008000008 */
[----:B0-----:R-:W5:Y:S04]  /*54400*/  LDL.LU R29, [R1+0x124] ;  /* 0x00012400011d7983 */ /* 0x001f680000300800 */
[----:B------:R0:W-:Y:S04]  /*54410*/  STS.U8 [R4+UR8+0x6380], R16 ;  /* 0x0063801004007988 */ /* 0x0001e80008000008 */
[----:B-1----:R-:W5:Y:S04]  /*54420*/  LDL.LU R12, [R1+0x108] ;  /* 0x00010800010c7983 */ /* 0x002f680000300800 */
[----:B0-----:R-:W5:Y:S04]  /*54430*/  LDL.LU R16, [R1+0x104] ;  /* 0x0001040001107983 */ /* 0x001f680000300800 */
        /* <DEDUP_REMOVED lines=38> */
[----:B--2---:R-:W2:Y:S04]  /*546a0*/  LDL.LU R19, [R1+0x284] ;  /* 0x0002840001137983 */ /* 0x004ea80000300800 */
[----:B------:R1:W-:Y:S04]  /*546b0*/  STS.U8 [R4+UR8+0x67c0], R28 ;  /* 0x0067c01c04007988 */ /* 0x0003e80008000008 */
[----:B------:R0:W-:Y:S04]  /*546c0*/  STS.U8 [R4+UR8+0x6780], R15 ;  /* 0x0067800f04007988 */ /* 0x0001e80008000008 */
[----:B----4-:R4:W-:Y:S04]  /*546d0*/  STS.U8 [R4+UR8+0x6980], R14 ;  /* 0x0069800e04007988 */ /* 0x0109e80008000008 */
[----:B-----5:R5:W-:Y:S04]  /*546e0*/  STS.U8 [R4+UR8+0x69c0], R29 ;  /* 0x0069c01d04007988 */ /* 0x020be80008000008 */
[----:B------:R4:W-:Y:S04]  /*546f0*/  STS.U8 [R4+UR8+0x6bc0], R12 ;  /* 0x006bc00c04007988 */ /* 0x0009e80008000008 */
[----:B0-----:R-:W2:Y:S04]  /*54700*/  LDL.LU R17, [R1+0x280] ;  /* 0x0002800001117983 */ /* 0x001ea80000300800 */
[----:B-1----:R-:W2:Y:S04]  /*54710*/  LDL.LU R28, [R1+0x298] ;  /* 0x00029800011c7983 */ /* 0x002ea80000300800 */
[----:B------:R-:W2:Y:S04]  /*54720*/  LDL.LU R15, [R1+0x294] ;  /* 0x00029400010f7983 */ /* 0x000ea80000300800 */
[----:B----4-:R-:W4:Y:S04]  /*54730*/  LDL.LU R14, [R1+0x2b0] ;  /* 0x0002b000010e7983 */ /* 0x010f280000300800 */
[----:B-----5:R-:W4:Y:S04]  /*54740*/  LDL.LU R29, [R1+0x2ac] ;  /* 0x0002ac00011d7983 */ /* 0x020f280000300800 */
[----:B------:R-:W5:Y:S04]  /*54750*/  LDL.LU R12, [R1+0x2ff0] ;  /* 0x002ff000010c7983 */ /* 0x000f680000300800 */
[----:B------:R0:W-:Y:S04]  /*54760*/  STS.U8 [R4+UR8+0x6b80], R16 ;  /* 0x006b801004007988 */ /* 0x0001e80008000008 */
[----:B0-----:R-:W2:Y:S04]  /*54770*/  LDL.LU R16, [R1+0x2fec] ;  /* 0x002fec0001107983 */ /* 0x001ea80000300800 */
[----:B---3--:R0:W-:Y:S04]  /*54780*/  STS.U8 [R4+UR8+0x6d80], R18 ;  /* 0x006d801204007988 */ /* 0x0081e80008000008 */
        /* <DEDUP_REMOVED lines=12> */
[----:B------:R-:W-:Y:S04]  /*54850*/  STS.U8 [R4+UR8+0x7780], R9 ;  /* 0x0077800904007988 */ /* 0x000fe80008000008 */
[----:B------:R-:W-:Y:S04]  /*54860*/  STS.U8 [R4+UR8+0x7980], R8 ;  /* 0x0079800804007988 */ /* 0x000fe80008000008 */
[----:B------:R-:W-:Y:S04]  /*54870*/  STS.U8 [R4+UR8+0x79c0], R26 ;  /* 0x0079c01a04007988 */ /* 0x000fe80008000008 */
[----:B------:R-:W-:Y:S04]  /*54880*/  STS.U8 [R4+UR8+0x7fc0], R27 ;  /* 0x007fc01b04007988 */ /* 0x000fe80008000008 */
[----:B------:R-:W-:Y:S04]  /*54890*/  STS.U8 [R4+UR8+0x7f80], R7 ;  /* 0x007f800704007988 */ /* 0x000fe80008000008 */
[----:B-----5:R0:W-:Y:S04]  /*548a0*/  STS.U8 [R4+UR8+0x7d80], R12 ;  /* 0x007d800c04007988 */ /* 0x0201e80008000008 */
[----:B--2---:R-:W-:Y:S01]  /*548b0*/  STS.U8 [R4+UR8+0x7b80], R16 ;  /* 0x007b801004007988 */ /* 0x004fe20008000008 */
[----:B------:R-:W-:-:S02]  /*548c0*/  IMAD R6, R6, 0x100, R5 ;  /* 0x0000010006067824 */ /* 0x000fc400078e0205 */
[----:B------:R-:W-:Y:S02]  /*548d0*/  IMAD R5, R17, 0x100, R19 ;  /* 0x0000010011057824 */ /* 0x000fe400078e0213 */
[----:B----4-:R-:W-:Y:S01]  /*548e0*/  IMAD R3, R29, 0x100, R14 ;  /* 0x000001001d037824 */ /* 0x010fe200078e020e */
[----:B0-----:R-:W-:Y:S02]  /*548f0*/  F2FP.F16.E5M2.UNPACK_B R12, R6 ;  /* 0x00000006ff0c723e */ /* 0x001fe400020004ff */
[----:B------:R-:W-:Y:S01]  /*54900*/  F2FP.F16.E5M2.UNPACK_B R13, R5 ;  /* 0x00000005ff0d723e */ /* 0x000fe200020004ff */
[----:B---3--:R0:W-:Y:S01]  /*54910*/  STS.U8 [R4+UR8+0x7bc0], R18 ;  /* 0x007bc01204007988 */ /* 0x0081e20008000008 */
[----:B------:R-:W-:Y:S06]  /*54920*/  BAR.SYNC.DEFER_BLOCKING 0x0 ;  /* 0x0000000000007b1d */ /* 0x000fec0000010000 */
[----:B------:R-:W1:Y:S04]  /*54930*/  LDSM.16.M88.4 R20, [R2+UR8] ;  /* 0x000000080214783b */ /* 0x000e680008000200 */
[----:B------:R-:W2:Y:S01]  /*54940*/  LDSM.16.M88.4 R16, [R2+UR8+0x800] ;  /* 0x000800080210783b */ /* 0x000ea20008000200 */
[----:B0-----:R-:W-:Y:S01]  /*54950*/  IMAD R4, R15, 0x100, R28 ;  /* 0x000001000f047824 */ /* 0x001fe200078e021c */
[----:B------:R-:W-:-:S04]  /*54960*/  F2FP.F16.E5M2.UNPACK_B R15, R3 ;  /* 0x00000003ff0f723e */ /* 0x000fc800020004ff */
[----:B------:R-:W-:Y:S01]  /*54970*/  F2FP.F16.E5M2.UNPACK_B R14, R4 ;  /* 0x00000004ff0e723e */ /* 0x000fe200020004ff */
[----:B-1----:R-:W-:Y:S01]  /*54980*/  STL.64 [R1+0xac0], R20 ;  /* 0x000ac01401007387 */ /* 0x002fe20000100a00 */
[----:B------:R-:W-:-:S03]  /*54990*/  IMAD.MOV.U32 R8, RZ, RZ, R21 ;  /* 0x000000ffff087224 */ /* 0x000fc600078e0015 */
[----:B------:R-:W-:Y:S01]  /*549a0*/  STL.64 [R1+0xac8], R22 ;  /* 0x000ac81601007387 */ /* 0x000fe20000100a00 */
[----:B------:R-:W-:-:S03]  /*549b0*/  IMAD.MOV.U32 R7, RZ, RZ, R20 ;  /* 0x000000ffff077224 */ /* 0x000fc600078e0014 */
[----:B--2---:R-:W-:Y:S04]  /*549c0*/  STL.64 [R1+0xad0], R16 ;  /* 0x000ad01001007387 */ /* 0x004fe80000100a00 */
[----:B------:R-:W0:Y:S04]  /*549d0*/  LDSM.16.M88.4 R20, [R2+UR8+0x1000] ;  /* 0x001000080214783b */ /* 0x000e280008000200 */
[----:B------:R-:W-:Y:S04]  /*549e0*/  STL.64 [R1+0xad8], R18 ;  /* 0x000ad81201007387 */ /* 0x000fe80000100a00 */
[----:B------:R-:W-:Y:S04]  /*549f0*/  STL.64 [R1+0x2fd0], R14 ;  /* 0x002fd00e01007387 */ /* 0x000fe80000100a00 */
[----:B------:R-:W1:Y:S04]  /*54a00*/  LDSM.16.M88.4 R16, [R2+UR8+0x1800] ;  /* 0x001800080210783b */ /* 0x000e680008000200 */
[----:B------:R-:W-:Y:S04]  /*54a10*/  STL.64 [R1+0x2fc8], R12 ;  /* 0x002fc80c01007387 */ /* 0x000fe80000100a00 */
[----:B------:R-:W2:Y:S04]  /*54a20*/  LDSM.16.M88.4 R12, [R2+UR8+0x2000] ;  /* 0x00200008020c783b */ /* 0x000ea80008000200 */
[----:B0-----:R-:W-:Y:S04]  /*54a30*/  STL.64 [R1+0xae0], R20 ;  /* 0x000ae01401007387 */ /* 0x001fe80000100a00 */
[----:B------:R-:W-:Y:S04]  /*54a40*/  STL.64 [R1+0xae8], R22 ;  /* 0x000ae81601007387 */ /* 0x000fe80000100a00 */
[----:B-1----:R-:W-:Y:S04]  /*54a50*/  STL.64 [R1+0xaf0], R16 ;  /* 0x000af01001007387 */ /* 0x002fe80000100a00 */
[----:B------:R-:W-:Y:S01]  /*54a60*/  STL.64 [R1+0xaf8], R18 ;  /* 0x000af81201007387 */ /* 0x000fe20000100a00 */
[----:B--2---:R-:W-:-:S03]  /*54a70*/  IMAD.MOV.U32 R28, RZ, RZ, R12 ;  /* 0x000000ffff1c7224 */ /* 0x004fc600078e000c */
[----:B------:R-:W-:Y:S04]  /*54a80*/  STL.64 [R1+0xb00], R12 ;  /* 0x000b000c01007387 */ /* 0x000fe80000100a00 */
[----:B------:R-:W-:Y:S01]  /*54a90*/  STL.64 [R1+0xb08], R14 ;  /* 0x000b080e01007387 */ /* 0x000fe20000100a00 */
[----:B------:R-:W-:-:S03]  /*54aa0*/  IMAD.MOV.U32 R29, RZ, RZ, R13 ;  /* 0x000000ffff1d7224 */ /* 0x000fc600078e000d */
[----:B------:R-:W0:Y:S04]  /*54ab0*/  LDSM.16.M88.4 R12, [R2+UR8+0x2800] ;  /* 0x00280008020c783b */ /* 0x000e280008000200 */
[----:B0-----:R-:W-:Y:S01]  /*54ac0*/  STL.64 [R1+0xb10], R12 ;  /* 0x000b100c01007387 */ /* 0x001fe20000100a00 */
[----:B------:R-:W-:-:S03]  /*54ad0*/  IMAD.MOV.U32 R26, RZ, RZ, R12 ;  /* 0x000000ffff1a7224 */ /* 0x000fc600078e000c */
        /* <DEDUP_REMOVED lines=8> */
[----:B------:R-:W-:Y:S04]  /*54b60*/  STL.64 [R1+0x2fe0], R26 ;  /* 0x002fe01a01007387 */ /* 0x000fe80000100a00 */
[----:B------:R-:W-:Y:S04]  /*54b70*/  STL.64 [R1+0x2fd8], R24 ;  /* 0x002fd81801007387 */ /* 0x000fe80000100a00 */
[----:B------:R-:W-:Y:S04]  /*54b80*/  LDSM.16.M88.4 R24, [R2+UR8+0x6800] ;  /* 0x006800080218783b */ /* 0x000fe80008000200 */
        /* <DEDUP_REMOVED lines=10> */
[----:B0-----:R-:W-:Y:S04]  /*54c30*/  STL.64 [R1+0xb50], R12 ;  /* 0x000b500c01007387 */ /* 0x001fe80000100a00 */
[----:B------:R0:W-:Y:S02]  /*54c40*/  STL.64 [R1+0xb58], R14 ;  /* 0x000b580e01007387 */ /* 0x0001e40000100a00 */
[----:B0-----:R-:W-:-:S02]  /*54c50*/  IMAD.MOV.U32 R14, RZ, RZ, R7 ;  /* 0x000000ffff0e7224 */ /* 0x001fc400078e0007 */
        /* <DEDUP_REMOVED lines=12> */
[----:B------:R0:W-:Y:S04]  /*54d20*/  STL.64 [R1+0xb88], R6 ;  /* 0x000b880601007387 */ /* 0x0001e80000100a00 */
[----:B------:R-:W-:Y:S04]  /*54d30*/  STL.64 [R1+0xb90], R24 ;  /* 0x000b901801007387 */ /* 0x000fe80000100a00 */
[----:B------:R-:W-:Y:S01]  /*54d40*/  STL.64 [R1+0xb98], R26 ;  /* 0x000b981a01007387 */ /* 0x000fe20000100a00 */
[----:B0-----:R-:W-:-:S02]  /*54d50*/  IMAD.MOV.U32 R6, RZ, RZ, R24 ;  /* 0x000000ffff067224 */ /* 0x001fc400078e0018 */
[----:B------:R-:W-:Y:S02]  /*54d60*/  IMAD.MOV.U32 R7, RZ, RZ, R25 ;  /* 0x000000ffff077224 */ /* 0x000fe400078e0019 */
[----:B------:R-:W0:Y:S01]  /*54d70*/  LDSM.16.M88.4 R24, [R2+UR8+0x7000] ;  /* 0x007000080218783b */ /* 0x000e220008000200 */
[----:B------:R-:W-:Y:S02]  /*54d80*/  IMAD.MOV.U32 R15, RZ, RZ, R8 ;  /* 0x000000ffff0f7224 */ /* 0x000fe400078e0008 */
[----:B------:R-:W-:Y:S02]  /*54d90*/  IMAD.MOV.U32 R8, RZ, RZ, R4 ;  /* 0x000000ffff087224 */ /* 0x000fe400078e0004 */
[----:B------:R-:W-:Y:S01]  /*54da0*/  IMAD.MOV.U32 R9, RZ, RZ, R5 ;  /* 0x000000ffff097224 */ /* 0x000fe200078e0005 */
[----:B0-----:R-:W-:Y:S01]  /*54db0*/  STL.64 [R1+0xba0], R24 ;  /* 0x000ba01801007387 */ /* 0x001fe20000100a00 */
[----:B------:R-:W-:-:S03]  /*54dc0*/  IMAD.MOV.U32 R4, RZ, RZ, R24 ;  /* 0x000000ffff047224 */ /* 0x000fc600078e0018 */
[----:B------:R-:W-:Y:S01]  /*54dd0*/  STL.64 [R1+0xba8], R26 ;  /* 0x000ba81a01007387 */ /* 0x000fe20000100a00 */
[----:B------:R-:W-:-:S03]  /*54de0*/  IMAD.MOV.U32 R5, RZ, RZ, R25 ;  /* 0x000000ffff057224 */ /* 0x000fc600078e0019 */
[----:B------:R-:W0:Y:S01]  /*54df0*/  LDSM.16.M88.4 R24, [R2+UR8+0x7800] ;  /* 0x007800080218783b */ /* 0x000e220008000200 */
[----:B------:R-:W-:-:S03]  /*54e00*/  LOP3.LUT R0, R2, 0x40, RZ, 0x3c, !PT ;  /* 0x0000004002007812 */ /* 0x000fc600078e3cff */
[----:B0-----:R-:W-:Y:S01]  /*54e10*/  STL.64 [R1+0xbb0], R24 ;  /* 0x000bb01801007387 */ /* 0x001fe20000100a00 */
[----:B------:R-:W-:-:S03]  /*54e20*/  IMAD.MOV.U32 R2, RZ, RZ, R24 ;  /* 0x000000ffff027224 */ /* 0x000fc600078e0018 */
[----:B------:R-:W-:Y:S01]  /*54e30*/  STL.64 [R1+0xbb8], R26 ;  /* 0x000bb81a01007387 */ /* 0x000fe20000100a00 */
[----:B------:R-:W-:-:S03]  /*54e40*/  IMAD.MOV.U32 R3, RZ, RZ, R25 ;  /* 0x000000ffff037224 */ /* 0x000fc600078e0019 */
[----:B------:R-:W0:Y:S04]  /*54e50*/  LDSM.16.M88.4 R24, [R0+UR8] ;  /* 0x000000080018783b */ /* 0x000e280008000200 */
[----:B0-----:R-:W-:Y:S04]  /*54e60*/  STL.64 [R1+0xdb0], R24 ;  /* 0x000db01801007387 */ /* 0x001fe80000100a00 */
[----:B------:R-:W-:Y:S04]  /*54e70*/  STL.64 [R1+0xdb8], R26 ;  /* 0x000db81a01007387 */ /* 0x000fe80000100a00 */
[----:B------:R-:W0:Y:S04]  /*54e80*/  LDSM.16.M88.4 R24, [R0+UR8+0x800] ;  /* 0x000800080018783b */ /* 0x000e280008000200 */
        /* <DEDUP_REMOVED lines=29> */
[----:B------:R-:W0:Y:S01]  /*55060*/  LDSM.16.M88.4 R24, [R0+UR8+0x5800] ;  /* 0x005800080018783b */ /* 0x000e220008000200 */
[----:B------:R-:W-:Y:S01]  /*55070*/  IMAD.MOV.U32 R18, RZ, RZ, R12 ;  /* 0x000000ffff127224 */ /* 0x000fe200078e000c */
[----:B------:R-:W-:-:S02]  /*55080*/  F2FP.F16.E5M2.UNPACK_B R15, R15 ;  /* 0x0000000fff0f723e */ /* 0x000fc400020004ff */
[----:B------:R-:W-:Y:S01]  /*55090*/  F2FP.F16.E5M2.UNPACK_B R12, R14 ;  /* 0x0000000eff0c723e */ /* 0x000fe200020004ff */
[----:B------:R-:W-:Y:S01]  /*550a0*/  IMAD.MOV.U32 R19, RZ, RZ, R13 ;  /* 0x000000ffff137224 */ /* 0x000fe200078e000d */
[----:B0-----:R-:W-:Y:S04]  /*550b0*/  STL.64 [R1+0xe60], R24 ;  /* 0x000e601801007387 */ /* 0x001fe80000100a00 */
[----:B------:R0:W-:Y:S04]  /*550c0*/  STL.64 [R1+0xe68], R26 ;  /* 0x000e681a01007387 */ /* 0x0001e80000100a00 */
[----:B0-----:R-:W2:Y:S04]  /*550d0*/  LDL.LU.64 R26, [R1+0x2fe0] ;  /* 0x002fe000011a7983 */ /* 0x001ea80000300a00 */
[----:B------:R-:W3:Y:S04]  /*550e0*/  LDL.LU.64 R24, [R1+0x2fd8] ;  /* 0x002fd80001187983 */ /* 0x000ee80000300a00 */
[----:B------:R-:W-:Y:S04]  /*550f0*/  STL [R1+0x1c], R15 ;  /* 0x00001c0f01007387 */ /* 0x000fe80000100800 */
[----:B------:R-:W-:Y:S04]  /*55100*/  STL [R1+0x18], R12 ;  /* 0x0000180c01007387 */ /* 0x000fe80000100800 */
        /* <DEDUP_REMOVED lines=11> */
[----:B------:R0:W-:Y:S04]  /*551c0*/  STL.64 [R1+0xe98], R14 ;  /* 0x000e980e01007387 */ /* 0x0001e80000100a00 */
[----:B0-----:R-:W4:Y:S04]  /*551d0*/  LDL.LU.64 R14, [R1+0x2fd0] ;  /* 0x002fd000010e7983 */ /* 0x001f280000300a00 */
[----:B------:R-:W4:Y:S04]  /*551e0*/  LDL.LU.64 R12, [R1+0x2fc8] ;  /* 0x002fc800010c7983 */ /* 0x000f280000300a00 */
[----:B------:R-:W5:Y:S04]  /*551f0*/  LDL R0, [R1+0x1c] ;  /* 0x00001c0001007983 */ /* 0x000f680000100800 */
[----:B--2---:R-:W-:Y:S04]  /*55200*/  STL.64 [R1+0x6a88], R26 ;  /* 0x006a881a01007387 */ /* 0x004fe80000100a00 */
[----:B---3--:R0:W-:Y:S04]  /*55210*/  STL.64 [R1+0x6a80], R24 ;  /* 0x006a801801007387 */ /* 0x0081e80000100a00 */
[----:B0-----:R-:W2:Y:S04]  /*55220*/  LDL.LU.64 R24, [R1+0x950] ;  /* 0x0009500001187983 */ /* 0x001ea80000300a00 */
[----:B------:R-:W3:Y:S04]  /*55230*/  LDL.LU.64 R26, [R1+0x958] ;  /* 0x00095800011a7983 */ /* 0x000ee80000300a00 */
[----:B---3--:R0:W-:Y:S04]  /*55240*/  STL.64 [R1+0x6a98], R26 ;  /* 0x006a981a01007387 */ /* 0x0081e80000100a00 */
[----:B0-----:R-:W3:Y:S04]  /*55250*/  LDL R26, [R1+0xad0] ;  /* 0x000ad000011a7983 */ /* 0x001ee80000100800 */
[----:B------:R-:W3:Y:S04]  /*55260*/  LDL R27, [R1+0xad4] ;  /* 0x000ad400011b7983 */ /* 0x000ee80000100800 */
[----:B--2---:R5:W-:Y:S02]  /*55270*/  STL.64 [R1+0x6a90], R24 ;  /* 0x006a901801007387 */ /* 0x004be40000100a00 */
[----:B-----5:R-:W-:-:S02]  /*55280*/  IMAD.MOV.U32 R24, RZ, RZ, R0 ;  /* 0x000000ffff187224 */ /* 0x020fc400078e0000 */
[----:B------:R-:W2:Y:S04]  /*55290*/  LDL R25, [R1+0xae0] ;  /* 0x000ae00001197983 */ /* 0x000ea80000100800 */
[----:B------:R-:W5:Y:S04]  /*552a0*/  LDL R0, [R1+0xaf4] ;  /* 0x000af40001007983 */ /* 0x000f680000100800 */
[----:B------:R-:W-:Y:S04]  /*552b0*/  STL.64 [R1+0x6a78], R22 ;  /* 0x006a781601007387 */ /* 0x000fe80000100a00 */
[----:B------:R0:W-:Y:S04]  /*552c0*/  STL.64 [R1+0x6a70], R20 ;  /* 0x006a701401007387 */ /* 0x0001e80000100a00 */
[----:B0-----:R-:W2:Y:S04]  /*552d0*/  LDL.LU.64 R20, [R1+0x960] ;  /* 0x0009600001147983 */ /* 0x001ea80000300a00 */
[----:B------:R-:W2:Y:S04]  /*552e0*/  LDL.LU.64 R22, [R1+0x968] ;  /* 0x0009680001167983 */ /* 0x000ea80000300a00 */
[----:B--2---:R-:W-:Y:S04]  /*552f0*/  STL.64 [R1+0x6aa8], R22 ;  /* 0x006aa81601007387 */ /* 0x004fe80000100a00 */
[----:B------:R0:W-:Y:S04]  /*55300*/  STL.64 [R1+0x6aa0], R20 ;  /* 0x006aa01401007387 */ /* 0x0001e80000100a00 */
[----:B0-----:R-:W2:Y:S04]  /*55310*/  LDL.LU.64 R20, [R1+0x850] ;  /* 0x0008500001147983 */ /* 0x001ea80000300a00 */
[----:B------:R-:W2:Y:S04]  /*55320*/  LDL.LU.64 R22, [R1+0x858] ;  /* 0x0008580001167983 */ /* 0x000ea80000300a00 */
[----:B------:R-:W-:Y:S04]  /*55330*/  STL.64 [R1+0x6a58], R18 ;  /* 0x006a581201007387 */ /* 0x000fe80000100a00 */
[----:B------:R0:W-:Y:S04]  /*55340*/  STL.64 [R1+0x6a50], R16 ;  /* 0x006a501001007387 */ /* 0x0001e80000100a00 */
[----:B0-----:R-:W2:Y:S04]  /*55350*/  LDL.LU.64 R16, [R1+0x970] ;  /* 0x0009700001107983 */ /* 0x001ea80000300a00 */
[----:B------:R-:W2:Y:S04]  /*55360*/  LDL.LU.64 R18, [R1+0x978] ;  /* 0x0009780001127983 */ /* 0x000ea80000300a00 */
[----:B------:R0:W-:Y:S04]  /*55370*/  STL.64 [R1+0x6a48], R10 ;  /* 0x006a480a01007387 */ /* 0x0001e80000100a00 */
[----:B0-----:R-:W2:Y:S04]  /*55380*/  LDL R10, [R1+0xae4] ;  /* 0x000ae400010a7983 */ /* 0x001ea80000100800 */
[----:B------:R-:W2:Y:S04]  /*55390*/  LDL R11, [R1+0xaf0] ;  /* 0x000af000010b7983 */ /* 0x000ea80000100800 */
[----:B------:R0:W-:Y:S04]  /*553a0*/  STL.64 [R1+0x6a40], R8 ;  /* 0x006a400801007387 */ /* 0x0001e80000100a00 */
[----:B0-----:R-:W4:Y:S01]  /*553b0*/  LDL R8, [R1+0x18] ;  /* 0x0000180001087983 */ /* 0x001f220000100800 */
[----:B------:R-:W-:-:S03]  /*553c0*/  IMAD.MOV.U32 R9, RZ, RZ, R24 ;  /* 0x000000ffff097224 */ /* 0x000fc600078e0018 */
[----:B------:R-:W-:Y:S04]  /*553d0*/  STL.64 [R1+0x6a38], R6 ;  /* 0x006a380601007387 */ /* 0x000fe80000100a00 */
[----:B------:R0:W-:Y:S04]  /*553e0*/  STL.64 [R1+0x6a30], R4 ;  /* 0x006a300401007387 */ /* 0x0001e80000100a00 */
[----:B0-----:R-:W4:Y:S04]  /*553f0*/  LDL.LU.64 R4, [R1+0x820] ;  /* 0x0008200001047983 */ /* 0x001f280000300a00 */
[----:B------:R-:W4:Y:S01]  /*55400*/  LDL.LU.64 R6, [R1+0x828] ;  /* 0x0008280001067983 */ /* 0x000f220000300a00 */
[----:B---3--:R-:W-:-:S02]  /*55410*/  F2FP.F16.E5M2.UNPACK_B R26, R26 ;  /* 0x0000001aff1a723e */ /* 0x008fc400020004ff */
[----:B------:R-:W-:Y:S01]  /*55420*/  F2FP.F16.E5M2.UNPACK_B R27, R27 ;  /* 0x0000001bff1b723e */ /* 0x000fe200020004ff */
[----:B----4-:R-:W-:-:S15]  /*55430*/  HMMA.16816.F32 R4, R12, R8, R4 ;  /* 0x000000080c04723c */ /* 0x010fde0000001804 */
[----:B------:R-:W-:-:S04]  /*55440*/  NOP ;  /* 0x0000000000007918 */ /* 0x000fc80000000000 */
[----:B------:R0:W-:Y:S04]  /*55450*/  STL.64 [R1+0x20], R4 ;  /* 0x0000200401007387 */ /* 0x0001e80000100a00 */
[----:B------:R-:W-:Y:S04]  /*55460*/  STL.64 [R1+0x28], R6 ;  /* 0x0000280601007387 */ /* 0x000fe80000100a00 */
[----:B------:R2:W-:Y:S01]  /*55470*/  STL.64 [R1+0x10], R26 ;  /* 0x0000101a01007387 */ /* 0x0005e20000100a00 */
[----:B0-----:R-:W-:Y:S02]  /*55480*/  F2FP.F16.E5M2.UNPACK_B R4, R25 ;  /* 0x00000019ff04723e */ /* 0x001fe400020004ff */
[----:B--2---:R-:W-:Y:S01]  /*55490*/  HMMA.16816.F32 R24, R12, R26, R20 ;  /* 0x0000001a0c18723c */ /* 0x004fe20000001814 */
[----:B------:R-:W2:Y:S04]  /*554a0*/  LDL.LU.64 R22, [R1+0x6aa8] ;  /* 0x006aa80001167983 */ /* 0x000ea80000300a00 */
[----:B------:R-:W2:-:S14]  /*554b0*/  LDL.LU.64 R20, [R1+0x6aa0] ;  /* 0x006aa00001147983 */ /* 0x000e9c0000300a00 */
[----:B------:R-:W-:Y:S04]  /*554c0*/  STL.64 [R1+0x30], R24 ;  /* 0x0000301801007387 */ /* 0x000fe80000100a00 */
[----:B------:R0:W-:Y:S04]  /*554d0*/  STL.64 [R1+0x38], R26 ;  /* 0x0000381a01007387 */ /* 0x0001e80000100a00 */
[----:B0-----:R-:W3:Y:S04]  /*554e0*/  LDL.LU.64 R26, [R1+0x6a98] ;  /* 0x006a9800011a7983 */ /* 0x001ee80000300a00 */
[----:B------:R-:W3:Y:S01]  /*554f0*/  LDL.LU.64 R24, [R1+0x6a90] ;  /* 0x006a900001187983 */ /* 0x000ee20000300a00 */
[----:B------:R-:W-:-:S02]  /*55500*/  F2FP.F16.E5M2.UNPACK_B R5, R10 ;  /* 0x0000000aff05723e */ /* 0x000fc400020004ff */
[----:B------:R-:W-:-:S03]  /*55510*/  F2FP.F16.E5M2.UNPACK_B R8, R11 ;  /* 0x0000000bff08723e */ /* 0x000fc600020004ff */
[----:B------:R3:W-:Y:S01]  /*55520*/  STL.64 [R1+0x8], R4 ;  /* 0x0000080401007387 */ /* 0x0007e20000100a00 */
[----:B-----5:R-:W-:Y:S02]  /*55530*/  F2FP.F16.E5M2.UNPACK_B R9, R0 ;  /* 0x00000000ff09723e */ /* 0x020fe400020004ff */
[----:B------:R-:W-:Y:S02]  /*55540*/  F2FP.F16.E5M2.UNPACK_B R28, R28 ;  /* 0x0000001cff1c723e */ /* 0x000fe400020004ff */
[----:B------:R-:W-:Y:S01]  /*55550*/  F2FP.F16.E5M2.UNPACK_B R29, R29 ;  /* 0x0000001dff1d723e */ /* 0x000fe200020004ff */
[----:B---3--:R-:W-:Y:S01]  /*55560*/  HMMA.16816.F32 R4, R12, R4, R24 ;  /* 0x000000040c04723c */ /* 0x008fe20000001818 */
[----:B------:R-:W3:Y:S04]  /*55570*/  LDL.LU.64 R26, [R1+0x6a88] ;  /* 0x006a8800011a7983 */ /* 0x000ee80000300a00 */
[----:B------:R-:W4:-:S14]  /*55580*/  LDL.LU.64 R24, [R1+0x6a80] ;  /* 0x006a800001187983 */ /* 0x000f1c0000300a00 */
[----:B------:R0:W-:Y:S04]  /*55590*/  STL.64 [R1+0x40], R4 ;  /* 0x0000400401007387 */ /* 0x0001e80000100a00 */
[----:B------:R1:W-:Y:S04]  /*555a0*/  STL.64 [R1+0x48], R6 ;  /* 0x0000480601007387 */ /* 0x0003e80000100a00 */
[----:B0-----:R-:W5:Y:S04]  /*555b0*/  LDL.LU.64 R4, [R1+0x990] ;  /* 0x0009900001047983 */ /* 0x001f680000300a00 */
[----:B-1----:R-:W5:Y:S04]  /*555c0*/  LDL.LU.64 R6, [R1+0x998] ;  /* 0x0009980001067983 */ /* 0x002f680000300a00 */
[----:B------:R-:W-:Y:S04]  /*555d0*/  STL [R1], R8 ;  /* 0x0000000801007387 */ /* 0x000fe80000100800 */
[----:B------:R2:W-:Y:S02]  /*555e0*/  STL [R1+0x4], R9 ;  /* 0x0000040901007387 */ /* 0x0005e40000100800 */
[----:B--2---:R-:W-:Y:S02]  /*555f0*/  HMMA.16816.F32 R8, R12, R8, R20 ;  /* 0x000000080c08723c */ /* 0x004fe40000001814 */
[----:B------:R-:W2:Y:S04]  /*55600*/  LDL.LU.64 R22, [R1+0x6a78] ;  /* 0x006a780001167983 */ /* 0x000ea80000300a00 */
[----:B------:R-:W2:-:S13]  /*55610*/  LDL.LU.64 R20, [R1+0x6a70] ;  /* 0x006a700001147983 */ /* 0x000e9a0000300a00 */
[----:B------:R-:W-:Y:S04]  /*55620*/  STL.64 [R1+0x50], R8 ;  /* 0x0000500801007387 */ /* 0x000fe80000100a00 */
[----:B------:R0:W-:Y:S02]  /*55630*/  STL.64 [R1+0x58], R10 ;  /* 0x0000580a01007387 */ /* 0x0001e40000100a00 */
[----:B0-----:R-:W-:Y:S02]  /*55640*/  HMMA.16816.F32 R8, R12, R28, R16 ;  /* 0x0000001c0c08723c */ /* 0x001fe40000001810 */
[----:B------:R-:W2:Y:S04]  /*55650*/  LDL.LU.64 R16, [R1+0xaa0] ;  /* 0x000aa00001107983 */ /* 0x000ea80000300a00 */
[----:B------:R-:W2:-:S13]  /*55660*/  LDL.LU.64 R18, [R1+0xaa8] ;  /* 0x000aa80001127983 */ /* 0x000e9a0000300a00 */
[----:B------:R-:W-:Y:S04]  /*55670*/  STL.64 [R1+0x60], R8 ;  /* 0x0000600801007387 */ /* 0x000fe80000100a00 */
[----:B------:R-:W-:Y:S01]  /*55680*/  STL.64 [R1+0x68], R10 ;  /* 0x0000680a01007387 */ /* 0x000fe20000100a00 */
[----:B---3--:R-:W-:-:S03]  /*55690*/  F2FP.F16.E5M2.UNPACK_B R26, R26 ;  /* 0x0000001aff1a723e */ /* 0x008fc600020004ff */
[----:B--2---:R-:W-:Y:S04]  /*556a0*/  STL.64 [R1+0x6a68], R18 ;  /* 0x006a681201007387 */ /* 0x004fe80000100a00 */
[----:B------:R0:W-:Y:S04]  /*556b0*/  STL.64 [R1+0x6a60], R16 ;  /* 0x006a601001007387 */ /* 0x0001e80000100a00 */
[----:B0-----:R-:W2:Y:S04]  /*556c0*/  LDL.LU.64 R16, [R1+0xa90] ;  /* 0x000a900001107983 */ /* 0x001ea80000300a00 */
[----:B------:R-:W2:Y:S01]  /*556d0*/  LDL.LU.64 R18, [R1+0xa98] ;  /* 0x000a980001127983 */ /* 0x000ea20000300a00 */
[----:B------:R-:W-:-:S02]  /*556e0*/  F2FP.F16.E5M2.UNPACK_B R27, R27 ;  /* 0x0000001bff1b723e */ /* 0x000fc400020004ff */
[----:B----4-:R-:W-:Y:S01]  /*556f0*/  F2FP.F16.E5M2.UNPACK_B R24, R24 ;  /* 0x00000018ff18723e */ /* 0x010fe200020004ff */
[----:B------:R-:W3:Y:S01]  /*55700*/  LDL.LU.64 R8, [R1+0xab0] ;  /* 0x000ab00001087983 */ /* 0x000ee20000300a00 */
[----:B------:R-:W-:-:S03]  /*55710*/  F2FP.F16.E5M2.UNPACK_B R25, R25 ;  /* 0x00000019ff19723e */ /* 0x000fc600020004ff */
[----:B-----5:R-:W-:Y:S01]  /*55720*/  HMMA.16816.F32 R4, R12, R26, R4 ;  /* 0x0000001a0c04723c */ /* 0x020fe20000001804 */
[----:B------:R-:W3:-:S15]  /*55730*/  LDL.LU.64 R10, [R1+0xab8] ;  /* 0x000ab800010a7983 */ /* 0x000ede0000300a00 */
[----:B------:R-:W-:-:S03]  /*55740*/  NOP ;  /* 0x0000000000007918 */ /* 0x000fc60000000000 */
[----:B------:R0:W-:Y:S04]  /*55750*/  STL.64 [R1+0x70], R4 ;  /* 0x0000700401007387 */ /* 0x0001e80000100a00 */
[----:B------:R1:W-:Y:S04]  /*55760*/  STL.64 [R1+0x78], R6 ;  /* 0x0000780601007387 */ /* 0x0003e80000100a00 */
[----:B0-----:R-:W4:Y:S04]  /*55770*/  LDL.LU.64 R4, [R1+0xcd0] ;  /* 0x000cd00001047983 */ /* 0x001f280000300a00 */
[----:B-1----:R-:W4:Y:S01]  /*55780*/  LDL.LU.64 R6, [R1+0xcd8] ;  /* 0x000cd80001067983 */ /* 0x002f220000300a00 */
[----:B--2---:R-:W-:-:S15]  /*55790*/  HMMA.16816.F32 R16, R12, R24, R16 ;  /* 0x000000180c10723c */ /* 0x004fde0000001810 */
[----:B------:R-:W-:-:S04]  /*557a0*/  NOP ;  /* 0x0000000000007918 */ /* 0x000fc80000000000 */
[----:B------:R-:W-:Y:S04]  /*557b0*/  STL.64 [R1+0x80], R16 ;  /* 0x0000801001007387 */ /* 0x000fe80000100a00 */
[----:B------:R0:W-:Y:S04]  /*557c0*/  STL.64 [R1+0x88], R18 ;  /* 0x0000881201007387 */ /* 0x0001e80000100a00 */
[----:B0-----:R-:W2:Y:S04]  /*557d0*/  LDL.LU.64 R18, [R1+0x6a68] ;  /* 0x006a680001127983 */ /* 0x001ea80000300a00 */
[----:B------:R-:W2:Y:S01]  /*557e0*/  LDL.LU.64 R16, [R1+0x6a60] ;  /* 0x006a600001107983 */ /* 0x000ea20000300a00 */
[----:B------:R-:W-:-:S02]  /*557f0*/  F2FP.F16.E5M2.UNPACK_B R22, R22 ;  /* 0x00000016ff16723e */ /* 0x000fc400020004ff */
[----:B------:R-:W-:Y:S01]  /*55800*/  F2FP.F16.E5M2.UNPACK_B R23, R23 ;  /* 0x00000017ff17723e */ /* 0x000fe200020004ff */
[----:B------:R-:W-:Y:S04]  /*55810*/  STL.64 [R1+0x69d0], R26 ;  /* 0x0069d01a01007387 */ /* 0x000fe80000100a00 */
[----:B------:R0:W-:Y:S04]  /*55820*/  STL.64 [R1+0x69c8], R24 ;  /* 0x0069c81801007387 */ /* 0x0001e80000100a00 */
[----:B0-----:R-:W5:Y:S04]  /*55830*/  LDL.LU.64 R24, [R1+0xbd0] ;  /* 0x000bd00001187983 */ /* 0x001f680000300a00 */
[----:B------:R-:W5:Y:S01]  /*55840*/  LDL.LU.64 R26, [R1+0xbd8] ;  /* 0x000bd800011a7983 */ /* 0x000f620000300a00 */
[----:B--2---:R-:W-:-:S15]  /*55850*/  HMMA.16816.F32 R16, R12, R22, R16 ;  /* 0x000000160c10723c */ /* 0x004fde0000001810 */
[----:B------:R-:W-:-:S04]  /*55860*/  NOP ;  /* 0x0000000000007918 */ /* 0x000fc80000000000 */
[----:B------:R-:W-:Y:S04]  /*55870*/  STL.64 [R1+0x90], R16 ;  /* 0x0000901001007387 */ /* 0x000fe80000100a00 */
[----:B------:R0:W-:Y:S04]  /*55880*/  STL.64 [R1+0x98], R18 ;  /* 0x0000981201007387 */ /* 0x0001e80000100a00 */
[----:B0-----:R-:W2:Y:S04]  /*55890*/  LDL.LU.64 R18, [R1+0x6a58] ;  /* 0x006a580001127983 */ /* 0x001ea80000300a00 */
[----:B------:R-:W4:Y:S01]  /*558a0*/  LDL.LU.64 R16, [R1+0x6a50] ;  /* 0x006a500001107983 */ /* 0x000f220000300a00 */
[----:B------:R-:W-:-:S02]  /*558b0*/  F2FP.F16.E5M2.UNPACK_B R20, R20 ;  /* 0x00000014ff14723e */ /* 0x000fc400020004ff */
[----:B------:R-:W-:-:S07]  /*558c0*/  F2FP.F16.E5M2.UNPACK_B R21, R21 ;  /* 0x00000015ff15723e */ /* 0x000fce00020004ff */
[----:B---3--:R-:W-:-:S15]  /*558d0*/  HMMA.16816.F32 R8, R12, R20, R8 ;  /* 0x000000140c08723c */ /* 0x008fde0000001808 */
[----:B------:R-:W-:-:S04]  /*558e0*/  NOP ;  /* 0x0000000000007918 */ /* 0x000fc80000000000 */
[----:B------:R-:W-:Y:S04]  /*558f0*/  STL.64 [R1+0xa0], R8 ;  /* 0x0000a00801007387 */ /* 0x000fe80000100a00 */
[----:B------:R0:W-:Y:S04]  /*55900*/  STL.64 [R1+0xa8], R10 ;  /* 0x0000a80a01007387 */ /* 0x0001e80000100a00 */
[----:B0-----:R-:W3:Y:S04]  /*55910*/  LDL.LU.64 R10, [R1+0x6a48] ;  /* 0x006a4800010a7983 */ /* 0x001ee80000300a00 */
[----:B------:R-:W3:Y:S04]  /*55920*/  LDL.LU.64 R8, [R1+0x6a40] ;  /* 0x006a400001087983 */ /* 0x000ee80000300a00 */
[----:B------:R-:W-:Y:S04]  /*55930*/  STL.64 [R1+0x69b0], R22 ;  /* 0x0069b01601007387 */ /* 0x000fe80000100a00 */
[----:B------:R5:W-:Y:S01]  /*55940*/  STL.64 [R1+0x69a8], R20 ;  /* 0x0069a81401007387 */ /* 0x000be20000100a00 */
[----:B--2---:R-:W-:-:S02]  /*55950*/  F2FP.F16.E5M2.UNPACK_B R18, R18 ;  /* 0x00000012ff12723e */ /* 0x004fc400020004ff */
[----:B------:R-:W-:-:S07]  /*55960*/  F2FP.F16.E5M2.UNPACK_B R19, R19 ;  /* 0x00000013ff13723e */ /* 0x000fce00020004ff */
[----:B-----5:R-:W-:Y:S01]  /*55970*/  HMMA.16816.F32 R20, R12, R18, R24 ;  /* 0x000000120c14723c */ /* 0x020fe20000001818 */
[----:B----4-:R-:W-:Y:S02]  /*55980*/  F2FP.F16.E5M2.UNPACK_B R16, R16 ;  /* 0x00000010ff10723e */ /* 0x010fe400020004ff */
[----:B------:R-:W-:-:S15]  /*55990*/  F2FP.F16.E5M2.UNPACK_B R17, R17 ;  /* 0x00000011ff11723e */ /* 0x000fde00020004ff */
[----:B------:R-:W-:Y:S01]  /*559a0*/  NOP ;  /* 0x0000000000007918 */ /* 0x000fe20000000000 */
[----:B------:R-:W-:Y:S04]  /*559b0*/  STL.64 [R1+0xb0], R20 ;  /* 0x0000b01401007387 */ /* 0x000fe80000100a00 */
[----:B------:R0:W-:Y:S02]  /*559c0*/  STL.64 [R1+0xb8], R22 ;  /* 0x0000b81601007387 */ /* 0x0001e40000100a00 */
[----:B0-----:R-:W-:Y:S02]  /*559d0*/  HMMA.16816.F32 R20, R12, R16, R4 ;  /* 0x000000100c14723c */ /* 0x001fe40000001804 */
[----:B------:R-:W2:Y:S04]  /*559e0*/  LDL.LU.64 R4, [R1+0xce0] ;  /* 0x000ce00001047983 */ /* 0x000ea80000300a00 */
[----:B------:R-:W2:-:S13]  /*559f0*/  LDL.LU.64 R6, [R1+0xce8] ;  /* 0x000ce80001067983 */ /* 0x000e9a0000300a00 */
[----:B------:R-:W-:Y:S04]  /*55a00*/  STL.64 [R1+0xc0], R20 ;  /* 0x0000c01401007387 */ /* 0x000fe80000100a00 */
[----:B------:R-:W-:Y:S04]  /*55a10*/  STL.64 [R1+0xc8], R22 ;  /* 0x0000c81601007387 */ /* 0x000fe80000100a00 */
[----:B------:R-:W4:Y:S04]  /*55a20*/  LDL.LU R0, [R1+0xeb0] ;  /* 0x000eb00001007983 */ /* 0x000f280000300800 */
[----:B------:R0:W-:Y:S04]  /*55a30*/  STL [R1+0x6990], R17 ;  /* 0x0069901101007387 */ /* 0x0001e80000100800 */
[----:B0-----:R-:W5:Y:S04]  /*55a40*/  LDL.LU R17, [R1+0xeb8] ;  /* 0x000eb80001117983 */ /* 0x001f680000300800 */
[----:B------:R0:W-:Y:S04]  /*55a50*/  STL.64 [R1+0x6a08], R18 ;  /* 0x006a081201007387 */ /* 0x0001e80000100a00 */
[----:B0-----:R-:W2:Y:S04]  /*55a60*/  LDL.LU R18, [R1+0xeb4] ;  /* 0x000eb40001127983 */ /* 0x001ea80000300800 */
[----:B------:R-:W2:Y:S04]  /*55a70*/  LDL.LU R19, [R1+0xebc] ;  /* 0x000ebc0001137983 */ /* 0x000ea80000300800 */
[----:B------:R-:W-:Y:S01]  /*55a80*/  STL [R1+0x6a00], R16 ;  /* 0x006a001001007387 */ /* 0x000fe20000100800 */
[----:B---3--:R-:W-:-:S02]  /*55a90*/  F2FP.F16.E5M2.UNPACK_B R10, R10 ;  /* 0x0000000aff0a723e */ /* 0x008fc400020004ff */
[----:B------:R-:W-:Y:S01]  /*55aa0*/  F2FP.F16.E5M2.UNPACK_B R11, R11 ;  /* 0x0000000bff0b723e */ /* 0x000fe200020004ff */
[----:B--2---:R-:W-:Y:S04]  /*55ab0*/  STL.64 [R1+0x6a28], R18 ;  /* 0x006a281201007387 */ /* 0x004fe80000100a00 */
[----:B-----5:R0:W-:Y:S04]  /*55ac0*/  STL [R1+0x6a20], R17 ;  /* 0x006a201101007387 */ /* 0x0201e80000100800 */
[----:B0-----:R-:W2:Y:S04]  /*55ad0*/  LDL.LU.64 R16, [R1+0xcf0] ;  /* 0x000cf00001107983 */ /* 0x001ea80000300a00 */
[----:B------:R-:W2:Y:S01]  /*55ae0*/  LDL.LU.64 R18, [R1+0xcf8] ;  /* 0x000cf80001127983 */ /* 0x000ea20000300a00 */
[----:B------:R-:W-:-:S02]  /*55af0*/  F2FP.F16.E5M2.UNPACK_B R8, R8 ;  /* 0x00000008ff08723e */ /* 0x000fc400020004ff */
[----:B------:R-:W-:Y:S01]  /*55b00*/  F2FP.F16.E5M2.UNPACK_B R9, R9 ;  /* 0x00000009ff09723e */ /* 0x000fe200020004ff */
[C---:B------:R-:W-:Y:S01]  /*55b10*/  HMMA.16816.F32 R4, R12.reuse, R10, R4 ;  /* 0x0000000a0c04723c */ /* 0x040fe20000001804 */
[----:B------:R-:W3:Y:S04]  /*55b20*/  LDL.LU.64 R20, [R1+0xd20] ;  /* 0x000d200001147983 */ /* 0x000ee80000300a00 */
[----:B------:R-:W3:Y:S04]  /*55b30*/  LDL.LU.64 R22, [R1+0xd28] ;  /* 0x000d280001167983 */ /* 0x000ee80000300a00 */
[----:B------:R-:W5:Y:S04]  /*55b40*/  LDL.LU R24, [R1+0xec4] ;  /* 0x000ec40001187983 */ /* 0x000f680000300800 */
[----:B------:R-:W5:Y:S04]  /*55b50*/  LDL.LU R25, [R1+0xec0] ;  /* 0x000ec00001197983 */ /* 0x000f680000300800 */
[----:B------:R-:W3:Y:S04]  /*55b60*/  LDL.LU R26, [R1+0xecc] ;  /* 0x000ecc00011a7983 */ /* 0x000ee80000300800 */
[----:B------:R-:W3:Y:S04]  /*55b70*/  LDL.LU R27, [R1+0xec8] ;  /* 0x000ec800011b7983 */ /* 0x000ee80000300800 */
[----:B------:R-:W-:Y:S04]  /*55b80*/  STL.64 [R1+0xd0], R4 ;  /* 0x0000d00401007387 */ /* 0x000fe80000100a00 */
[----:B------:R0:W-:Y:S04]  /*55b90*/  STL.64 [R1+0xd8], R6 ;  /* 0x0000d80601007387 */ /* 0x0001e80000100a00 */
[----:B0-----:R-:W3:Y:S04]  /*55ba0*/  LDL.LU.64 R6, [R1+0x6a38] ;  /* 0x006a380001067983 */ /* 0x001ee80000300a00 */
[----:B------:R-:W3:Y:S01]  /*55bb0*/  LDL.LU.64 R4, [R1+0x6a30] ;  /* 0x006a300001047983 */ /* 0x000ee20000300a00 */
[----:B--2---:R-:W-:-:S15]  /*55bc0*/  HMMA.16816.F32 R16, R12, R8, R16 ;  /* 0x000000080c10723c */ /* 0x004fde0000001810 */
[----:B------:R-:W-:-:S04]  /*55bd0*/  NOP ;  /* 0x0000000000007918 */ /* 0x000fc80000000000 */
[----:B------:R-:W-:Y:S04]  /*55be0*/  STL.64 [R1+0xe0], R16 ;  /* 0x0000e01001007387 */ /* 0x000fe80000100a00 */
[----:B------:R0:W-:Y:S04]  /*55bf0*/  STL.64 [R1+0xe8], R18 ;  /* 0x0000e81201007387 */ /* 0x0001e80000100a00 */
[----:B0-----:R-:W2:Y:S04]  /*55c00*/  LDL.LU.64 R18, [R1+0x6a28] ;  /* 0x006a280001127983 */ /* 0x001ea80000300a00 */
[----:B------:R-:W2:Y:S04]  /*55c10*/  LDL.LU R17, [R1+0x6a20] ;  /* 0x006a200001117983 */ /* 0x000ea80000300800 */
[----:B------:R-:W-:Y:S04]  /*55c20*/  STL.64 [R1+0x69a0], R10 ;  /* 0x0069a00a01007387 */ /* 0x000fe80000100a00 */
[----:B------:R0:W-:Y:S04]  /*55c30*/  STL.64 [R1+0x6998], R8 ;  /* 0x0069980801007387 */ /* 0x0001e80000100a00 */
[----:B0-----:R-:W2:Y:S04]  /*55c40*/  LDL.LU.64 R8, [R1+0xd10] ;  /* 0x000d100001087983 */ /* 0x001ea80000300a00 */
[----:B------:R-:W2:Y:S01]  /*55c50*/  LDL.LU.64 R10, [R1+0xd18] ;  /* 0x000d1800010a7983 */ /* 0x000ea20000300a00 */
[----:B---3--:R-:W-:-:S02]  /*55c60*/  F2FP.F16.E5M2.UNPACK_B R6, R6 ;  /* 0x00000006ff06723e */ /* 0x008fc400020004ff */
[----:B------:R-:W-:Y:S02]  /*55c70*/  F2FP.F16.E5M2.UNPACK_B R7, R7 ;  /* 0x00000007ff07723e */ /* 0x000fe400020004ff */
[----:B------:R-:W-:Y:S02]  /*55c80*/  F2FP.F16.E5M2.UNPACK_B R4, R4 ;  /* 0x00000004ff04723e */ /* 0x000fe400020004ff */
[----:B------:R-:W-:-:S03]  /*55c90*/  F2FP.F16.E5M2.UNPACK_B R5, R5 ;  /* 0x00000005ff05723e */ /* 0x000fc600020004ff */
[----:B--2---:R-:W-:-:S15]  /*55ca0*/  HMMA.16816.F32 R8, R12, R6, R8 ;  /* 0x000000060c08723c */ /* 0x004fde0000001808 */
[----:B------:R-:W-:-:S04]  /*55cb0*/  NOP ;  /* 0x0000000000007918 */ /* 0x000fc80000000000 */
[----:B------:R-:W-:Y:S04]  /*55cc0*/  STL.64 [R1+0x110], R8 ;  /* 0x0001100801007387 */ /* 0x000fe80000100a00 */
[----:B------:R0:W-:Y:S02]  /*55cd0*/  STL.64 [R1+0x118], R10 ;  /* 0x0001180a01007387 */ /* 0x0001e40000100a00 */
[----:B0-----:R-:W-:Y:S02]  /*55ce0*/  HMMA.16816.F32 R8, R12, R4, R20 ;  /* 0x000000040c08723c */ /* 0x001fe40000001814 */
[----:B------:R-:W2:Y:S04]  /*55cf0*/  LDL.LU.64 R20, [R1+0xd00] ;  /* 0x000d000001147983 */ /* 0x000ea80000300a00 */
[----:B------:R-:W2:-:S13]  /*55d00*/  LDL.LU.64 R22, [R1+0xd08] ;  /* 0x000d080001167983 */ /* 0x000e9a0000300a00 */
[----:B------:R-:W-:Y:S04]  /*55d10*/  STL.64 [R1+0x2c0], R8 ;  /* 0x0002c00801007387 */ /* 0x000fe80000100a00 */
[----:B------:R-:W-:Y:S04]  /*55d20*/  STL.64 [R1+0x2c8], R10 ;  /* 0x0002c80a01007387 */ /* 0x000fe80000100a00 */
[----:B------:R0:W-:Y:S04]  /*55d30*/  STL.64 [R1+0x6978], R6 ;  /* 0x0069780601007387 */ /* 0x0001e80000100a00 */
[----:B0-----:R-:W3:Y:S04]  /*55d40*/  LDL R6, [R1] ;  /* 0x0000000001067983 */ /* 0x001ee80000100800 */
[----:B------:R-:W3:Y:S04]  /*55d50*/  LDL R7, [R1+0x4] ;  /* 0x0000040001077983 */ /* 0x000ee80000100800 */
[----:B------:R0:W-:Y:S01]  /*55d60*/  STL.64 [R1+0x6970], R4 ;  /* 0x0069700401007387 */ /* 0x0001e20000100a00 */
[----:B------:R-:W-:-:S02]  /*55d70*/  F2FP.F16.E5M2.UNPACK_B R2, R2 ;  /* 0x00000002ff02723e */ /* 0x000fc400020004ff */
[----:B------:R-:W-:Y:S01]  /*55d80*/  F2FP.F16.E5M2.UNPACK_B R3, R3 ;  /* 0x00000003ff03723e */ /* 0x000fe200020004ff */
[----:B---3--:R1:W-:Y:S04]  /*55d90*/  STL.64 [R1+0x69e8], R6 ;  /* 0x0069e80601007387 */ /* 0x0083e80000100a00 */
[----:B0-----:R-:W3:Y:S04]  /*55da0*/  LDL R4, [R1+0x8] ;  /* 0x0000080001047983 */ /* 0x001ee80000100800 */
[----:B------:R-:W3:Y:S04]  /*55db0*/  LDL R5, [R1+0xc] ;  /* 0x00000c0001057983 */ /* 0x000ee80000100800 */
[----:B-1----:R-:W3:Y:S01]  /*55dc0*/  LDL.64 R6, [R1+0x10] ;  /* 0x0000100001067983 */ /* 0x002ee20000100a00 */
[----:B--2---:R-:W-:Y:S03]  /*55dd0*/  HMMA.16816.F32 R12, R12, R2, R20 ;  /* 0x000000020c0c723c */ /* 0x004fe60000001814 */
[----:B------:R-:W2:Y:S01]  /*55de0*/  LDL.64 R10, [R1+0x18] ;  /* 0x00001800010a7983 */ /* 0x000ea20000100a00 */
[----:B------:R-:W-:-:S02]  /*55df0*/  IMAD R16, R17, 0x100, R19 ;  /* 0x0000010011107824 */ /* 0x000fc400078e0213 */
[----:B----4-:R-:W-:Y:S02]  /*55e00*/  IMAD R0, R0, 0x100, R18 ;  /* 0x0000010000007824 */ /* 0x010fe400078e0212 */
[----:B-----5:R-:W-:Y:S02]  /*55e10*/  IMAD R9, R25, 0x100, R24 ;  /* 0x0000010019097824 */ /* 0x020fe400078e0218 */
[----:B------:R-:W-:Y:S01]  /*55e20*/  IMAD R8, R27, 0x100, R26 ;  /* 0x000001001b087824 */ /* 0x000fe200078e021a */
[----:B---3--:R-:W-:Y:S04]  /*55e30*/  STL.64 [R1+0x6a18], R6 ;  /* 0x006a180601007387 */ /* 0x008fe80000100a00 */
[----:B------:R0:W-:Y:S04]  /*55e40*/  STL.64 [R1+0x6a10], R4 ;  /* 0x006a100401007387 */ /* 0x0001e80000100a00 */
[----:B0-----:R-:W2:Y:S04]  /*55e50*/  LDL.LU.64 R4, [R1+0xcc0] ;  /* 0x000cc00001047983 */ /* 0x001ea80000300a00 */
[----:B------:R-:W2:Y:S04]  /*55e60*/  LDL.LU.64 R6, [R1+0xcc8] ;  /* 0x000cc80001067983 */ /* 0x000ea80000300a00 */
[----:B------:R0:W-:Y:S04]  /*55e70*/  STL.64 [R1+0x100], R12 ;  /* 0x0001000c01007387 */ /* 0x0001e80000100a00 */
[----:B------:R-:W-:Y:S04]  /*55e80*/  STL.64 [R1+0x108], R14 ;  /* 0x0001080e01007387 */ /* 0x000fe80000100a00 */
[----:B------:R-:W-:Y:S04]  /*55e90*/  STL [R1+0x696c], R2 ;  /* 0x00696c0201007387 */ /* 0x000fe80000100800 */
[----:B------:R-:W-:Y:S01]  /*55ea0*/  STL [R1+0x6968], R3 ;  /* 0x0069680301007387 */ /* 0x000fe20000100800 */
[----:B0-----:R-:W-:-:S03]  /*55eb0*/  F2FP.F16.E5M2.UNPACK_B R13, R16 ;  /* 0x00000010ff0d723e */ /* 0x001fc600020004ff */
[----:B------:R-:W3:Y:S04]  /*55ec0*/  LDL.LU.64 R16, [R1+0xcb0] ;  /* 0x000cb00001107983 */ /* 0x000ee80000300a00 */
[----:B------:R-:W3:Y:S04]  /*55ed0*/  LDL.LU.64 R18, [R1+0xcb8] ;  /* 0x000cb80001127983 */ /* 0x000ee80000300a00 */
[----:B------:R-:W4:Y:S04]  /*55ee0*/  LDL.LU.64 R24, [R1+0xc80] ;  /* 0x000c800001187983 */ /* 0x000f280000300a00 */
[----:B------:R-:W5:Y:S04]  /*55ef0*/  LDL.LU.64 R26, [R1+0xc88] ;  /* 0x000c8800011a7983 */ /* 0x000f680000300a00 */
[----:B-----5:R-:W-:Y:S04]  /*55f00*/  STL.64 [R1+0x69e0], R26 ;  /* 0x0069e01a01007387 */ /* 0x020fe80000100a00 */
[----:B----4-:R0:W-:Y:S04]  /*55f10*/  STL.64 [R1+0x69d8], R24 ;  /* 0x0069d81801007387 */ /* 0x0101e80000100a00 */
[----:B0-----:R-:W4:Y:S04]  /*55f20*/  LDL.LU.64 R24, [R1+0xc90] ;  /* 0x000c900001187983 */ /* 0x001f280000300a00 */
[----:B------:R-:W5:Y:S01]  /*55f30*/  LDL.LU.64 R26, [R1+0xc98] ;  /* 0x000c9800011a7983 */ /* 0x000f620000300a00 */
[----:B------:R-:W-:-:S02]  /*55f40*/  F2FP.F16.E5M2.UNPACK_B R12, R0 ;  /* 0x00000000ff0c723e */ /* 0x000fc400020004ff */
[----:B------:R-:W-:Y:S02]  /*55f50*/  F2FP.F16.E5M2.UNPACK_B R14, R9 ;  /* 0x00000009ff0e723e */ /* 0x000fe400020004ff */
[----:B------:R-:W-:Y:S01]  /*55f60*/  F2FP.F16.E5M2.UNPACK_B R15, R8 ;  /* 0x00000008ff0f723e */ /* 0x000fe200020004ff */
[----:B-----5:R-:W-:Y:S04]  /*55f70*/  STL.64 [R1+0x69f8], R26 ;  /* 0x0069f81a01007387 */ /* 0x020fe80000100a00 */
[----:B----4-:R0:W-:Y:S04]  /*55f80*/  STL.64 [R1+0x69f0], R24 ;  /* 0x0069f01801007387 */ /* 0x0101e80000100a00 */
[----:B0-----:R-:W4:Y:S04]  /*55f90*/  LDL.LU.64 R24, [R1+0xca0] ;  /* 0x000ca00001187983 */ /* 0x001f280000300a00 */
[----:B------:R-:W4:Y:S04]  /*55fa0*/  LDL.LU.64 R26, [R1+0xca8] ;  /* 0x000ca800011a7983 */ /* 0x000f280000300a00 */
[----:B------:R-:W5:Y:S04]  /*55fb0*/  LDL.LU.64 R20, [R1+0xc60] ;  /* 0x000c600001147983 */ /* 0x000f680000300a00 */
[----:B------:R-:W3:Y:S01]  /*55fc0*/  LDL.LU.64 R22, [R1+0xc68] ;  /* 0x000c680001167983 */ /* 0x000ee20000300a00 */
[----:B--2---:R-:W-:Y:S03]  /*55fd0*/  HMMA.16816.F32 R4, R12, R10, R4 ;  /* 0x0000000a0c04723c */ /* 0x004fe60000001804 */
[----:B---3--:R-:W-:Y:S04]  /*55fe0*/  STL.64 [R1+0x69c0], R22 ;  /* 0x0069c01601007387 */ /* 0x008fe80000100a00 */
[----:B-----5:R0:W-:Y:S04]  /*55ff0*/  STL.64 [R1+0x69b8], R20 ;  /* 0x0069b81401007387 */ /* 0x0201e80000100a00 */
[----:B0-----:R-:W2:Y:S04]  /*56000*/  LDL.LU.64 R20, [R1+0xc70] ;  /* 0x000c700001147983 */ /* 0x001ea80000300a00 */
[----:B------:R-:W2:Y:S04]  /*56010*/  LDL.LU.64 R22, [R1+0xc78] ;  /* 0x000c780001167983 */ /* 0x000ea80000300a00 */
[----:B------:R-:W-:Y:S04]  /*56020*/  STL.64 [R1+0x2b0], R4 ;  /* 0x0002b00401007387 */ /* 0x000fe80000100a00 */
[----:B------:R0:W-:Y:S04]  /*56030*/  STL.64 [R1+0x2b8], R6 ;  /* 0x0002b80601007387 */ /* 0x0001e80000100a00 */
[----:B0-----:R-:W3:Y:S04]  /*56040*/  LDL.LU.64 R6, [R1+0x6a18] ;  /* 0x006a180001067983 */ /* 0x001ee80000300a00 */
[----:B------:R-:W4:Y:S01]  /*56050*/  LDL.LU.64 R4, [R1+0x6a10] ;  /* 0x006a100001047983 */ /* 0x000f220000300a00 */
[----:B------:R-:W-:-:S02]  /*56060*/  IMAD.MOV.U32 R2, RZ, RZ, R10 ;  /* 0x000000ffff027224 */ /* 0x000fc400078e000a */
[----:B------:R-:W-:Y:S01]  /*56070*/  IMAD.MOV.U32 R0, RZ, RZ, R11 ;  /* 0x000000ffff007224 */ /* 0x000fe200078e000b */
[----:B------:R-:W5:Y:S04]  /*56080*/  LDL.LU.64 R8, [R1+0xc50] ;  /* 0x000c500001087983 */ /* 0x000f680000300a00 */
[----:B------:R-:W5:Y:S01]  /*56090*/  LDL.LU.64 R10, [R1+0xc58] ;  /* 0x000c5800010a7983 */ /* 0x000f620000300a00 */
[----:B---3--:R-:W-:Y:S01]  /*560a0*/  HMMA.16816.F32 R16, R12, R6, R16 ;  /* 0x000000060c10723c */ /* 0x008fe20000001810 */
[----:B------:R-:W-:-:S15]  /*560b0*/  IMAD.MOV.U32 R3, RZ, RZ, R7 ;  /* 0x000000ffff037224 */ /* 0x000fde00078e0007 */
[----:B------:R-:W-:-:S03]  /*560c0*/  NOP ;  /* 0x0000000000007918 */ /* 0x000fc60000000000 */
[----:B------:R0:W-:Y:S02]  /*560d0*/  STL.64 [R1+0x2a0], R16 ;  /* 0x0002a01001007387 */ /* 0x0001e40000100a00 */
[----:B0-----:R-:W-:Y:S02]  /*560e0*/  IMAD.MOV.U32 R17, RZ, RZ, R6 ;  /* 0x000000ffff117224 */ /* 0x001fe400078e0006 */
[C---:B----4-:R-:W-:Y:S01]  /*560f0*/  HMMA.16816.F32 R4, R12.reuse, R4, R24 ;  /* 0x000000040c04723c */ /* 0x050fe20000001818 */
[----:B------:R0:W-:Y:S04]  /*56100*/  STL.64 [R1+0x2a8], R18 ;  /* 0x0002a81201007387 */ /* 0x0001e80000100a00 */
[----:B0-----:R-:W3:Y:S04]  /*56110*/  LDL.LU.64 R18, [R1+0x6a08] ;  /* 0x006a080001127983 */ /* 0x001ee80000300a00 */
[----:B------:R-:W4:Y:S04]  /*56120*/  LDL.LU R16, [R1+0x6a00] ;  /* 0x006a000001107983 */ /* 0x000f280000300800 */
[----:B------:R-:W2:Y:S04]  /*56130*/  LDL.LU.64 R26, [R1+0x69f8] ;  /* 0x0069f800011a7983 */ /* 0x000ea80000300a00 */
[----:B------:R-:W2:Y:S04]  /*56140*/  LDL.LU.64 R24, [R1+0x69f0] ;  /* 0x0069f00001187983 */ /* 0x000ea80000300a00 */
[----:B------:R-:W-:Y:S04]  /*56150*/  STL.64 [R1+0x290], R4 ;  /* 0x0002900401007387 */ /* 0x000fe80000100a00 */
[----:B------:R0:W-:Y:S04]  /*56160*/  STL.64 [R1+0x298], R6 ;  /* 0x0002980601007387 */ /* 0x0001e80000100a00 */
[----:B0-----:R-:W2:Y:S02]  /*56170*/  LDL.LU.64 R6, [R1+0x69e8] ;  /* 0x0069e80001067983 */ /* 0x001ea40000300a00 */
[----:B--2---:R-:W-:Y:S02]  /*56180*/  HMMA.16816.F32 R4, R12, R6, R24 ;  /* 0x000000060c04723c */ /* 0x004fe40000001818 */
[----:B------:R-:W2:Y:S04]  /*56190*/  LDL.LU.64 R26, [R1+0x69e0] ;  /* 0x0069e000011a7983 */ /* 0x000ea80000300a00 */
[----:B------:R-:W2:-:S13]  /*561a0*/  LDL.LU.64 R24, [R1+0x69d8] ;  /* 0x0069d80001187983 */ /* 0x000e9a0000300a00 */
        /* <DEDUP_REMOVED lines=9> */
[----:B------:R-:W3:Y:S04]  /*56240*/  LDL.LU.64 R24, [R1+0x69c8] ;  /* 0x0069c80001187983 */ /* 0x000ee80000300a00 */
[----:B------:R-:W-:Y:S01]  /*56250*/  STL [R1+0x6950], R29 ;  /* 0x0069501d01007387 */ /* 0x000fe20000100800 */
[----:B--2---:R-:W-:-:S15]  /*56260*/  HMMA.16816.F32 R20, R12, R26, R20 ;  /* 0x0000001a0c14723c */ /* 0x004fde0000001814 */
[----:B------:R-:W-:-:S04]  /*56270*/  NOP ;  /* 0x0000000000007918 */ /* 0x000fc80000000000 */
[----:B------:R-:W-:Y:S04]  /*56280*/  STL.64 [R1+0x260], R20 ;  /* 0x0002601401007387 */ /* 0x000fe80000100a00 */
[----:B------:R0:W-:Y:S04]  /*56290*/  STL.64 [R1+0x268], R22 ;  /* 0x0002681601007387 */ /* 0x0001e80000100a00 */
[----:B0-----:R-:W3:Y:S04]  /*562a0*/  LDL.LU.64 R22, [R1+0x69c0] ;  /* 0x0069c00001167983 */ /* 0x001ee80000300a00 */
[----:B------:R-:W3:Y:S02]  /*562b0*/  LDL.LU.64 R20, [R1+0x69b8] ;  /* 0x0069b80001147983 */ /* 0x000ee40000300a00 */
[----:B---3--:R-:W-:-:S15]  /*562c0*/  HMMA.16816.F32 R20, R12, R24, R20 ;  /* 0x000000180c14723c */ /* 0x008fde0000001814 */
[----:B------:R-:W-:-:S04]  /*562d0*/  NOP ;  /* 0x0000000000007918 */ /* 0x000fc80000000000 */
[----:B------:R-:W-:Y:S04]  /*562e0*/  STL.64 [R1+0x250], R20 ;  /* 0x0002501401007387 */ /* 0x000fe80000100a00 */
[----:B------:R0:W-:Y:S04]  /*562f0*/  STL.64 [R1+0x258], R22 ;  /* 0x0002581601007387 */ /* 0x0001e80000100a00 */
[----:B0-----:R-:W5:Y:S04]  /*56300*/  LDL.LU.64 R22, [R1+0x69b0] ;  /* 0x0069b00001167983 */ /* 0x001f680000300a00 */
[----:B------:R-:W2:Y:S04]  /*56310*/  LDL.LU.64 R20, [R1+0x69a8] ;  /* 0x0069a80001147983 */ /* 0x000ea80000300a00 */
[----:B------:R-:W-:Y:S04]  /*56320*/  STL.64 [R1+0x6920], R26 ;  /* 0x0069201a01007387 */ /* 0x000fe80000100a00 */
[----:B------:R0:W-:Y:S04]  /*56330*/  STL.64 [R1+0x6918], R24 ;  /* 0x0069181801007387 */ /* 0x0001e80000100a00 */
[----:B0-----:R-:W2:Y:S04]  /*56340*/  LDL.LU.64 R24, [R1+0xc40] ;  /* 0x000c400001187983 */ /* 0x001ea80000300a00 */
[----:B------:R-:W2:Y:S01]  /*56350*/  LDL.LU.64 R26, [R1+0xc48] ;  /* 0x000c4800011a7983 */ /* 0x000ea20000300a00 */
[C---:B-----5:R-:W-:Y:S08]  /*56360*/  HMMA.16816.F32 R8, R12.reuse, R22, R8 ;  /* 0x000000160c08723c */ /* 0x060ff00000001808 */
[----:B--2---:R-:W-:Y:S11]  /*56370*/  HMMA.16816.F32 R24, R12, R20, R24 ;  /* 0x000000140c18723c */ /* 0x004ff60000001818 */
[----:B------:R-:W-:Y:S04]  /*56380*/  STL.64 [R1+0x240], R8 ;  /* 0x0002400801007387 */ /* 0x000fe80000100a00 */
[----:B------:R0:W-:Y:S04]  /*56390*/  STL.64 [R1+0x248], R10 ;  /* 0x0002480a01007387 */ /* 0x0001e80000100a00 */
[----:B0-----:R-:W2:Y:S04]  /*563a0*/  LDL.LU.64 R10, [R1+0x69a0] ;  /* 0x0069a000010a7983 */ /* 0x001ea80000300a00 */
[----:B------:R-:W3:Y:S04]  /*563b0*/  LDL.LU.64 R8, [R1+0x6998] ;  /* 0x0069980001087983 */ /* 0x000ee80000300a00 */
[----:B------:R-:W-:Y:S04]  /*563c0*/  STL.64 [R1+0x230], R24 ;  /* 0x0002301801007387 */ /* 0x000fe80000100a00 */
[----:B------:R0:W-:Y:S02]  /*563d0*/  STL.64 [R1+0x238], R26 ;  /* 0x0002381a01007387 */ /* 0x0001e40000100a00 */
[----:B0-----:R-:W-:-:S02]  /*563e0*/  IMAD.MOV.U32 R26, RZ, RZ, R17 ;  /* 0x000000ffff1a7224 */ /* 0x001fc400078e0011 */
[----:B------:R-:W-:Y:S01]  /*563f0*/  IMAD.MOV.U32 R27, RZ, RZ, R3 ;  /* 0x000000ffff1b7224 */ /* 0x000fe200078e0003 */
[----:B------:R-:W4:Y:S04]  /*56400*/  LDL.LU R17, [R1+0x6990] ;  /* 0x0069900001117983 */ /* 0x000f280000300800 */
[----:B------:R0:W-:Y:S04]  /*56410*/  STL.64 [R1+0x6938], R26 ;  /* 0x0069381a01007387 */ /* 0x0001e80000100a00 */
[----:B------:R-:W5:Y:S04]  /*56420*/  LDL.LU.64 R24, [R1+0xc30] ;  /* 0x000c300001187983 */ /* 0x000f680000300a00 */
[----:B0-----:R-:W5:Y:S04]  /*56430*/  LDL.LU.64 R26, [R1+0xc38] ;  /* 0x000c3800011a7983 */ /* 0x001f680000300a00 */
[----:B------:R-:W-:Y:S04]  /*56440*/  STL.64 [R1+0x6930], R22 ;  /* 0x0069301601007387 */ /* 0x000fe80000100a00 */
[----:B------:R5:W-:Y:S02]  /*56450*/  STL.64 [R1+0x6928], R20 ;  /* 0x0069281401007387 */ /* 0x000be40000100a00 */
[----:B-----5:R-:W-:-:S15]  /*56460*/  HMMA.16816.F32 R20, R12, R18, R24 ;  /* 0x000000120c14723c */ /* 0x020fde0000001818 */
[----:B------:R-:W-:-:S04]  /*56470*/  NOP ;  /* 0x0000000000007918 */ /* 0x000fc80000000000 */
[----:B------:R-:W-:Y:S04]  /*56480*/  STL.64 [R1+0x220], R20 ;  /* 0x0002201401007387 */ /* 0x000fe80000100a00 */
[----:B------:R4:W-:Y:S02]  /*56490*/  STL.64 [R1+0x228], R22 ;  /* 0x0002281601007387 */ /* 0x0009e40000100a00 */
[----:B----4-:R-:W-:Y:S02]  /*564a0*/  HMMA.16816.F32 R20, R12, R16, R4 ;  /* 0x000000100c14723c */ /* 0x010fe40000001804 */
[----:B------:R-:W4:Y:S04]  /*564b0*/  LDL.LU.64 R4, [R1+0xc00] ;  /* 0x000c000001047983 */ /* 0x000f280000300a00 */
[----:B------:R-:W5:Y:S01]  /*564c0*/  LDL.LU.64 R6, [R1+0xc08] ;  /* 0x000c080001067983 */ /* 0x000f620000300a00 */
[----:B------:R-:W-:-:S12]  /*564d0*/  IMAD.MOV.U32 R25, RZ, RZ, R0 ;  /* 0x000000ffff197224 */ /* 0x000fd800078e0000 */
[----:B------:R-:W-:Y:S04]  /*564e0*/  STL.64 [R1+0x210], R20 ;  /* 0x0002101401007387 */ /* 0x000fe80000100a00 */
[----:B------:R-:W-:Y:S01]  /*564f0*/  STL.64 [R1+0x218], R22 ;  /* 0x0002181601007387 */ /* 0x000fe20000100a00 */
[----:B------:R-:W-:-:S03]  /*56500*/  IMAD.MOV.U32 R24, RZ, RZ, R2 ;  /* 0x000000ffff187224 */ /* 0x000fc600078e0002 */
[----:B-----5:R-:W-:Y:S04]  /*56510*/  STL.64 [R1+0x6988], R6 ;  /* 0x0069880601007387 */ /* 0x020fe80000100a00 */
[----:B----4-:R0:W-:Y:S04]  /*56520*/  STL.64 [R1+0x6980], R4 ;  /* 0x0069800401007387 */ /* 0x0101e80000100a00 */
[----:B0-----:R-:W2:Y:S04]  /*56530*/  LDL.LU.64 R4, [R1+0xc10] ;  /* 0x000c100001047983 */ /* 0x001ea80000300a00 */
[----:B------:R-:W2:Y:S04]  /*56540*/  LDL.LU.64 R6, [R1+0xc18] ;  /* 0x000c180001067983 */ /* 0x000ea80000300a00 */
[----:B------:R-:W4:Y:S04]  /*56550*/  LDL.LU R22, [R1+0xf78] ;  /* 0x000f780001167983 */ /* 0x000f280000300800 */
[----:B------:R-:W4:Y:S04]  /*56560*/  LDL.LU R0, [R1+0xf74] ;  /* 0x000f740001007983 */ /* 0x000f280000300800 */
[----:B------:R-:W5:Y:S04]  /*56570*/  LDL.LU R23, [R1+0xf88] ;  /* 0x000f880001177983 */ /* 0x000f680000300800 */
[----:B------:R-:W5:Y:S04]  /*56580*/  LDL.LU R29, [R1+0xf84] ;  /* 0x000f8400011d7983 */ /* 0x000f680000300800 */
[----:B------:R-:W3:Y:S04]  /*56590*/  LDL.LU R2, [R1+0xf98] ;  /* 0x000f980001027983 */ /* 0x000ee80000300800 */
[----:B------:R-:W3:Y:S04]  /*565a0*/  LDL.LU R27, [R1+0xf90] ;  /* 0x000f9000011b7983 */ /* 0x000ee80000300800 */
[----:B------:R-:W3:Y:S04]  /*565b0*/  LDL.LU R3, [R1+0xfbc] ;  /* 0x000fbc0001037983 */ /* 0x000ee80000300800 */
[----:B------:R-:W3:Y:S04]  /*565c0*/  LDL.LU R26, [R1+0xfb8] ;  /* 0x000fb800011a7983 */ /* 0x000ee80000300800 */
[----:B------:R0:W-:Y:S04]  /*565d0*/  STL.64 [R1+0x6900], R18 ;  /* 0x0069001201007387 */ /* 0x0001e80000100a00 */
[----:B0-----:R-:W3:Y:S04]  /*565e0*/  LDL.64 R18, [R1] ;  /* 0x0000000001127983 */ /* 0x001ee80000100a00 */
[----:B------:R0:W-:Y:S04]  /*565f0*/  STL.64 [R1+0x68f8], R16 ;  /* 0x0068f81001007387 */ /* 0x0001e80000100a00 */
[----:B0-----:R-:W4:Y:S01]  /*56600*/  LDL.64 R16, [R1+0x8] ;  /* 0x0000080001107983 */ /* 0x001f220000100a00 */
[C---:B--2---:R-:W-:Y:S03]  /*56610*/  HMMA.16816.F32 R4, R12.reuse, R10, R4 ;  /* 0x0000000a0c04723c */ /* 0x044fe60000001804 */
[----:B---3--:R-:W-:Y:S04]  /*56620*/  STL.64 [R1+0x6948], R18 ;  /* 0x0069481201007387 */ /* 0x008fe80000100a00 */
[----:B----4-:R0:W-:Y:S04]  /*56630*/  STL.64 [R1+0x6940], R16 ;  /* 0x0069401001007387 */ /* 0x0101e80000100a00 */
[----:B0-----:R-:W2:Y:S04]  /*56640*/  LDL.LU.64 R16, [R1+0xbe0] ;  /* 0x000be00001107983 */ /* 0x001ea80000300a00 */
[----:B------:R-:W2:Y:S04]  /*56650*/  LDL.LU.64 R18, [R1+0xbe8] ;  /* 0x000be80001127983 */ /* 0x000ea80000300a00 */
        /* <DEDUP_REMOVED lines=8> */
[----:B0-----:R-:W3:Y:S04]  /*566e0*/  LDL.LU.64 R6, [R1+0x6978] ;  /* 0x0069780001067983 */ /* 0x001ee80000300a00 */
[----:B------:R-:W2:Y:S04]  /*566f0*/  LDL.LU.64 R4, [R1+0x6970] ;  /* 0x0069700001047983 */ /* 0x000ea80000300a00 */
[----:B------:R-:W-:Y:S04]  /*56700*/  STL.64 [R1+0x68e0], R10 ;  /* 0x0068e00a01007387 */ /* 0x000fe80000100a00 */
[----:B------:R0:W-:Y:S04]  /*56710*/  STL.64 [R1+0x68d8], R8 ;  /* 0x0068d80801007387 */ /* 0x0001e80000100a00 */
[----:B0-----:R-:W4:Y:S04]  /*56720*/  LDL.LU.64 R8, [R1+0xbf0] ;  /* 0x000bf00001087983 */ /* 0x001f280000300a00 */
[----:B------:R-:W4:Y:S04]  /*56730*/  LDL.LU.64 R10, [R1+0xbf8] ;  /* 0x000bf800010a7983 */ /* 0x000f280000300a00 */
[----:B---3--:R-:W-:Y:S04]  /*56740*/  STL [R1+0x68d0], R6 ;  /* 0x0068d00601007387 */ /* 0x008fe80000100800 */
[----:B------:R-:W-:Y:S01]  /*56750*/  STL [R1+0x68cc], R7 ;  /* 0x0068cc0701007387 */ /* 0x000fe20000100800 */
[----:B----4-:R-:W-:-:S15]  /*56760*/  HMMA.16816.F32 R8, R12, R6, R8 ;  /* 0x000000060c08723c */ /* 0x010fde0000001808 */
[----:B------:R-:W-:-:S04]  /*56770*/  NOP ;  /* 0x0000000000007918 */ /* 0x000fc80000000000 */
[----:B------:R-:W-:Y:S04]  /*56780*/  STL.64 [R1+0x1e0], R8 ;  /* 0x0001e00801007387 */ /* 0x000fe80000100a00 */
[----:B------:R2:W-:Y:S02]  /*56790*/  STL.64 [R1+0x1e8], R10 ;  /* 0x0001e80a01007387 */ /* 0x0005e40000100a00 */
[----:B--2---:R-:W-:Y:S02]  /*567a0*/  HMMA.16816.F32 R8, R12, R4, R16 ;  /* 0x000000040c08723c */ /* 0x004fe40000001810 */
[----:B------:R-:W2:Y:S04]  /*567b0*/  LDL.LU.64 R16, [R1+0xa80] ;  /* 0x000a800001107983 */ /* 0x000ea80000300a00 */
[----:B------:R-:W3:Y:S01]  /*567c0*/  LDL.LU.64 R18, [R1+0xa88] ;  /* 0x000a880001127983 */ /* 0x000ee20000300a00 */
[----:B------:R-:W-:-:S12]  /*567d0*/  IMAD R0, R0, 0x100, R22 ;  /* 0x0000010000007824 */ /* 0x000fd800078e0216 */
[----:B------:R-:W-:Y:S04]  /*567e0*/  STL.64 [R1+0x1d0], R8 ;  /* 0x0001d00801007387 */ /* 0x000fe80000100a00 */
[----:B------:R-:W-:Y:S01]  /*567f0*/  STL.64 [R1+0x1d8], R10 ;  /* 0x0001d80a01007387 */ /* 0x000fe20000100a00 */
[----:B-----5:R-:W-:Y:S02]  /*56800*/  IMAD R29, R29, 0x100, R23 ;  /* 0x000001001d1d7824 */ /* 0x020fe400078e0217 */
[----:B------:R-:W-:Y:S02]  /*56810*/  IMAD R27, R27, 0x100, R2 ;  /* 0x000001001b1b7824 */ /* 0x000fe400078e0202 */
[----:B------:R-:W-:Y:S01]  /*56820*/  IMAD R26, R26, 0x100, R3 ;  /* 0x000001001a1a7824 */ /* 0x000fe200078e0203 */
[----:B---3--:R-:W-:Y:S04]  /*56830*/  STL.64 [R1+0x6960], R18 ;  /* 0x0069601201007387 */ /* 0x008fe80000100a00 */
[----:B--2---:R0:W-:Y:S04]  /*56840*/  STL.64 [R1+0x6958], R16 ;  /* 0x0069581001007387 */ /* 0x0041e80000100a00 */
[----:B0-----:R-:W2:Y:S04]  /*56850*/  LDL.LU.64 R16, [R1+0xbc0] ;  /* 0x000bc00001107983 */ /* 0x001ea80000300a00 */
[----:B------:R-:W2:Y:S04]  /*56860*/  LDL.LU.64 R18, [R1+0xbc8] ;  /* 0x000bc80001127983 */ /* 0x000ea80000300a00 */
[----:B------:R-:W3:Y:S04]  /*56870*/  LDL.LU.64 R8, [R1+0xa70] ;  /* 0x000a700001087983 */ /* 0x000ee80000300a00 */
[----:B------:R-:W3:Y:S04]  /*56880*/  LDL.LU.64 R10, [R1+0xa78] ;  /* 0x000a7800010a7983 */ /* 0x000ee80000300a00 */
[----:B------:R-:W-:Y:S04]  /*56890*/  STL [R1+0x68d4], R4 ;  /* 0x0068d40401007387 */ /* 0x000fe80000100800 */
[----:B------:R0:W-:Y:S04]  /*568a0*/  STL [R1+0x68c8], R5 ;  /* 0x0068c80501007387 */ /* 0x0001e80000100800 */
[----:B0-----:R-:W4:Y:S04]  /*568b0*/  LDL.LU.64 R4, [R1+0xa60] ;  /* 0x000a600001047983 */ /* 0x001f280000300a00 */
[----:B------:R-:W4:Y:S04]  /*568c0*/  LDL.LU.64 R6, [R1+0xa68] ;  /* 0x000a680001067983 */ /* 0x000f280000300a00 */
[----:B------:R-:W5:Y:S04]  /*568d0*/  LDL.LU.64 R20, [R1+0xa50] ;  /* 0x000a500001147983 */ /* 0x000f680000300a00 */
[----:B------:R-:W5:Y:S04]  /*568e0*/  LDL.LU.64 R22, [R1+0xa58] ;  /* 0x000a580001167983 */ /* 0x000f680000300a00 */
[----:B------:R-:W2:Y:S04]  /*568f0*/  LDL.LU R2, [R1+0x696c] ;  /* 0x00696c0001027983 */ /* 0x000ea80000300800 */
[----:B------:R-:W2:Y:S02]  /*56900*/  LDL.LU R3, [R1+0x6968] ;  /* 0x0069680001037983 */ /* 0x000ea40000300800 */
[----:B--2---:R-:W-:Y:S02]  /*56910*/  HMMA.16816.F32 R12, R12, R2, R16 ;  /* 0x000000020c0c723c */ /* 0x004fe40000001810 */
[----:B------:R-:W2:Y:S04]  /*56920*/  LDL.LU.64 R18, [R1+0x6960] ;  /* 0x0069600001127983 */ /* 0x000ea80000300a00 */
[----:B------:R-:W2:-:S13]  /*56930*/  LDL.LU.64 R16, [R1+0x6958] ;  /* 0x0069580001107983 */ /* 0x000e9a0000300a00 */
[----:B------:R0:W-:Y:S04]  /*56940*/  STL.64 [R1+0xf0], R12 ;  /* 0x0000f00c01007387 */ /* 0x0001e80000100a00 */
[----:B------:R1:W-:Y:S01]  /*56950*/  STL.64 [R1+0xf8], R14 ;  /* 0x0000f80e01007387 */ /* 0x0003e20000100a00 */
[----:B0-----:R-:W-:Y:S02]  /*56960*/  F2FP.F16.E5M2.UNPACK_B R12, R0 ;  /* 0x00000000ff0c723e */ /* 0x001fe400020004ff */
[----:B------:R-:W-:Y:S02]  /*56970*/  F2FP.F16.E5M2.UNPACK_B R13, R29 ;  /* 0x0000001dff0d723e */ /* 0x000fe400020004ff */
[----:B-1----:R-:W-:Y:S01]  /*56980*/  F2FP.F16.E5M2.UNPACK_B R14, R27 ;  /* 0x0000001bff0e723e */ /* 0x002fe200020004ff */
[----:B------:R-:W3:Y:S01]  /*56990*/  LDL.LU R29, [R1+0x6950] ;  /* 0x00695000011d7983 */ /* 0x000ee20000300800 */
[----:B------:R-:W-:-:S07]  /*569a0*/  F2FP.F16.E5M2.UNPACK_B R15, R26 ;  /* 0x0000001aff0f723e */ /* 0x000fce00020004ff */
[----:B--2---:R-:W-:Y:S01]  /*569b0*/  HMMA.16816.F32 R24, R12, R24, R16 ;  /* 0x000000180c18723c */ /* 0x004fe20000001810 */
[----:B------:R-:W5:Y:S04]  /*569c0*/  LDL.LU.64 R18, [R1+0x6948] ;  /* 0x0069480001127983 */ /* 0x000f680000300a00 */
[----:B------:R-:W4:-:S14]  /*569d0*/  LDL.LU.64 R16, [R1+0x6940] ;  /* 0x0069400001107983 */ /* 0x000f1c0000300a00 */
[----:B------:R-:W-:Y:S04]  /*569e0*/  STL.64 [R1+0x1c0], R24 ;  /* 0x0001c01801007387 */ /* 0x000fe80000100a00 */
[----:B------:R0:W-:Y:S04]  /*569f0*/  STL.64 [R1+0x1c8], R26 ;  /* 0x0001c81a01007387 */ /* 0x0001e80000100a00 */
[----:B0-----:R-:W3:Y:S04]  /*56a00*/  LDL.LU.64 R26, [R1+0x6938] ;  /* 0x00693800011a7983 */ /* 0x001ee80000300a00 */
[----:B------:R-:W2:Y:S01]  /*56a10*/  LDL.LU.64 R24, [R1+0xa40] ;  /* 0x000a400001187983 */ /* 0x000ea20000300a00 */
[C---:B-----5:R-:W-:Y:S08]  /*56a20*/  HMMA.16816.F32 R20, R12.reuse, R18, R20 ;  /* 0x000000120c14723c */ /* 0x060ff00000001814 */
[C---:B----4-:R-:W-:Y:S08]  /*56a30*/  HMMA.16816.F32 R4, R12.reuse, R16, R4 ;  /* 0x000000100c04723c */ /* 0x050ff00000001804 */
[----:B---3--:R-:W-:Y:S01]  /*56a40*/  HMMA.16816.F32 R8, R12, R26, R8 ;  /* 0x0000001a0c08723c */ /* 0x008fe20000001808 */
[----:B------:R-:W2:-:S15]  /*56a50*/  LDL.LU.64 R26, [R1+0xa48] ;  /* 0x000a4800011a7983 */ /* 0x000e9e0000300a00 */
[----:B------:R-:W-:-:S03]  /*56a60*/  NOP ;  /* 0x0000000000007918 */ /* 0x000fc60000000000 */
[----:B------:R0:W-:Y:S04]  /*56a70*/  STL.64 [R1+0x1b0], R8 ;  /* 0x0001b00801007387 */ /* 0x0001e80000100a00 */
[----:B------:R1:W-:Y:S04]  /*56a80*/  STL.64 [R1+0x1b8], R10 ;  /* 0x0001b80a01007387 */ /* 0x0003e80000100a00 */
[----:B0-----:R-:W3:Y:S04]  /*56a90*/  LDL.LU.64 R8, [R1+0xa20] ;  /* 0x000a200001087983 */ /* 0x001ee80000300a00 */
[----:B-1----:R-:W3:Y:S04]  /*56aa0*/  LDL.LU.64 R10, [R1+0xa28] ;  /* 0x000a2800010a7983 */ /* 0x002ee80000300a00 */
[----:B------:R0:W-:Y:S04]  /*56ab0*/  STL.64 [R1+0x1a0], R4 ;  /* 0x0001a00401007387 */ /* 0x0001e80000100a00 */
[----:B------:R1:W-:Y:S04]  /*56ac0*/  STL.64 [R1+0x1a8], R6 ;  /* 0x0001a80601007387 */ /* 0x0003e80000100a00 */
[----:B------:R-:W-:Y:S04]  /*56ad0*/  STL.64 [R1+0x190], R20 ;  /* 0x0001901401007387 */ /* 0x000fe80000100a00 */
[----:B------:R4:W-:Y:S01]  /*56ae0*/  STL.64 [R1+0x198], R22 ;  /* 0x0001981601007387 */ /* 0x0009e20000100a00 */
[----:B0-----:R-:W-:-:S02]  /*56af0*/  IMAD.MOV.U32 R5, RZ, RZ, R17 ;  /* 0x000000ffff057224 */ /* 0x001fc400078e0011 */
[----:B------:R-:W-:Y:S02]  /*56b00*/  IMAD.MOV.U32 R4, RZ, RZ, R18 ;  /* 0x000000ffff047224 */ /* 0x000fe400078e0012 */
[----:B-1----:R-:W-:Y:S02]  /*56b10*/  IMAD.MOV.U32 R7, RZ, RZ, R16 ;  /* 0x000000ffff077224 */ /* 0x002fe400078e0010 */
[----:B------:R-:W-:Y:S01]  /*56b20*/  IMAD.MOV.U32 R6, RZ, RZ, R19 ;  /* 0x000000ffff067224 */ /* 0x000fe200078e0013 */
[----:B----4-:R-:W4:Y:S04]  /*56b30*/  LDL.LU.64 R22, [R1+0x6930] ;  /* 0x0069300001167983 */ /* 0x010f280000300a00 */
[----:B------:R-:W5:Y:S04]  /*56b40*/  LDL.LU.64 R20, [R1+0x6928] ;  /* 0x0069280001147983 */ /* 0x000f680000300a00 */
[----:B------:R-:W3:Y:S04]  /*56b50*/  LDL.LU.64 R16, [R1+0xa00] ;  /* 0x000a000001107983 */ /* 0x000ee80000300a00 */
[----:B------:R-:W3:Y:S01]  /*56b60*/  LDL.LU.64 R18, [R1+0xa08] ;  /* 0x000a080001127983 */ /* 0x000ee20000300a00 */
[C---:B--2---:R-:W-:Y:S03]  /*56b70*/  HMMA.16816.F32 R24, R12.reuse, R28, R24 ;  /* 0x0000001c0c18723c */ /* 0x044fe60000001818 */
[----:B---3--:R-:W-:Y:S04]  /*56b80*/  STL.64 [R1+0x6910], R18 ;  /* 0x0069101201007387 */ /* 0x008fe80000100a00 */
[----:B------:R0:W-:Y:S04]  /*56b90*/  STL.64 [R1+0x6908], R16 ;  /* 0x0069081001007387 */ /* 0x0001e80000100a00 */
[----:B0-----:R-:W4:Y:S04]  /*56ba0*/  LDL.LU.64 R16, [R1+0xa10] ;  /* 0x000a100001107983 */ /* 0x001f280000300a00 */
[----:B------:R-:W4:Y:S04]  /*56bb0*/  LDL.LU.64 R18, [R1+0xa18] ;  /* 0x000a180001127983 */ /* 0x000f280000300a00 */
[----:B------:R-:W-:Y:S04]  /*56bc0*/  STL.64 [R1+0x68f0], R6 ;  /* 0x0068f00601007387 */ /* 0x000fe80000100a00 */
[----:B------:R0:W-:Y:S04]  /*56bd0*/  STL.64 [R1+0x68e8], R4 ;  /* 0x0068e80401007387 */ /* 0x0001e80000100a00 */
[----:B0-----:R-:W2:Y:S04]  /*56be0*/  LDL.LU.64 R4, [R1+0xa30] ;  /* 0x000a300001047983 */ /* 0x001ea80000300a00 */
[----:B------:R-:W2:Y:S04]  /*56bf0*/  LDL.LU.64 R6, [R1+0xa38] ;  /* 0x000a380001067983 */ /* 0x000ea80000300a00 */
[----:B------:R-:W-:Y:S04]  /*56c00*/  STL.64 [R1+0x180], R24 ;  /* 0x0001801801007387 */ /* 0x000fe80000100a00 */
[----:B------:R0:W-:Y:S04]  /*56c10*/  STL.64 [R1+0x188], R26 ;  /* 0x0001881a01007387 */ /* 0x0001e80000100a00 */
[----:B0-----:R-:W2:Y:S04]  /*56c20*/  LDL.LU.64 R26, [R1+0x6920] ;  /* 0x00692000011a7983 */ /* 0x001ea80000300a00 */
[----:B------:R-:W3:Y:S01]  /*56c30*/  LDL.LU.64 R24, [R1+0x6918] ;  /* 0x0069180001187983 */ /* 0x000ee20000300a00 */
[C---:B----4-:R-:W-:Y:S08]  /*56c40*/  HMMA.16816.F32 R16, R12.reuse, R22, R16 ;  /* 0x000000160c10723c */ /* 0x050ff00000001810 */
[C---:B--2---:R-:W-:Y:S08]  /*56c50*/  HMMA.16816.F32 R4, R12.reuse, R26, R4 ;  /* 0x0000001a0c04723c */ /* 0x044ff00000001804 */
[C---:B---3--:R-:W-:Y:S11]  /*56c60*/  HMMA.16816.F32 R8, R12.reuse, R24, R8 ;  /* 0x000000180c08723c */ /* 0x048ff60000001808 */
[----:B------:R0:W-:Y:S04]  /*56c70*/  STL.64 [R1+0x170], R4 ;  /* 0x0001700401007387 */ /* 0x0001e80000100a00 */
[----:B------:R1:W-:Y:S04]  /*56c80*/  STL.64 [R1+0x178], R6 ;  /* 0x0001780601007387 */ /* 0x0003e80000100a00 */
[----:B0-----:R-:W2:Y:S04]  /*56c90*/  LDL.LU.64 R4, [R1+0x9f0] ;  /* 0x0009f00001047983 */ /* 0x001ea80000300a00 */
[----:B-1----:R-:W2:Y:S04]  /*56ca0*/  LDL.LU.64 R6, [R1+0x9f8] ;  /* 0x0009f80001067983 */ /* 0x002ea80000300a00 */
[----:B------:R0:W-:Y:S04]  /*56cb0*/  STL.64 [R1+0x160], R8 ;  /* 0x0001600801007387 */ /* 0x0001e80000100a00 */
[----:B------:R1:W-:Y:S04]  /*56cc0*/  STL.64 [R1+0x168], R10 ;  /* 0x0001680a01007387 */ /* 0x0003e80000100a00 */
[----:B0-----:R-:W3:Y:S04]  /*56cd0*/  LDL.LU.64 R8, [R1+0x9e0] ;  /* 0x0009e00001087983 */ /* 0x001ee80000300a00 */
[----:B-1----:R-:W3:Y:S04]  /*56ce0*/  LDL.LU.64 R10, [R1+0x9e8] ;  /* 0x0009e800010a7983 */ /* 0x002ee80000300a00 */
[----:B------:R-:W-:Y:S04]  /*56cf0*/  STL.64 [R1+0x6868], R26 ;  /* 0x0068681a01007387 */ /* 0x000fe80000100a00 */
[----:B------:R0:W-:Y:S04]  /*56d00*/  STL.64 [R1+0x6860], R24 ;  /* 0x0068601801007387 */ /* 0x0001e80000100a00 */
[----:B0-----:R-:W4:Y:S04]  /*56d10*/  LDL.LU.64 R24, [R1+0x9c0] ;  /* 0x0009c00001187983 */ /* 0x001f280000300a00 */
[----:B------:R-:W4:Y:S04]  /*56d20*/  LDL.LU.64 R26, [R1+0x9c8] ;  /* 0x0009c800011a7983 */ /* 0x000f280000300a00 */
[----:B------:R-:W-:Y:S04]  /*56d30*/  STL.64 [R1+0x150], R16 ;  /* 0x0001501001007387 */ /* 0x000fe80000100a00 */
[----:B------:R0:W-:Y:S04]  /*56d40*/  STL.64 [R1+0x158], R18 ;  /* 0x0001581201007387 */ /* 0x0001e80000100a00 */
[----:B0-----:R-:W5:Y:S04]  /*56d50*/  LDL.LU.64 R18, [R1+0x6910] ;  /* 0x0069100001127983 */ /* 0x001f680000300a00 */
[----:B------:R-:W5:Y:S02]  /*56d60*/  LDL.LU.64 R16, [R1+0x6908] ;  /* 0x0069080001107983 */ /* 0x000f640000300a00 */
[----:B-----5:R-:W-:-:S15]  /*56d70*/  HMMA.16816.F32 R16, R12, R20, R16 ;  /* 0x000000140c10723c */ /* 0x020fde0000001810 */
[----:B------:R-:W-:-:S04]  /*56d80*/  NOP ;  /* 0x0000000000007918 */ /* 0x000fc80000000000 */
[----:B------:R-:W-:Y:S04]  /*56d90*/  STL.64 [R1+0x140], R16 ;  /* 0x0001401001007387 */ /* 0x000fe80000100a00 */
[----:B------:R0:W-:Y:S04]  /*56da0*/  STL.64 [R1+0x148], R18 ;  /* 0x0001481201007387 */ /* 0x0001e80000100a00 */
[----:B0-----:R-:W2:Y:S04]  /*56db0*/  LDL.LU.64 R18, [R1+0x6900] ;  /* 0x0069000001127983 */ /* 0x001ea80000300a00 */
[----:B------:R-:W3:Y:S04]  /*56dc0*/  LDL.LU.64 R16, [R1+0x68f8] ;  /* 0x0068f80001107983 */ /* 0x000ee80000300a00 */
[----:B------:R-:W5:Y:S04]  /*56dd0*/  LDL.LU R0, [R1+0x1028] ;  /* 0x0010280001007983 */ /* 0x000f680000300800 */
[----:B------:R0:W-:Y:S04]  /*56de0*/  STL.64 [R1+0x6848], R22 ;  /* 0x0068481601007387 */ /* 0x0001e80000100a00 */
[----:B0-----:R-:W4:Y:S04]  /*56df0*/  LDL.LU R22, [R1+0x1044] ;  /* 0x0010440001167983 */ /* 0x001f280000300800 */
[----:B------:R-:W4:Y:S04]  /*56e00*/  LDL.LU R23, [R1+0x1040] ;  /* 0x0010400001177983 */ /* 0x000f280000300800 */
[----:B------:R0:W-:Y:S04]  /*56e10*/  STL.64 [R1+0x6840], R20 ;  /* 0x0068401401007387 */ /* 0x0001e80000100a00 */
[----:B0-----:R-:W5:Y:S04]  /*56e20*/  LDL.LU R20, [R1+0x103c] ;  /* 0x00103c0001147983 */ /* 0x001f680000300800 */
[----:B------:R-:W5:Y:S01]  /*56e30*/  LDL.LU R21, [R1+0x1038] ;  /* 0x0010380001157983 */ /* 0x000f620000300800 */
[C---:B--2---:R-:W-:Y:S08]  /*56e40*/  HMMA.16816.F32 R4, R12.reuse, R18, R4 ;  /* 0x000000120c04723c */ /* 0x044ff00000001804 */
[C---:B---3--:R-:W-:Y:S01]  /*56e50*/  HMMA.16816.F32 R8, R12.reuse, R16, R8 ;  /* 0x000000100c08723c */ /* 0x048fe20000001808 */
[----:B----4-:R-:W-:Y:S04]  /*56e60*/  STL.64 [R1+0x68b0], R22 ;  /* 0x0068b01601007387 */ /* 0x010fe80000100a00 */
[----:B-----5:R0:W-:Y:S04]  /*56e70*/  STL.64 [R1+0x68a8], R20 ;  /* 0x0068a81401007387 */ /* 0x0201e80000100a00 */
[----:B0-----:R-:W2:Y:S04]  /*56e80*/  LDL.LU.64 R20, [R1+0x9d0] ;  /* 0x0009d00001147983 */ /* 0x001ea80000300a00 */
[----:B------:R-:W2:Y:S04]  /*56e90*/  LDL.LU.64 R22, [R1+0x9d8] ;  /* 0x0009d80001167983 */ /* 0x000ea80000300a00 */
[----:B------:R-:W-:Y:S04]  /*56ea0*/  STL.64 [R1+0x130], R4 ;  /* 0x0001300401007387 */ /* 0x000fe80000100a00 */
[----:B------:R0:W-:Y:S04]  /*56eb0*/  STL.64 [R1+0x138], R6 ;  /* 0x0001380601007387 */ /* 0x0001e80000100a00 */
[----:B0-----:R-:W3:Y:S04]  /*56ec0*/  LDL.LU.64 R6, [R1+0x68f0] ;  /* 0x0068f00001067983 */ /* 0x001ee80000300a00 */
[----:B------:R-:W4:Y:S04]  /*56ed0*/  LDL.LU.64 R4, [R1+0x68e8] ;  /* 0x0068e80001047983 */ /* 0x000f280000300a00 */
[----:B------:R-:W-:Y:S04]  /*56ee0*/  STL.64 [R1+0x120], R8 ;  /* 0x0001200801007387 */ /* 0x000fe80000100a00 */
[----:B------:R0:W-:Y:S04]  /*56ef0*/  STL.64 [R1+0x128], R10 ;  /* 0x0001280a01007387 */ /* 0x0001e80000100a00 */
[----:B0-----:R-:W2:Y:S04]  /*56f00*/  LDL.LU.64 R10, [R1+0x68e0] ;  /* 0x0068e000010a7983 */ /* 0x001ea80000300a00 */
[----:B------:R-:W5:Y:S04]  /*56f10*/  LDL.LU.64 R8, [R1+0x68d8] ;  /* 0x0068d80001087983 */ /* 0x000f680000300a00 */
[----:B------:R-:W-:Y:S04]  /*56f20*/  STL.64 [R1+0x6838], R18 ;  /* 0x0068381201007387 */ /* 0x000fe80000100a00 */
[----:B------:R2:W-:Y:S02]  /*56f30*/  STL.64 [R1+0x6830], R16 ;  /* 0x0068301001007387 */ /* 0x0005e40000100a00 */
[C---:B--2---:R-:W-:Y:S08]  /*56f40*/  HMMA.16816.F32 R16, R12.reuse, R10, R20 ;  /* 0x0000000a0c10723c */ /* 0x044ff00000001814 */
[----:B-----5:R-:W-:Y:S11]  /*56f50*/  HMMA.16816.F32 R20, R12, R8, R24 ;  /* 0x000000080c14723c */ /* 0x020ff60000001818 */
[----:B------:R-:W-:Y:S04]  /*56f60*/  STL.64 [R1+0x2d0], R16 ;  /* 0x0002d01001007387 */ /* 0x000fe80000100a00 */
[----:B------:R4:W-:Y:S02]  /*56f70*/  STL.64 [R1+0x2d8], R18 ;  /* 0x0002d81201007387 */ /* 0x0009e40000100a00 */
[----:B----4-:R-:W-:-:S02]  /*56f80*/  IMAD.MOV.U32 R18, RZ, RZ, R4 ;  /* 0x000000ffff127224 */ /* 0x010fc400078e0004 */
[----:B------:R-:W2:Y:S01]  /*56f90*/  LDL.LU R4, [R1+0x68d4] ;  /* 0x0068d40001047983 */ /* 0x000ea20000300800 */
[----:B---3--:R-:W-:-:S03]  /*56fa0*/  IMAD.MOV.U32 R19, RZ, RZ, R6 ;  /* 0x000000ffff137224 */ /* 0x008fc600078e0006 */
[----:B------:R0:W-:Y:S04]  /*56fb0*/  STL.64 [R1+0x2e0], R20 ;  /* 0x0002e01401007387 */ /* 0x0001e80000100a00 */
[----:B------:R1:W-:Y:S04]  /*56fc0*/  STL.64 [R1+0x2e8], R22 ;  /* 0x0002e81601007387 */ /* 0x0003e80000100a00 */
[----:B------:R-:W3:Y:S04]  /*56fd0*/  LDL.LU R6, [R1+0x68d0] ;  /* 0x0068d00001067983 */ /* 0x000ee80000300800 */
[----:B0-----:R-:W4:Y:S04]  /*56fe0*/  LDL.LU.64 R20, [R1+0x9a0] ;  /* 0x0009a00001147983 */ /* 0x001f280000300a00 */
[----:B-1----:R-:W5:Y:S01]  /*56ff0*/  LDL.LU.64 R22, [R1+0x9a8] ;  /* 0x0009a80001167983 */ /* 0x002f620000300a00 */
[----:B------:R-:W-:-:S02]  /*57000*/  IMAD.MOV.U32 R26, RZ, RZ, R7 ;  /* 0x000000ffff1a7224 */ /* 0x000fc400078e0007 */
[----:B------:R-:W-:Y:S01]  /*57010*/  IMAD.MOV.U32 R27, RZ, RZ, R5 ;  /* 0x000000ffff1b7224 */ /* 0x000fe200078e0005 */
[----:B-----5:R-:W-:Y:S04]  /*57020*/  STL.64 [R1+0x68c0], R22 ;  /* 0x0068c01601007387 */ /* 0x020fe80000100a00 */
[----:B----4-:R0:W-:Y:S04]  /*57030*/  STL.64 [R1+0x68b8], R20 ;  /* 0x0068b81401007387 */ /* 0x0101e80000100a00 */
[----:B0-----:R-:W3:Y:S04]  /*57040*/  LDL.LU.64 R20, [R1+0x9b0] ;  /* 0x0009b00001147983 */ /* 0x001ee80000300a00 */
[----:B------:R-:W3:Y:S04]  /*57050*/  LDL.LU.64 R22, [R1+0x9b8] ;  /* 0x0009b80001167983 */ /* 0x000ee80000300a00 */
[----:B------:R0:W-:Y:S04]  /*57060*/  STL.64 [R1+0x6870], R18 ;  /* 0x0068701201007387 */ /* 0x0001e80000100a00 */
[----:B------:R-:W4:Y:S04]  /*57070*/  LDL.LU.64 R16, [R1+0x980] ;  /* 0x0009800001107983 */ /* 0x000f280000300a00 */
[----:B0-----:R-:W4:Y:S04]  /*57080*/  LDL.LU.64 R18, [R1+0x988] ;  /* 0x0009880001127983 */ /* 0x001f280000300a00 */
[----:B------:R-:W3:Y:S04]  /*57090*/  LDL.LU R7, [R1+0x68cc] ;  /* 0x0068cc0001077983 */ /* 0x000ee80000300800 */
[----:B------:R-:W2:Y:S04]  /*570a0*/  LDL.LU R5, [R1+0x68c8] ;  /* 0x0068c80001057983 */ /* 0x000ea80000300800 */
[----:B------:R-:W5:Y:S04]  /*570b0*/  LDL.64 R24, [R1+0x10] ;  /* 0x0000100001187983 */ /* 0x000f680000100a00 */
[----:B------:R-:W-:Y:S01]  /*570c0*/  STL.64 [R1+0x6890], R26 ;  /* 0x0068901a01007387 */ /* 0x000fe20000100a00 */
[----:B---3--:R-:W-:Y:S03]  /*570d0*/  HMMA.16816.F32 R20, R12, R6, R20 ;  /* 0x000000060c14723c */ /* 0x008fe60000001814 */
[----:B-----5:R0:W-:Y:S04]  /*570e0*/  STL.64 [R1+0x6888], R24 ;  /* 0x0068881801007387 */ /* 0x0201e80000100a00 */
[----:B0-----:R-:W3:Y:S04]  /*570f0*/  LDL.LU R24, [R1+0x1034] ;  /* 0x0010340001187983 */ /* 0x001ee80000300800 */
[----:B------:R-:W3:Y:S04]  /*57100*/  LDL.LU R25, [R1+0x1030] ;  /* 0x0010300001197983 */ /* 0x000ee80000300800 */
[----:B------:R0:W-:Y:S04]  /*57110*/  STL.64 [R1+0x6818], R10 ;  /* 0x0068180a01007387 */ /* 0x0001e80000100a00 */
[----:B0-----:R-:W5:Y:S04]  /*57120*/  LDL.LU R11, [R1+0x102c] ;  /* 0x00102c00010b7983 */ /* 0x001f680000300800 */
[----:B------:R-:W-:Y:S04]  /*57130*/  STL.64 [R1+0x6810], R8 ;  /* 0x0068100801007387 */ /* 0x000fe80000100a00 */
[----:B------:R-:W-:Y:S04]  /*57140*/  STL.64 [R1+0x2f0], R20 ;  /* 0x0002f01401007387 */ /* 0x000fe80000100a00 */
[----:B------:R0:W-:Y:S04]  /*57150*/  STL.64 [R1+0x2f8], R22 ;  /* 0x0002f81601007387 */ /* 0x0001e80000100a00 */
[----:B0-----:R-:W2:Y:S04]  /*57160*/  LDL.LU.64 R22, [R1+0x68c0] ;  /* 0x0068c00001167983 */ /* 0x001ea80000300a00 */
[----:B------:R-:W2:Y:S04]  /*57170*/  LDL.LU.64 R20, [R1+0x68b8] ;  /* 0x0068b80001147983 */ /* 0x000ea80000300a00 */
[----:B------:R-:W3:Y:S04]  /*57180*/  LDL R26, [R1+0x18] ;  /* 0x00001800011a7983 */ /* 0x000ee80000100800 */
[----:B------:R-:W3:Y:S01]  /*57190*/  LDL R27, [R1+0x1c] ;  /* 0x00001c00011b7983 */ /* 0x000ee20000100800 */
[----:B-----5:R-:W-:-:S02]  /*571a0*/  IMAD R0, R0, 0x100, R11 ;  /* 0x0000010000007824 */ /* 0x020fc400078e020b */
[C---:B----4-:R-:W-:Y:S08]  /*571b0*/  HMMA.16816.F32 R8, R12.reuse, R2, R16 ;  /* 0x000000020c08723c */ /* 0x050ff00000001810 */
[----:B--2---:R-:W-:-:S15]  /*571c0*/  HMMA.16816.F32 R20, R12, R4, R20 ;  /* 0x000000040c14723c */ /* 0x004fde0000001814 */
[----:B------:R-:W-:-:S04]  /*571d0*/  NOP ;  /* 0x0000000000007918 */ /* 0x000fc80000000000 */
[----:B------:R-:W-:Y:S04]  /*571e0*/  STL.64 [R1+0x310], R20 ;  /* 0x0003101401007387 */ /* 0x000fe80000100a00 */
[----:B------:R0:W-:Y:S04]  /*571f0*/  STL.64 [R1+0x318], R22 ;  /* 0x0003181601007387 */ /* 0x0001e80000100a00 */
[----:B0-----:R-:W2:Y:S04]  /*57200*/  LDL.LU.64 R22, [R1+0x68b0] ;  /* 0x0068b00001167983 */ /* 0x001ea80000300a00 */
[----:B------:R-:W4:Y:S04]  /*57210*/  LDL.LU.64 R20, [R1+0x68a8] ;  /* 0x0068a80001147983 */ /* 0x000f280000300a00 */
[----:B------:R-:W-:Y:S04]  /*57220*/  STL.64 [R1+0x6828], R6 ;  /* 0x0068280601007387 */ /* 0x000fe80000100a00 */
[----:B------:R-:W-:Y:S04]  /*57230*/  STL.64 [R1+0x6820], R4 ;  /* 0x0068200401007387 */ /* 0x000fe80000100a00 */
[----:B------:R-:W5:Y:S04]  /*57240*/  LDL.LU.64 R16, [R1+0x920] ;  /* 0x0009200001107983 */ /* 0x000f680000300a00 */
[----:B------:R-:W2:Y:S04]  /*57250*/  LDL.LU.64 R18, [R1+0x928] ;  /* 0x0009280001127983 */ /* 0x000ea80000300a00 */
[----:B------:R-:W-:Y:S04]  /*57260*/  STL.64 [R1+0x300], R8 ;  /* 0x0003000801007387 */ /* 0x000fe80000100a00 */
[----:B------:R-:W-:Y:S04]  /*57270*/  STL.64 [R1+0x308], R10 ;  /* 0x0003080a01007387 */ /* 0x000fe80000100a00 */
[----:B--2---:R-:W-:Y:S04]  /*57280*/  STL.64 [R1+0x6880], R18 ;  /* 0x0068801201007387 */ /* 0x004fe80000100a00 */
[----:B-----5:R0:W-:Y:S04]  /*57290*/  STL.64 [R1+0x6878], R16 ;  /* 0x0068781001007387 */ /* 0x0201e80000100a00 */
[----:B0-----:R-:W2:Y:S04]  /*572a0*/  LDL.LU.64 R16, [R1+0x930] ;  /* 0x0009300001107983 */ /* 0x001ea80000300a00 */
[----:B------:R-:W5:Y:S01]  /*572b0*/  LDL.LU.64 R18, [R1+0x938] ;  /* 0x0009380001127983 */ /* 0x000f620000300a00 */
[----:B---3--:R-:W-:-:S02]  /*572c0*/  IMAD R4, R25, 0x100, R24 ;  /* 0x0000010019047824 */ /* 0x008fc400078e0218 */
[----:B----4-:R-:W-:-:S03]  /*572d0*/  IMAD R20, R21, 0x100, R20 ;  /* 0x0000010015147824 */ /* 0x010fc600078e0214 */
[----:B------:R-:W-:Y:S01]  /*572e0*/  F2FP.F16.E5M2.UNPACK_B R13, R4 ;  /* 0x00000004ff0d723e */ /* 0x000fe200020004ff */
[----:B------:R-:W-:Y:S01]  /*572f0*/  IMAD R24, R23, 0x100, R22 ;  /* 0x0000010017187824 */ /* 0x000fe200078e0216 */
[----:B------:R-:W-:Y:S01]  /*57300*/  F2FP.F16.E5M2.UNPACK_B R14, R20 ;  /* 0x00000014ff0e723e */ /* 0x000fe200020004ff */
[----:B-----5:R-:W-:Y:S04]  /*57310*/  STL.64 [R1+0x68a0], R18 ;  /* 0x0068a01201007387 */ /* 0x020fe80000100a00 */
[----:B--2---:R0:W-:Y:S04]  /*57320*/  STL.64 [R1+0x6898], R16 ;  /* 0x0068981001007387 */ /* 0x0041e80000100a00 */
[----:B0-----:R-:W2:Y:S04]  /*57330*/  LDL.LU.64 R16, [R1+0x940] ;  /* 0x0009400001107983 */ /* 0x001ea80000300a00 */
[----:B------:R-:W2:Y:S04]  /*57340*/  LDL.LU.64 R18, [R1+0x948] ;  /* 0x0009480001127983 */ /* 0x000ea80000300a00 */
[----:B------:R-:W3:Y:S04]  /*57350*/  LDL.LU.64 R8, [R1+0x910] ;  /* 0x0009100001087983 */ /* 0x000ee80000300a00 */
[----:B------:R-:W3:Y:S04]  /*57360*/  LDL.LU.64 R10, [R1+0x918] ;  /* 0x00091800010a7983 */ /* 0x000ee80000300a00 */
[----:B------:R-:W-:Y:S04]  /*57370*/  STL [R1+0x67fc], R2 ;  /* 0x0067fc0201007387 */ /* 0x000fe80000100800 */
[----:B------:R-:W-:Y:S04]  /*57380*/  STL [R1+0x67f8], R3 ;  /* 0x0067f80301007387 */ /* 0x000fe80000100800 */
[----:B------:R-:W4:Y:S04]  /*57390*/  LDL.LU.64 R4, [R1+0x900] ;  /* 0x0009000001047983 */ /* 0x000f280000300a00 */
[----:B------:R-:W4:Y:S04]  /*573a0*/  LDL.LU.64 R6, [R1+0x908] ;  /* 0x0009080001067983 */ /* 0x000f280000300a00 */
[----:B------:R-:W5:Y:S04]  /*573b0*/  LDL.LU.64 R20, [R1+0x8e0] ;  /* 0x0008e00001147983 */ /* 0x000f680000300a00 */
[----:B------:R-:W3:Y:S01]  /*573c0*/  LDL.LU.64 R22, [R1+0x8e8] ;  /* 0x0008e80001167983 */ /* 0x000ee20000300a00 */
[----:B------:R-:W-:-:S02]  /*573d0*/  F2FP.F16.E5M2.UNPACK_B R12, R0 ;  /* 0x00000000ff0c723e */ /* 0x000fc400020004ff */
[----:B------:R-:W-:-:S07]  /*573e0*/  F2FP.F16.E5M2.UNPACK_B R15, R24 ;  /* 0x00000018ff0f723e */ /* 0x000fce00020004ff */
[C---:B--2---:R-:W-:Y:S01]  /*573f0*/  HMMA.16816.F32 R24, R12.reuse, R26, R16 ;  /* 0x0000001a0c18723c */ /* 0x044fe20000001810 */
[----:B---3--:R-:W-:Y:S04]  /*57400*/  STL.64 [R1+0x6858], R22 ;  /* 0x0068581601007387 */ /* 0x008fe80000100a00 */
[----:B-----5:R0:W-:Y:S04]  /*57410*/  STL.64 [R1+0x6850], R20 ;  /* 0x0068501401007387 */ /* 0x0201e80000100a00 */
[----:B0-----:R-:W2:Y:S04]  /*57420*/  LDL.LU.64 R20, [R1+0x8f0] ;  /* 0x0008f00001147983 */ /* 0x001ea80000300a00 */
[----:B------:R-:W2:Y:S04]  /*57430*/  LDL.LU.64 R22, [R1+0x8f8] ;  /* 0x0008f80001167983 */ /* 0x000ea80000300a00 */
[----:B------:R-:W3:Y:S04]  /*57440*/  LDL.LU.64 R18, [R1+0x68a0] ;  /* 0x0068a00001127983 */ /* 0x000ee80000300a00 */
[----:B------:R-:W3:Y:S04]  /*57450*/  LDL.LU.64 R16, [R1+0x6898] ;  /* 0x0068980001107983 */ /* 0x000ee80000300a00 */
[----:B------:R-:W-:Y:S04]  /*57460*/  STL.64 [R1+0x320], R24 ;  /* 0x0003201801007387 */ /* 0x000fe80000100a00 */
[----:B------:R0:W-:Y:S04]  /*57470*/  STL.64 [R1+0x328], R26 ;  /* 0x0003281a01007387 */ /* 0x0001e80000100a00 */
[----:B0-----:R-:W5:Y:S04]  /*57480*/  LDL.LU.64 R26, [R1+0x6890] ;  /* 0x00689000011a7983 */ /* 0x001f680000300a00 */
[----:B------:R-:W3:Y:S02]  /*57490*/  LDL.LU.64 R24, [R1+0x6888] ;  /* 0x0068880001187983 */ /* 0x000ee40000300a00 */
[----:B---3--:R-:W-:-:S15]  /*574a0*/  HMMA.16816.F32 R16, R12, R24, R16 ;  /* 0x000000180c10723c */ /* 0x008fde0000001810 */
[----:B------:R-:W-:-:S04]  /*574b0*/  NOP ;  /* 0x0000000000007918 */ /* 0x000fc80000000000 */
[----:B------:R-:W-:Y:S04]  /*574c0*/  STL.64 [R1+0x330], R16 ;  /* 0x0003301001007387 */ /* 0x000fe80000100a00 */
[----:B------:R0:W-:Y:S04]  /*574d0*/  STL.64 [R1+0x338], R18 ;  /* 0x0003381201007387 */ /* 0x0001e80000100a00 */
[----:B0-----:R-:W5:Y:S04]  /*574e0*/  LDL.LU.64 R18, [R1+0x6880] ;  /* 0x0068800001127983 */ /* 0x001f680000300a00 */
[----:B------:R-:W5:Y:S01]  /*574f0*/  LDL.LU.64 R16, [R1+0x6878] ;  /* 0x0068780001107983 */ /* 0x000f620000300a00 */
[----:B------:R-:W-:-:S02]  /*57500*/  IMAD.MOV.U32 R2, RZ, RZ, R24 ;  /* 0x000000ffff027224 */ /* 0x000fc400078e0018 */
[----:B------:R-:W-:Y:S02]  /*57510*/  IMAD.MOV.U32 R3, RZ, RZ, R25 ;  /* 0x000000ffff037224 */ /* 0x000fe400078e0019 */
[----:B-----5:R-:W-:Y:S01]  /*57520*/  HMMA.16816.F32 R24, R12, R26, R16 ;  /* 0x0000001a0c18723c */ /* 0x020fe20000001810 */
[----:B------:R-:W3:-:S15]  /*57530*/  LDL.LU.64 R18, [R1+0x6870] ;  /* 0x0068700001127983 */ /* 0x000ede0000300a00 */
[----:B------:R-:W-:-:S03]  /*57540*/  NOP ;  /* 0x0000000000007918 */ /* 0x000fc60000000000 */
[----:B------:R-:W-:Y:S04]  /*57550*/  STL.64 [R1+0x340], R24 ;  /* 0x0003401801007387 */ /* 0x000fe80000100a00 */
[----:B------:R0:W-:Y:S04]  /*57560*/  STL.64 [R1+0x348], R26 ;  /* 0x0003481a01007387 */ /* 0x0001e80000100a00 */
[----:B0-----:R-:W2:Y:S04]  /*57570*/  LDL.LU.64 R26, [R1+0x6868] ;  /* 0x00686800011a7983 */ /* 0x001ea80000300a00 */
[----:B------:R-:W5:Y:S04]  /*57580*/  LDL.LU.64 R24, [R1+0x6860] ;  /* 0x0068600001187983 */ /* 0x000f680000300a00 */
[----:B------:R-:W2:Y:S01]  /*57590*/  LDL.LU.64 R16, [R1+0x8c0] ;  /* 0x0008c00001107983 */ /* 0x000ea20000300a00 */
[----:B---3--:R-:W-:Y:S03]  /*575a0*/  HMMA.16816.F32 R8, R12, R18, R8 ;  /* 0x000000120c08723c */ /* 0x008fe60000001808 */
[----:B------:R-:W3:-:S15]  /*575b0*/  LDL.LU.64 R18, [R1+0x8c8] ;  /* 0x0008c80001127983 */ /* 0x000ede0000300a00 */
[----:B------:R-:W-:Y:S01]  /*575c0*/  NOP ;  /* 0x0000000000007918 */ /* 0x000fe20000000000 */
[----:B------:R-:W-:Y:S04]  /*575d0*/  STL.64 [R1+0x350], R8 ;  /* 0x0003500801007387 */ /* 0x000fe80000100a00 */
[----:B------:R4:W-:Y:S02]  /*575e0*/  STL.64 [R1+0x358], R10 ;  /* 0x0003580a01007387 */ /* 0x0009e40000100a00 */
[C---:B----4-:R-:W-:Y:S02]  /*575f0*/  HMMA.16816.F32 R8, R12.reuse, R28, R4 ;  /* 0x0000001c0c08723c */ /* 0x050fe40000001804 */
[----:B------:R-:W4:Y:S04]  /*57600*/  LDL.LU.64 R4, [R1+0x8b0] ;  /* 0x0008b00001047983 */ /* 0x000f280000300a00 */
[----:B------:R-:W4:Y:S02]  /*57610*/  LDL.LU.64 R6, [R1+0x8b8] ;  /* 0x0008b80001067983 */ /* 0x000f240000300a00 */
[C---:B--2---:R-:W-:Y:S11]  /*57620*/  HMMA.16816.F32 R20, R12.reuse, R26, R20 ;  /* 0x0000001a0c14723c */ /* 0x044ff60000001814 */
[----:B------:R0:W-:Y:S04]  /*57630*/  STL.64 [R1+0x360], R8 ;  /* 0x0003600801007387 */ /* 0x0001e80000100a00 */
[----:B------:R1:W-:Y:S04]  /*57640*/  STL.64 [R1+0x368], R10 ;  /* 0x0003680a01007387 */ /* 0x0003e80000100a00 */
[----:B0-----:R-:W2:Y:S04]  /*57650*/  LDL.LU.64 R8, [R1+0x8a0] ;  /* 0x0008a00001087983 */ /* 0x001ea80000300a00 */
[----:B-1----:R-:W2:Y:S04]  /*57660*/  LDL.LU.64 R10, [R1+0x8a8] ;  /* 0x0008a800010a7983 */ /* 0x002ea80000300a00 */
[----:B------:R-:W-:Y:S04]  /*57670*/  STL.64 [R1+0x67b8], R28 ;  /* 0x0067b81c01007387 */ /* 0x000fe80000100a00 */
        /* <DEDUP_REMOVED lines=8> */
[----:B0-----:R-:W5:Y:S04]  /*57700*/  LDL.LU.64 R22, [R1+0x6848] ;  /* 0x0068480001167983 */ /* 0x001f680000300a00 */
[----:B------:R-:W3:Y:S04]  /*57710*/  LDL.LU.64 R20, [R1+0x6840] ;  /* 0x0068400001147983 */ /* 0x000ee80000300a00 */
[----:B------:R-:W2:Y:S04]  /*57720*/  LDL.LU R0, [R1+0x1048] ;  /* 0x0010480001007983 */ /* 0x000ea80000300800 */
[----:B------:R-:W2:Y:S04]  /*57730*/  LDL.LU R28, [R1+0x1054] ;  /* 0x00105400011c7983 */ /* 0x000ea80000300800 */
[----:B------:R-:W2:Y:S04]  /*57740*/  LDL.LU R29, [R1+0x1050] ;  /* 0x00105000011d7983 */ /* 0x000ea80000300800 */
[----:B------:R-:W-:Y:S04]  /*57750*/  STL.64 [R1+0x67b0], R26 ;  /* 0x0067b01a01007387 */ /* 0x000fe80000100a00 */
[----:B------:R0:W-:Y:S04]  /*57760*/  STL.64 [R1+0x67a8], R24 ;  /* 0x0067a81801007387 */ /* 0x0001e80000100a00 */
[----:B0-----:R-:W5:Y:S04]  /*57770*/  LDL.LU.64 R24, [R1+0x8d0] ;  /* 0x0008d00001187983 */ /* 0x001f680000300a00 */
[----:B------:R-:W5:Y:S01]  /*57780*/  LDL.LU.64 R26, [R1+0x8d8] ;  /* 0x0008d800011a7983 */ /* 0x000f620000300a00 */
[C---:B---3--:R-:W-:Y:S08]  /*57790*/  HMMA.16816.F32 R16, R12.reuse, R20, R16 ;  /* 0x000000140c10723c */ /* 0x048ff00000001810 */
[----:B-----5:R-:W-:-:S15]  /*577a0*/  HMMA.16816.F32 R24, R12, R22, R24 ;  /* 0x000000160c18723c */ /* 0x020fde0000001818 */
[----:B------:R-:W-:-:S04]  /*577b0*/  NOP ;  /* 0x0000000000007918 */ /* 0x000fc80000000000 */
[----:B------:R0:W-:Y:S04]  /*577c0*/  STL.64 [R1+0x390], R24 ;  /* 0x0003901801007387 */ /* 0x0001e80000100a00 */
[----:B------:R-:W-:Y:S04]  /*577d0*/  STL.64 [R1+0x398], R26 ;  /* 0x0003981a01007387 */ /* 0x000fe80000100a00 */
[----:B0-----:R-:W3:Y:S04]  /*577e0*/  LDL.LU R24, [R1+0x1064] ;  /* 0x0010640001187983 */ /* 0x001ee80000300800 */
[----:B------:R-:W3:Y:S04]  /*577f0*/  LDL.LU R25, [R1+0x1060] ;  /* 0x0010600001197983 */ /* 0x000ee80000300800 */
[----:B------:R-:W-:Y:S04]  /*57800*/  STL.64 [R1+0x3a0], R16 ;  /* 0x0003a01001007387 */ /* 0x000fe80000100a00 */
[----:B------:R0:W-:Y:S04]  /*57810*/  STL.64 [R1+0x3a8], R18 ;  /* 0x0003a81201007387 */ /* 0x0001e80000100a00 */
[----:B0-----:R-:W4:Y:S04]  /*57820*/  LDL.LU.64 R18, [R1+0x6838] ;  /* 0x0068380001127983 */ /* 0x001f280000300a00 */
[----:B------:R-:W2:Y:S04]  /*57830*/  LDL.LU.64 R16, [R1+0x6830] ;  /* 0x0068300001107983 */ /* 0x000ea80000300a00 */
[----:B------:R-:W-:Y:S04]  /*57840*/  STL.64 [R1+0x6790], R22 ;  /* 0x0067901601007387 */ /* 0x000fe80000100a00 */
[----:B------:R0:W-:Y:S04]  /*57850*/  STL.64 [R1+0x6788], R20 ;  /* 0x0067881401007387 */ /* 0x0001e80000100a00 */
[----:B0-----:R-:W5:Y:S04]  /*57860*/  LDL.LU.64 R20, [R1+0x880] ;  /* 0x0008800001147983 */ /* 0x001f680000300a00 */
[----:B------:R-:W5:Y:S01]  /*57870*/  LDL.LU.64 R22, [R1+0x888] ;  /* 0x0008880001167983 */ /* 0x000f620000300a00 */
[C---:B----4-:R-:W-:Y:S08]  /*57880*/  HMMA.16816.F32 R4, R12.reuse, R18, R4 ;  /* 0x000000120c04723c */ /* 0x050ff00000001804 */
[C---:B--2---:R-:W-:Y:S11]  /*57890*/  HMMA.16816.F32 R8, R12.reuse, R16, R8 ;  /* 0x000000100c08723c */ /* 0x044ff60000001808 */
[----:B------:R-:W-:Y:S04]  /*578a0*/  STL.64 [R1+0x3b0], R4 ;  /* 0x0003b00401007387 */ /* 0x000fe80000100a00 */
[----:B------:R0:W-:Y:S04]  /*578b0*/  STL.64 [R1+0x3b8], R6 ;  /* 0x0003b80601007387 */ /* 0x0001e80000100a00 */
[----:B0-----:R-:W2:Y:S04]  /*578c0*/  LDL.LU.64 R6, [R1+0x6828] ;  /* 0x0068280001067983 */ /* 0x001ea80000300a00 */
[----:B------:R-:W4:Y:S04]  /*578d0*/  LDL.LU.64 R4, [R1+0x6820] ;  /* 0x0068200001047983 */ /* 0x000f280000300a00 */
[----:B------:R-:W-:Y:S04]  /*578e0*/  STL.64 [R1+0x3c0], R8 ;  /* 0x0003c00801007387 */ /* 0x000fe80000100a00 */
[----:B------:R0:W-:Y:S04]  /*578f0*/  STL.64 [R1+0x3c8], R10 ;  /* 0x0003c80a01007387 */ /* 0x0001e80000100a00 */
[----:B0-----:R-:W2:Y:S04]  /*57900*/  LDL.LU.64 R10, [R1+0x6818] ;  /* 0x00681800010a7983 */ /* 0x001ea80000300a00 */
[----:B------:R-:W5:Y:S04]  /*57910*/  LDL.LU.64 R8, [R1+0x6810] ;  /* 0x0068100001087983 */ /* 0x000f680000300a00 */
[----:B------:R-:W-:Y:S04]  /*57920*/  STL.64 [R1+0x6780], R18 ;  /* 0x0067801201007387 */ /* 0x000fe80000100a00 */
[----:B------:R0:W-:Y:S04]  /*57930*/  STL.64 [R1+0x6778], R16 ;  /* 0x0067781001007387 */ /* 0x0001e80000100a00 */
[----:B0-----:R-:W2:Y:S04]  /*57940*/  LDL.LU.64 R16, [R1+0x890] ;  /* 0x0008900001107983 */ /* 0x001ea80000300a00 */
[----:B------:R-:W2:Y:S02]  /*57950*/  LDL.LU.64 R18, [R1+0x898] ;  /* 0x0008980001127983 */ /* 0x000ea40000300a00 */
[----:B--2---:R-:W-:-:S15]  /*57960*/  HMMA.16816.F32 R16, R12, R10, R16 ;  /* 0x0000000a0c10723c */ /* 0x004fde0000001810 */
[----:B------:R-:W-:-:S04]  /*57970*/  NOP ;  /* 0x0000000000007918 */ /* 0x000fc80000000000 */
[----:B------:R-:W-:Y:S04]  /*57980*/  STL.64 [R1+0x3d0], R16 ;  /* 0x0003d01001007387 */ /* 0x000fe80000100a00 */
[----:B------:R5:W-:Y:S02]  /*57990*/  STL.64 [R1+0x3d8], R18 ;  /* 0x0003d81201007387 */ /* 0x000be40000100a00 */
[----:B-----5:R-:W-:Y:S02]  /*579a0*/  HMMA.16816.F32 R16, R12, R8, R20 ;  /* 0x000000080c10723c */ /* 0x020fe40000001814 */
[----:B------:R-:W2:Y:S04]  /*579b0*/  LDL.LU.64 R20, [R1+0x840] ;  /* 0x0008400001147983 */ /* 0x000ea80000300a00 */
[----:B------:R-:W5:-:S13]  /*579c0*/  LDL.LU.64 R22, [R1+0x848] ;  /* 0x0008480001167983 */ /* 0x000f5a0000300a00 */
[----:B------:R-:W-:Y:S04]  /*579d0*/  STL.64 [R1+0x3e0], R16 ;  /* 0x0003e01001007387 */ /* 0x000fe80000100a00 */
[----:B------:R-:W-:Y:S04]  /*579e0*/  STL.64 [R1+0x3e8], R18 ;  /* 0x0003e81201007387 */ /* 0x000fe80000100a00 */
[----:B-----5:R-:W-:Y:S04]  /*579f0*/  STL.64 [R1+0x67f0], R22 ;  /* 0x0067f01601007387 */ /* 0x020fe80000100a00 */
[----:B--2---:R0:W-:Y:S04]  /*57a00*/  STL.64 [R1+0x67e8], R20 ;  /* 0x0067e81401007387 */ /* 0x0041e80000100a00 */
[----:B0-----:R-:W2:Y:S04]  /*57a10*/  LDL.LU.64 R20, [R1+0x860] ;  /* 0x0008600001147983 */ /* 0x001ea80000300a00 */
[----:B------:R-:W5:Y:S04]  /*57a20*/  LDL.LU.64 R22, [R1+0x868] ;  /* 0x0008680001167983 */ /* 0x000f680000300a00 */
[----:B-----5:R-:W-:Y:S04]  /*57a30*/  STL.64 [R1+0x6808], R22 ;  /* 0x0068081601007387 */ /* 0x020fe80000100a00 */
[----:B--2---:R0:W-:Y:S04]  /*57a40*/  STL.64 [R1+0x6800], R20 ;  /* 0x0068001401007387 */ /* 0x0041e80000100a00 */
[----:B0-----:R-:W2:Y:S04]  /*57a50*/  LDL.LU.64 R20, [R1+0x870] ;  /* 0x0008700001147983 */ /* 0x001ea80000300a00 */
[----:B------:R-:W2:Y:S04]  /*57a60*/  LDL.LU.64 R22, [R1+0x878] ;  /* 0x0008780001167983 */ /* 0x000ea80000300a00 */
[----:B------:R-:W5:Y:S04]  /*57a70*/  LDL.64 R18, [R1+0x8] ;  /* 0x0000080001127983 */ /* 0x000f680000100a00 */
[----:B------:R-:W3:Y:S01]  /*57a80*/  LDL.64 R26, [R1+0x18] ;  /* 0x00001800011a7983 */ /* 0x000ee20000100a00 */
[----:B--2---:R-:W-:Y:S03]  /*57a90*/  HMMA.16816.F32 R20, R12, R6, R20 ;  /* 0x000000060c14723c */ /* 0x004fe60000001814 */
[----:B-----5:R0:W-:Y:S04]  /*57aa0*/  STL.64 [R1+0x67d0], R18 ;  /* 0x0067d01201007387 */ /* 0x0201e80000100a00 */
[----:B0-----:R-:W2:Y:S04]  /*57ab0*/  LDL.LU R18, [R1+0x105c] ;  /* 0x00105c0001127983 */ /* 0x001ea80000300800 */
[----:B------:R-:W2:Y:S04]  /*57ac0*/  LDL.LU R19, [R1+0x1058] ;  /* 0x0010580001137983 */ /* 0x000ea80000300800 */
[----:B------:R0:W-:Y:S04]  /*57ad0*/  STL [R1+0x6764], R8 ;  /* 0x0067640801007387 */ /* 0x0001e80000100800 */
[----:B0-----:R-:W5:Y:S04]  /*57ae0*/  LDL.LU R8, [R1+0x104c] ;  /* 0x00104c0001087983 */ /* 0x001f680000300800 */
[----:B------:R-:W-:Y:S04]  /*57af0*/  STL [R1+0x6760], R9 ;  /* 0x0067600901007387 */ /* 0x000fe80000100800 */
[----:B------:R-:W-:Y:S04]  /*57b00*/  STL.64 [R1+0x67c0], R10 ;  /* 0x0067c00a01007387 */ /* 0x000fe80000100a00 */
[----:B------:R-:W-:Y:S04]  /*57b10*/  STL.64 [R1+0x3f0], R20 ;  /* 0x0003f01401007387 */ /* 0x000fe80000100a00 */
[----:B------:R0:W-:Y:S04]  /*57b20*/  STL.64 [R1+0x3f8], R22 ;  /* 0x0003f81601007387 */ /* 0x0001e80000100a00 */
[----:B0-----:R-:W4:Y:S04]  /*57b30*/  LDL.LU.64 R22, [R1+0x6808] ;  /* 0x0068080001167983 */ /* 0x001f280000300a00 */
[----:B------:R-:W4:Y:S01]  /*57b40*/  LDL.LU.64 R20, [R1+0x6800] ;  /* 0x0068000001147983 */ /* 0x000f220000300a00 */
[----:B------:R-:W-:-:S02]  /*57b50*/  IMAD.MOV.U32 R16, RZ, RZ, R2 ;  /* 0x000000ffff107224 */ /* 0x000fc400078e0002 */
[----:B------:R-:W-:Y:S01]  /*57b60*/  IMAD.MOV.U32 R17, RZ, RZ, R3 ;  /* 0x000000ffff117224 */ /* 0x000fe200078e0003 */
[----:B------:R-:W2:Y:S04]  /*57b70*/  LDL.LU R2, [R1+0x67fc] ;  /* 0x0067fc0001027983 */ /* 0x000ea80000300800 */
[----:B------:R-:W2:Y:S04]  /*57b80*/  LDL.LU R3, [R1+0x67f8] ;  /* 0x0067f80001037983 */ /* 0x000ea80000300800 */
[----:B------:R-:W-:Y:S04]  /*57b90*/  STL [R1+0x675c], R6 ;  /* 0x00675c0601007387 */ /* 0x000fe80000100800 */
[----:B------:R-:W-:Y:S01]  /*57ba0*/  STL [R1+0x6758], R7 ;  /* 0x0067580701007387 */ /* 0x000fe20000100800 */
[----:B----4-:R-:W-:-:S15]  /*57bb0*/  HMMA.16816.F32 R20, R12, R4, R20 ;  /* 0x000000040c14723c */ /* 0x010fde0000001814 */
[----:B------:R-:W-:-:S04]  /*57bc0*/  NOP ;  /* 0x0000000000007918 */ /* 0x000fc80000000000 */
[----:B------:R-:W-:Y:S04]  /*57bd0*/  STL.64 [R1+0x410], R20 ;  /* 0x0004101401007387 */ /* 0x000fe80000100a00 */
[----:B------:R0:W-:Y:S04]  /*57be0*/  STL.64 [R1+0x418], R22 ;  /* 0x0004181601007387 */ /* 0x0001e80000100a00 */
[----:B0-----:R-:W4:Y:S04]  /*57bf0*/  LDL.LU.64 R22, [R1+0x67f0] ;  /* 0x0067f00001167983 */ /* 0x001f280000300a00 */
[----:B------:R-:W4:Y:S01]  /*57c00*/  LDL.LU.64 R20, [R1+0x67e8] ;  /* 0x0067e80001147983 */ /* 0x000f220000300a00 */
[----:B-----5:R-:W-:-:S03]  /*57c10*/  IMAD R0, R0, 0x100, R8 ;  /* 0x0000010000007824 */ /* 0x020fc600078e0208 */
[----:B------:R0:W-:Y:S04]  /*57c20*/  STL.64 [R1+0x67c8], R4 ;  /* 0x0067c80401007387 */ /* 0x0001e80000100a00 */
[----:B------:R-:W5:Y:S04]  /*57c30*/  LDL.LU.64 R8, [R1+0x4d0] ;  /* 0x0004d00001087983 */ /* 0x000f680000300a00 */
[----:B------:R-:W5:Y:S01]  /*57c40*/  LDL.LU.64 R10, [R1+0x4d8] ;  /* 0x0004d800010a7983 */ /* 0x000f620000300a00 */
[----:B0-----:R-:W-:-:S03]  /*57c50*/  IMAD R4, R29, 0x100, R28 ;  /* 0x000001001d047824 */ /* 0x001fc600078e021c */
[----:B------:R-:W3:Y:S04]  /*57c60*/  LDL.64 R28, [R1] ;  /* 0x00000000011c7983 */ /* 0x000ee80000100a00 */
[----:B--2---:R-:W-:Y:S04]  /*57c70*/  STL [R1+0x6754], R2 ;  /* 0x0067540201007387 */ /* 0x004fe80000100800 */
[----:B------:R-:W-:Y:S01]  /*57c80*/  STL [R1+0x6750], R3 ;  /* 0x0067500301007387 */ /* 0x000fe20000100800 */
[----:B----4-:R-:W-:-:S15]  /*57c90*/  HMMA.16816.F32 R12, R12, R2, R20 ;  /* 0x000000020c0c723c */ /* 0x010fde0000001814 */
[----:B------:R-:W-:-:S04]  /*57ca0*/  NOP ;  /* 0x0000000000007918 */ /* 0x000fc80000000000 */
[----:B------:R0:W-:Y:S04]  /*57cb0*/  STL.64 [R1+0x400], R12 ;  /* 0x0004000c01007387 */ /* 0x0001e80000100a00 */
[----:B------:R1:W-:Y:S01]  /*57cc0*/  STL.64 [R1+0x408], R14 ;  /* 0x0004080e01007387 */ /* 0x0003e20000100a00 */
[----:B0-----:R-:W-:-:S03]  /*57cd0*/  F2FP.F16.E5M2.UNPACK_B R13, R4 ;  /* 0x00000004ff0d723e */ /* 0x001fc600020004ff */
[----:B------:R-:W2:Y:S04]  /*57ce0*/  LDL.LU.64 R4, [R1+0x440] ;  /* 0x0004400001047983 */ /* 0x000ea80000300a00 */
[----:B------:R-:W4:Y:S01]  /*57cf0*/  LDL.LU.64 R6, [R1+0x448] ;  /* 0x0004480001067983 */ /* 0x000f220000300a00 */
[----:B------:R-:W-:Y:S02]  /*57d00*/  IMAD R19, R19, 0x100, R18 ;  /* 0x0000010013137824 */ /* 0x000fe400078e0212 */
[----:B---3--:R-:W-:Y:S01]  /*57d10*/  IMAD R18, R25, 0x100, R24 ;  /* 0x0000010019127824 */ /* 0x008fe200078e0218 */
[----:B------:R-:W-:Y:S02]  /*57d20*/  F2FP.F16.E5M2.UNPACK_B R12, R0 ;  /* 0x00000000ff0c723e */ /* 0x000fe400020004ff */
[----:B-1----:R-:W-:-:S02]  /*57d30*/  F2FP.F16.E5M2.UNPACK_B R14, R19 ;  /* 0x00000013ff0e723e */ /* 0x002fc400020004ff */
[----:B------:R-:W-:-:S07]  /*57d40*/  F2FP.F16.E5M2.UNPACK_B R15, R18 ;  /* 0x00000012ff0f723e */ /* 0x000fce00020004ff */
[C---:B-----5:R-:W-:Y:S01]  /*57d50*/  HMMA.16816.F32 R8, R12.reuse, R26, R8 ;  /* 0x0000001a0c08723c */ /* 0x060fe20000001808 */
[----:B------:R-:W-:Y:S02]  /*57d60*/  IMAD.MOV.U32 R3, RZ, RZ, R26 ;  /* 0x000000ffff037224 */ /* 0x000fe400078e001a */
[----:B------:R-:W-:Y:S01]  /*57d70*/  IMAD.MOV.U32 R2, RZ, RZ, R27 ;  /* 0x000000ffff027224 */ /* 0x000fe200078e001b */
[----:B----4-:R-:W-:Y:S04]  /*57d80*/  STL.64 [R1+0x67e0], R6 ;  /* 0x0067e00601007387 */ /* 0x010fe80000100a00 */
[----:B--2---:R0:W-:Y:S04]  /*57d90*/  STL.64 [R1+0x67d8], R4 ;  /* 0x0067d80401007387 */ /* 0x0041e80000100a00 */
[----:B0-----:R-:W2:Y:S04]  /*57da0*/  LDL.LU.64 R4, [R1+0x430] ;  /* 0x0004300001047983 */ /* 0x001ea80000300a00 */
[----:B------:R-:W2:Y:S04]  /*57db0*/  LDL.LU.64 R6, [R1+0x438] ;  /* 0x0004380001067983 */ /* 0x000ea80000300a00 */
[----:B------:R0:W-:Y:S04]  /*57dc0*/  STL.64 [R1+0x420], R8 ;  /* 0x0004200801007387 */ /* 0x0001e80000100a00 */
[----:B------:R1:W-:Y:S04]  /*57dd0*/  STL.64 [R1+0x428], R10 ;  /* 0x0004280a01007387 */ /* 0x0003e80000100a00 */
[----:B0-----:R-:W3:Y:S04]  /*57de0*/  LDL.LU.64 R8, [R1+0x450] ;  /* 0x0004500001087983 */ /* 0x001ee80000300a00 */
[----:B-1----:R-:W3:Y:S04]  /*57df0*/  LDL.LU.64 R10, [R1+0x458] ;  /* 0x00045800010a7983 */ /* 0x002ee80000300a00 */
[----:B------:R-:W4:Y:S04]  /*57e00*/  LDL.LU.64 R24, [R1+0x460] ;  /* 0x0004600001187983 */ /* 0x000f280000300a00 */
[----:B------:R-:W4:Y:S04]  /*57e10*/  LDL.LU.64 R26, [R1+0x468] ;  /* 0x00046800011a7983 */ /* 0x000f280000300a00 */
[----:B------:R-:W5:Y:S04]  /*57e20*/  LDL.LU.64 R20, [R1+0x480] ;  /* 0x0004800001147983 */ /* 0x000f680000300a00 */
[----:B------:R-:W3:Y:S01]  /*57e30*/  LDL.LU.64 R22, [R1+0x488] ;  /* 0x0004880001167983 */ /* 0x000ee20000300a00 */
[C---:B--2---:R-:W-:Y:S03]  /*57e40*/  HMMA.16816.F32 R16, R12.reuse, R16, R4 ;  /* 0x000000100c10723c */ /* 0x044fe60000001804 */
        /* <DEDUP_REMOVED lines=8> */
[----:B0-----:R-:W3:Y:S02]  /*57ed0*/  LDL.LU.64 R18, [R1+0x67d0] ;  /* 0x0067d00001127983 */ /* 0x001ee40000300a00 */
[----:B---3--:R-:W-:-:S15]  /*57ee0*/  HMMA.16816.F32 R4, R12, R18, R4 ;  /* 0x000000120c04723c */ /* 0x008fde0000001804 */
[----:B------:R-:W-:-:S04]  /*57ef0*/  NOP ;  /* 0x0000000000007918 */ /* 0x000fc80000000000 */
[----:B------:R0:W-:Y:S04]  /*57f00*/  STL.64 [R1+0x440], R4 ;  /* 0x0004400401007387 */ /* 0x0001e80000100a00 */
[----:B------:R1:W-:Y:S04]  /*57f10*/  STL.64 [R1+0x448], R6 ;  /* 0x0004480601007387 */ /* 0x0003e80000100a00 */
[----:B0-----:R-:W3:Y:S01]  /*57f20*/  LDL.LU.64 R4, [R1+0x67c8] ;  /* 0x0067c80001047983 */ /* 0x001ee20000300a00 */
[----:B------:R-:W-:Y:S01]  /*57f30*/  HMMA.16816.F32 R8, R12, R28, R8 ;  /* 0x0000001c0c08723c */ /* 0x000fe20000001808 */
[----:B-1----:R-:W-:-:S02]  /*57f40*/  IMAD.MOV.U32 R6, RZ, RZ, R18 ;  /* 0x000000ffff067224 */ /* 0x002fc400078e0012 */
[----:B------:R-:W5:Y:S01]  /*57f50*/  LDL.LU.64 R16, [R1+0x490] ;  /* 0x0004900001107983 */ /* 0x000f620000300a00 */
[----:B------:R-:W-:-:S03]  /*57f60*/  IMAD.MOV.U32 R7, RZ, RZ, R19 ;  /* 0x000000ffff077224 */ /* 0x000fc600078e0013 */
[----:B------:R-:W5:Y:S04]  /*57f70*/  LDL.LU.64 R18, [R1+0x498] ;  /* 0x0004980001127983 */ /* 0x000f680000300a00 */
[----:B------:R-:W-:Y:S04]  /*57f80*/  STL.64 [R1+0x6770], R6 ;  /* 0x0067700601007387 */ /* 0x000fe80000100a00 */
[----:B---3--:R0:W-:Y:S04]  /*57f90*/  STL.64 [R1+0x6768], R4 ;  /* 0x0067680401007387 */ /* 0x0081e80000100a00 */
[----:B0-----:R-:W3:Y:S04]  /*57fa0*/  LDL.LU.64 R4, [R1+0x4b0] ;  /* 0x0004b00001047983 */ /* 0x001ee80000300a00 */
[----:B------:R-:W3:Y:S04]  /*57fb0*/  LDL.LU.64 R6, [R1+0x4b8] ;  /* 0x0004b80001067983 */ /* 0x000ee80000300a00 */
[----:B------:R0:W-:Y:S04]  /*57fc0*/  STL.64 [R1+0x450], R8 ;  /* 0x0004500801007387 */ /* 0x0001e80000100a00 */
[----:B------:R1:W-:Y:S01]  /*57fd0*/  STL.64 [R1+0x458], R10 ;  /* 0x0004580a01007387 */ /* 0x0003e20000100a00 */
[----:B0-----:R-:W-:-:S02]  /*57fe0*/  IMAD.MOV.U32 R8, RZ, RZ, R28 ;  /* 0x000000ffff087224 */ /* 0x001fc400078e001c */
[----:B------:R-:W-:Y:S01]  /*57ff0*/  IMAD.MOV.U32 R9, RZ, RZ, R29 ;  /* 0x000000ffff097224 */ /* 0x000fe200078e001d */
[----:B-1----:R-:W2:Y:S04]  /*58000*/  LDL.LU.64 R10, [R1+0x67c0] ;  /* 0x0067c000010a7983 */ /* 0x002ea80000300a00 */
[----:B------:R-:W4:Y:S02]  /*58010*/  LDL.LU.64 R28, [R1+0x67b8] ;  /* 0x0067b800011c7983 */ /* 0x000f240000300a00 */
[----:B----4-:R-:W-:-:S15]  /*58020*/  HMMA.16816.F32 R24, R12, R28, R24 ;  /* 0x0000001c0c18723c */ /* 0x010fde0000001818 */
[----:B------:R-:W-:-:S04]  /*58030*/  NOP ;  /* 0x0000000000007918 */ /* 0x000fc80000000000 */
[----:B------:R-:W-:Y:S04]  /*58040*/  STL.64 [R1+0x460], R24 ;  /* 0x0004601801007387 */ /* 0x000fe80000100a00 */
[----:B------:R0:W-:Y:S04]  /*58050*/  STL.64 [R1+0x468], R26 ;  /* 0x0004681a01007387 */ /* 0x0001e80000100a00 */
[----:B0-----:R-:W2:Y:S04]  /*58060*/  LDL.LU.64 R26, [R1+0x67b0] ;  /* 0x0067b000011a7983 */ /* 0x001ea80000300a00 */
[----:B------:R-:W4:Y:S01]  /*58070*/  LDL.LU.64 R24, [R1+0x67a8] ;  /* 0x0067a80001187983 */ /* 0x000f220000300a00 */
[----:B--2---:R-:W-:-:S15]  /*58080*/  HMMA.16816.F32 R20, R12, R26, R20 ;  /* 0x0000001a0c14723c */ /* 0x004fde0000001814 */
[----:B------:R-:W-:-:S04]  /*58090*/  NOP ;  /* 0x0000000000007918 */ /* 0x000fc80000000000 */
[----:B------:R-:W-:Y:S04]  /*580a0*/  STL.64 [R1+0x470], R20 ;  /* 0x0004701401007387 */ /* 0x000fe80000100a00 */
[----:B------:R0:W-:Y:S04]  /*580b0*/  STL.64 [R1+0x478], R22 ;  /* 0x0004781601007387 */ /* 0x0001e80000100a00 */
[----:B0-----:R-:W4:Y:S04]  /*580c0*/  LDL.LU.64 R22, [R1+0x67a0] ;  /* 0x0067a00001167983 */ /* 0x001f280000300a00 */
[----:B------:R-:W4:Y:S02]  /*580d0*/  LDL.LU.64 R20, [R1+0x6798] ;  /* 0x0067980001147983 */ /* 0x000f240000300a00 */
[----:B----4-:R-:W-:-:S15]  /*580e0*/  HMMA.16816.F32 R20, R12, R24, R20 ;  /* 0x000000180c14723c */ /* 0x010fde0000001814 */
        /* <DEDUP_REMOVED lines=10> */
[C---:B--2---:R-:W-:Y:S11]  /*58190*/  HMMA.16816.F32 R24, R12.reuse, R20, R24 ;  /* 0x000000140c18723c */ /* 0x044ff60000001818 */
[----:B------:R-:W-:Y:S04]  /*581a0*/  STL.64 [R1+0x490], R16 ;  /* 0x0004901001007387 */ /* 0x000fe80000100a00 */
[----:B------:R0:W-:Y:S04]  /*581b0*/  STL.64 [R1+0x498], R18 ;  /* 0x0004981201007387 */ /* 0x0001e80000100a00 */
[----:B0-----:R-:W3:Y:S04]  /*581c0*/  LDL.LU.64 R18, [R1+0x6780] ;  /* 0x0067800001127983 */ /* 0x001ee80000300a00 */
[----:B------:R-:W2:Y:S04]  /*581d0*/  LDL.LU.64 R16, [R1+0x6778] ;  /* 0x0067780001107983 */ /* 0x000ea80000300a00 */
[----:B------:R-:W-:Y:S04]  /*581e0*/  STL.64 [R1+0x4a0], R24 ;  /* 0x0004a01801007387 */ /* 0x000fe80000100a00 */
[----:B------:R0:W-:Y:S04]  /*581f0*/  STL.64 [R1+0x4a8], R26 ;  /* 0x0004a81a01007387 */ /* 0x0001e80000100a00 */
[----:B0-----:R-:W4:Y:S04]  /*58200*/  LDL.LU R27, [R1+0x106c] ;  /* 0x00106c00011b7983 */ /* 0x001f280000300800 */
[----:B------:R-:W4:Y:S04]  /*58210*/  LDL.LU R0, [R1+0x1068] ;  /* 0x0010680001007983 */ /* 0x000f280000300800 */
[----:B------:R-:W-:Y:S04]  /*58220*/  STL.64 [R1+0x66c8], R22 ;  /* 0x0066c81601007387 */ /* 0x000fe80000100a00 */
[----:B------:R0:W-:Y:S04]  /*58230*/  STL.64 [R1+0x66c0], R20 ;  /* 0x0066c01401007387 */ /* 0x0001e80000100a00 */
[----:B0-----:R-:W2:Y:S04]  /*58240*/  LDL.LU.64 R20, [R1+0x4c0] ;  /* 0x0004c00001147983 */ /* 0x001ea80000300a00 */
[----:B------:R-:W2:Y:S01]  /*58250*/  LDL.LU.64 R22, [R1+0x4c8] ;  /* 0x0004c80001167983 */ /* 0x000ea20000300a00 */
[----:B---3--:R-:W-:-:S15]  /*58260*/  HMMA.16816.F32 R4, R12, R18, R4 ;  /* 0x000000120c04723c */ /* 0x008fde0000001804 */
[----:B------:R-:W-:-:S04]  /*58270*/  NOP ;  /* 0x0000000000007918 */ /* 0x000fc80000000000 */
[----:B------:R-:W-:Y:S04]  /*58280*/  STL.64 [R1+0x4b0], R4 ;  /* 0x0004b00401007387 */ /* 0x000fe80000100a00 */
[----:B------:R0:W-:Y:S04]  /*58290*/  STL.64 [R1+0x4b8], R6 ;  /* 0x0004b80601007387 */ /* 0x0001e80000100a00 */
[----:B0-----:R-:W3:Y:S04]  /*582a0*/  LDL.LU.64 R6, [R1+0x6770] ;  /* 0x0067700001067983 */ /* 0x001ee80000300a00 */
[----:B------:R-:W5:Y:S01]  /*582b0*/  LDL.LU.64 R4, [R1+0x6768] ;  /* 0x0067680001047983 */ /* 0x000f620000300a00 */
[----:B--2---:R-:W-:-:S15]  /*582c0*/  HMMA.16816.F32 R20, R12, R16, R20 ;  /* 0x000000100c14723c */ /* 0x004fde0000001814 */
[----:B------:R-:W-:-:S04]  /*582d0*/  NOP ;  /* 0x0000000000007918 */ /* 0x000fc80000000000 */
[----:B------:R0:W-:Y:S04]  /*582e0*/  STL.64 [R1+0x4c0], R20 ;  /* 0x0004c01401007387 */ /* 0x0001e80000100a00 */
[----:B------:R1:W-:Y:S04]  /*582f0*/  STL.64 [R1+0x4c8], R22 ;  /* 0x0004c81601007387 */ /* 0x0003e80000100a00 */
[----:B0-----:R-:W5:Y:S04]  /*58300*/  LDL.LU.64 R20, [R1+0x500] ;  /* 0x0005000001147983 */ /* 0x001f680000300a00 */
[----:B-1----:R-:W5:Y:S04]  /*58310*/  LDL.LU.64 R22, [R1+0x508] ;  /* 0x0005080001167983 */ /* 0x002f680000300a00 */
[----:B------:R0:W-:Y:S02]  /*58320*/  STL.64 [R1+0x66e8], R18 ;  /* 0x0066e81201007387 */ /* 0x0001e40000100a00 */
[----:B0-----:R-:W-:-:S02]  /*58330*/  IMAD.MOV.U32 R18, RZ, RZ, R8 ;  /* 0x000000ffff127224 */ /* 0x001fc400078e0008 */
[----:B------:R-:W-:Y:S01]  /*58340*/  IMAD.MOV.U32 R19, RZ, RZ, R9 ;  /* 0x000000ffff137224 */ /* 0x000fe200078e0009 */
[----:B------:R-:W2:Y:S04]  /*58350*/  LDL.LU R8, [R1+0x6764] ;  /* 0x0067640001087983 */ /* 0x000ea80000300800 */
[----:B------:R-:W2:Y:S04]  /*58360*/  LDL.LU R9, [R1+0x6760] ;  /* 0x0067600001097983 */ /* 0x000ea80000300800 */
[----:B------:R0:W-:Y:S04]  /*58370*/  STL.64 [R1+0x66e0], R16 ;  /* 0x0066e01001007387 */ /* 0x0001e80000100a00 */
[----:B------:R1:W-:Y:S04]  /*58380*/  STL.64 [R1+0x6700], R18 ;  /* 0x0067001201007387 */ /* 0x0003e80000100a00 */
[----:B0-----:R-:W2:Y:S04]  /*58390*/  LDL.LU.64 R16, [R1+0x510] ;  /* 0x0005100001107983 */ /* 0x001ea80000300a00 */
[----:B-1----:R-:W2:Y:S02]  /*583a0*/  LDL.LU.64 R18, [R1+0x518] ;  /* 0x0005180001127983 */ /* 0x002ea40000300a00 */
[----:B--2---:R-:W-:-:S15]  /*583b0*/  HMMA.16816.F32 R16, R12, R10, R16 ;  /* 0x0000000a0c10723c */ /* 0x004fde0000001810 */
[----:B------:R-:W-:-:S04]  /*583c0*/  NOP ;  /* 0x0000000000007918 */ /* 0x000fc80000000000 */
[----:B------:R3:W-:Y:S04]  /*583d0*/  STL.64 [R1+0x4d0], R16 ;  /* 0x0004d01001007387 */ /* 0x0007e80000100a00 */
[----:B------:R-:W-:Y:S01]  /*583e0*/  STL.64 [R1+0x4d8], R18 ;  /* 0x0004d81201007387 */ /* 0x000fe20000100a00 */
[----:B---3--:R-:W-:Y:S02]  /*583f0*/  IMAD.MOV.U32 R16, RZ, RZ, R6 ;  /* 0x000000ffff107224 */ /* 0x008fe400078e0006 */
[----:B------:R-:W-:Y:S01]  /*58400*/  IMAD.MOV.U32 R17, RZ, RZ, R7 ;  /* 0x000000ffff117224 */ /* 0x000fe200078e0007 */
[----:B------:R-:W2:Y:S04]  /*58410*/  LDL.LU R6, [R1+0x675c] ;  /* 0x00675c0001067983 */ /* 0x000ea80000300800 */
[----:B------:R-:W2:Y:S04]  /*58420*/  LDL.LU R7, [R1+0x6758] ;  /* 0x0067580001077983 */ /* 0x000ea80000300800 */
[----:B------:R0:W-:Y:S04]  /*58430*/  STL.64 [R1+0x6718], R16 ;  /* 0x0067181001007387 */ /* 0x0001e80000100a00 */
[----:B0-----:R-:W3:Y:S04]  /*58440*/  LDL.LU.64 R16, [R1+0x4e0] ;  /* 0x0004e00001107983 */ /* 0x001ee80000300a00 */
[----:B------:R-:W3:Y:S02]  /*58450*/  LDL.LU.64 R18, [R1+0x4e8] ;  /* 0x0004e80001127983 */ /* 0x000ee40000300a00 */
[----:B---3--:R-:W-:-:S15]  /*58460*/  HMMA.16816.F32 R16, R12, R8, R16 ;  /* 0x000000080c10723c */ /* 0x008fde0000001810 */
[----:B------:R-:W-:-:S04]  /*58470*/  NOP ;  /* 0x0000000000007918 */ /* 0x000fc80000000000 */
[----:B------:R-:W-:Y:S04]  /*58480*/  STL.64 [R1+0x4e0], R16 ;  /* 0x0004e01001007387 */ /* 0x000fe80000100a00 */
[----:B------:R0:W-:Y:S04]  /*58490*/  STL.64 [R1+0x4e8], R18 ;  /* 0x0004e81201007387 */ /* 0x0001e80000100a00 */
[----:B0-----:R-:W3:Y:S04]  /*584a0*/  LDL R18, [R1+0x10] ;  /* 0x0000100001127983 */ /* 0x001ee80000100800 */
[----:B------:R-:W3:Y:S04]  /*584b0*/  LDL R19, [R1+0x14] ;  /* 0x0000140001137983 */ /* 0x000ee80000100800 */
[----:B---3--:R0:W-:Y:S04]  /*584c0*/  STL.64 [R1+0x6730], R18 ;  /* 0x0067301201007387 */ /* 0x0081e80000100a00 */
[----:B------:R-:W2:Y:S04]  /*584d0*/  LDL.LU.64 R16, [R1+0x4f0] ;  /* 0x0004f00001107983 */ /* 0x000ea80000300a00 */
[----:B0-----:R-:W2:Y:S04]  /*584e0*/  LDL.LU.64 R18, [R1+0x4f8] ;  /* 0x0004f80001127983 */ /* 0x001ea80000300a00 */
[----:B------:R-:W-:Y:S04]  /*584f0*/  STL.64 [R1+0x66a8], R10 ;  /* 0x0066a80a01007387 */ /* 0x000fe80000100a00 */
[----:B------:R5:W-:Y:S02]  /*58500*/  STL.64 [R1+0x66a0], R8 ;  /* 0x0066a00801007387 */ /* 0x000be40000100a00 */
[----:B-----5:R-:W-:Y:S01]  /*58510*/  HMMA.16816.F32 R8, R12, R4, R20 ;  /* 0x000000040c08723c */ /* 0x020fe20000001814 */
[----:B----4-:R-:W-:-:S07]  /*58520*/  IMAD R0, R0, 0x100, R27 ;  /* 0x0000010000007824 */ /* 0x010fce00078e021b */
[----:B--2---:R-:W-:-:S15]  /*58530*/  HMMA.16816.F32 R16, R12, R6, R16 ;  /* 0x000000060c10723c */ /* 0x004fde0000001810 */
[----:B------:R-:W-:-:S04]  /*58540*/  NOP ;  /* 0x0000000000007918 */ /* 0x000fc80000000000 */
[----:B------:R0:W-:Y:S04]  /*58550*/  STL.64 [R1+0x4f0], R16 ;  /* 0x0004f01001007387 */ /* 0x0001e80000100a00 */
[----:B------:R-:W-:Y:S04]  /*58560*/  STL.64 [R1+0x4f8], R18 ;  /* 0x0004f81201007387 */ /* 0x000fe80000100a00 */
[----:B------:R-:W-:Y:S01]  /*58570*/  STL.64 [R1+0x510], R8 ;  /* 0x0005100801007387 */ /* 0x000fe20000100a00 */
[----:B0-----:R-:W-:Y:S02]  /*58580*/  IMAD.MOV.U32 R16, RZ, RZ, R3 ;  /* 0x000000ffff107224 */ /* 0x001fe400078e0003 */
[----:B------:R-:W-:Y:S01]  /*58590*/  IMAD.MOV.U32 R17, RZ, RZ, R2 ;  /* 0x000000ffff117224 */ /* 0x000fe200078e0002 */
[----:B------:R-:W-:Y:S04]  /*585a0*/  STL.64 [R1+0x518], R10 ;  /* 0x0005180a01007387 */ /* 0x000fe80000100a00 */
[----:B------:R-:W2:Y:S04]  /*585b0*/  LDL.LU R2, [R1+0x1074] ;  /* 0x0010740001027983 */ /* 0x000ea80000300800 */
[----:B------:R-:W3:Y:S04]  /*585c0*/  LDL.LU R3, [R1+0x107c] ;  /* 0x00107c0001037983 */ /* 0x000ee80000300800 */
[----:B------:R-:W-:Y:S04]  /*585d0*/  STL.64 [R1+0x6748], R16 ;  /* 0x0067481001007387 */ /* 0x000fe80000100a00 */
[----:B------:R0:W-:Y:S04]  /*585e0*/  STL.64 [R1+0x6698], R6 ;  /* 0x0066980601007387 */ /* 0x0001e80000100a00 */
[----:B0-----:R-:W2:Y:S04]  /*585f0*/  LDL.LU R6, [R1+0x1070] ;  /* 0x0010700001067983 */ /* 0x001ea80000300800 */
[----:B------:R-:W4:Y:S04]  /*58600*/  LDL.LU R7, [R1+0x1080] ;  /* 0x0010800001077983 */ /* 0x000f280000300800 */
[----:B------:R0:W-:Y:S04]  /*58610*/  STL.64 [R1+0x6690], R4 ;  /* 0x0066900401007387 */ /* 0x0001e80000100a00 */
[----:B0-----:R-:W3:Y:S04]  /*58620*/  LDL.LU R5, [R1+0x1078] ;  /* 0x0010780001057983 */ /* 0x001ee80000300800 */
[----:B------:R-:W4:Y:S04]  /*58630*/  LDL.LU R4, [R1+0x1084] ;  /* 0x0010840001047983 */ /* 0x000f280000300800 */
[----:B------:R-:W5:Y:S04]  /*58640*/  LDL.LU.64 R16, [R1+0x5a0] ;  /* 0x0005a00001107983 */ /* 0x000f680000300a00 */
[----:B------:R-:W5:Y:S04]  /*58650*/  LDL.LU.64 R18, [R1+0x5a8] ;  /* 0x0005a80001127983 */ /* 0x000f680000300a00 */
[----:B------:R-:W2:Y:S04]  /*58660*/  LDL.LU.64 R24, [R1+0x560] ;  /* 0x0005600001187983 */ /* 0x000ea80000300a00 */
[----:B------:R-:W2:Y:S04]  /*58670*/  LDL.LU.64 R26, [R1+0x568] ;  /* 0x00056800011a7983 */ /* 0x000ea80000300a00 */
[----:B--2---:R-:W-:Y:S04]  /*58680*/  STL.64 [R1+0x66f8], R26 ;  /* 0x0066f81a01007387 */ /* 0x004fe80000100a00 */
[----:B------:R0:W-:Y:S04]  /*58690*/  STL.64 [R1+0x66f0], R24 ;  /* 0x0066f01801007387 */ /* 0x0001e80000100a00 */
[----:B0-----:R-:W2:Y:S04]  /*586a0*/  LDL.LU.64 R24, [R1+0x550] ;  /* 0x0005500001187983 */ /* 0x001ea80000300a00 */
        /* <DEDUP_REMOVED lines=8> */
[----:B------:R-:W2:Y:S01]  /*58730*/  LDL.LU.64 R26, [R1+0x538] ;  /* 0x00053800011a7983 */ /* 0x000ea20000300a00 */
[----:B------:R-:W-:-:S02]  /*58740*/  IMAD R6, R6, 0x100, R2 ;  /* 0x0000010006067824 */ /* 0x000fc400078e0202 */
[----:B---3--:R-:W-:Y:S01]  /*58750*/  IMAD R5, R5, 0x100, R3 ;  /* 0x0000010005057824 */ /* 0x008fe200078e0203 */
[----:B--2---:R-:W-:Y:S04]  /*58760*/  STL.64 [R1+0x6740], R26 ;  /* 0x0067401a01007387 */ /* 0x004fe80000100a00 */
[----:B------:R0:W-:Y:S04]  /*58770*/  STL.64 [R1+0x6738], R24 ;  /* 0x0067381801007387 */ /* 0x0001e80000100a00 */
[----:B0-----:R-:W2:Y:S04]  /*58780*/  LDL.LU.64 R24, [R1+0x520] ;  /* 0x0005200001187983 */ /* 0x001ea80000300a00 */
[----:B------:R-:W2:Y:S04]  /*58790*/  LDL.LU.64 R26, [R1+0x528] ;  /* 0x00052800011a7983 */ /* 0x000ea80000300a00 */
[----:B------:R-:W3:Y:S04]  /*587a0*/  LDL.LU.64 R20, [R1+0x570] ;  /* 0x0005700001147983 */ /* 0x000ee80000300a00 */
[----:B------:R-:W3:Y:S04]  /*587b0*/  LDL.LU.64 R22, [R1+0x578] ;  /* 0x0005780001167983 */ /* 0x000ee80000300a00 */
[----:B------:R-:W2:Y:S04]  /*587c0*/  LDL.LU.64 R8, [R1+0x580] ;  /* 0x0005800001087983 */ /* 0x000ea80000300a00 */
[----:B------:R-:W2:Y:S04]  /*587d0*/  LDL.LU.64 R10, [R1+0x588] ;  /* 0x00058800010a7983 */ /* 0x000ea80000300a00 */
[----:B------:R-:W5:Y:S04]  /*587e0*/  LDL.LU R2, [R1+0x6754] ;  /* 0x0067540001027983 */ /* 0x000f680000300800 */
[----:B------:R-:W5:Y:S01]  /*587f0*/  LDL.LU R3, [R1+0x6750] ;  /* 0x0067500001037983 */ /* 0x000f620000300800 */
[----:B----4-:R-:W-:Y:S01]  /*58800*/  IMAD R4, R7, 0x100, R4 ;  /* 0x0000010007047824 */ /* 0x010fe200078e0204 */
[----:B-----5:R-:W-:Y:S02]  /*58810*/  HMMA.16816.F32 R12, R12, R2, R16 ;  /* 0x000000020c0c723c */ /* 0x020fe40000001810 */
[----:B------:R-:W2:-:S15]  /*58820*/  LDL.LU.64 R16, [R1+0x6748] ;  /* 0x0067480001107983 */ /* 0x000e9e0000300a00 */
[----:B------:R-:W-:Y:S02]  /*58830*/  NOP ;  /* 0x0000000000007918 */ /* 0x000fe40000000000 */
[----:B------:R0:W-:Y:S04]  /*58840*/  STL.64 [R1+0x500], R12 ;  /* 0x0005000c01007387 */ /* 0x0001e80000100a00 */
[----:B------:R1:W-:Y:S01]  /*58850*/  STL.64 [R1+0x508], R14 ;  /* 0x0005080e01007387 */ /* 0x0003e20000100a00 */
[----:B0-----:R-:W-:Y:S02]  /*58860*/  F2FP.F16.E5M2.UNPACK_B R12, R0 ;  /* 0x00000000ff0c723e */ /* 0x001fe400020004ff */
[----:B------:R-:W-:Y:S02]  /*58870*/  F2FP.F16.E5M2.UNPACK_B R13, R6 ;  /* 0x00000006ff0d723e */ /* 0x000fe400020004ff */
[----:B-1----:R-:W-:Y:S02]  /*58880*/  F2FP.F16.E5M2.UNPACK_B R14, R5 ;  /* 0x00000005ff0e723e */ /* 0x002fe400020004ff */
[----:B------:R-:W-:-:S02]  /*58890*/  F2FP.F16.E5M2.UNPACK_B R15, R4 ;  /* 0x00000004ff0f723e */ /* 0x000fc400020004ff */
[----:B------:R-:W4:Y:S04]  /*588a0*/  LDL.LU.64 R4, [R1+0x830] ;  /* 0x0008300001047983 */ /* 0x000f280000300a00 */
[----:B------:R-:W4:Y:S01]  /*588b0*/  LDL.LU.64 R6, [R1+0x838] ;  /* 0x0008380001067983 */ /* 0x000f220000300a00 */
[----:B--2---:R-:W-:Y:S03]  /*588c0*/  HMMA.16816.F32 R16, R12, R16, R24 ;  /* 0x000000100c10723c */ /* 0x004fe60000001818 */
[----:B------:R-:W2:Y:S04]  /*588d0*/  LDL.LU.64 R26, [R1+0x6740] ;  /* 0x00674000011a7983 */ /* 0x000ea80000300a00 */
[----:B------:R-:W2:-:S12]  /*588e0*/  LDL.LU.64 R24, [R1+0x6738] ;  /* 0x0067380001187983 */ /* 0x000e980000300a00 */
        /* <DEDUP_REMOVED lines=8> */
[----:B0-----:R-:W2:Y:S02]  /*58970*/  LDL.LU.64 R16, [R1+0x6718] ;  /* 0x0067180001107983 */ /* 0x001ea40000300a00 */
[----:B--2---:R-:W-:Y:S02]  /*58980*/  HMMA.16816.F32 R16, R12, R16, R24 ;  /* 0x000000100c10723c */ /* 0x004fe40000001818 */
[----:B------:R-:W2:Y:S04]  /*58990*/  LDL.LU.64 R26, [R1+0x6710] ;  /* 0x00671000011a7983 */ /* 0x000ea80000300a00 */
[----:B------:R-:W2:-:S13]  /*589a0*/  LDL.LU.64 R24, [R1+0x6708] ;  /* 0x0067080001187983 */ /* 0x000e9a0000300a00 */
[----:B------:R-:W-:Y:S04]  /*589b0*/  STL.64 [R1+0x540], R16 ;  /* 0x0005401001007387 */ /* 0x000fe80000100a00 */
[----:B------:R0:W-:Y:S04]  /*589c0*/  STL.64 [R1+0x548], R18 ;  /* 0x0005481201007387 */ /* 0x0001e80000100a00 */
[----:B0-----:R-:W2:Y:S02]  /*589d0*/  LDL.LU.64 R18, [R1+0x6700] ;  /* 0x0067000001127983 */ /* 0x001ea40000300a00 */
[----:B--2---:R-:W-:Y:S02]  /*589e0*/  HMMA.16816.F32 R16, R12, R18, R24 ;  /* 0x000000120c10723c */ /* 0x004fe40000001818 */
[----:B------:R-:W2:Y:S04]  /*589f0*/  LDL.LU.64 R26, [R1+0x66f8] ;  /* 0x0066f800011a7983 */ /* 0x000ea80000300a00 */
[----:B------:R-:W2:-:S13]  /*58a00*/  LDL.LU.64 R24, [R1+0x66f0] ;  /* 0x0066f00001187983 */ /* 0x000e9a0000300a00 */
[----:B------:R-:W-:Y:S04]  /*58a10*/  STL.64 [R1+0x550], R16 ;  /* 0x0005501001007387 */ /* 0x000fe80000100a00 */
[----:B------:R0:W-:Y:S04]  /*58a20*/  STL.64 [R1+0x558], R18 ;  /* 0x0005581201007387 */ /* 0x0001e80000100a00 */
[----:B0-----:R-:W5:Y:S04]  /*58a30*/  LDL.LU.64 R18, [R1+0x66e8] ;  /* 0x0066e80001127983 */ /* 0x001f680000300a00 */
[----:B------:R-:W3:Y:S01]  /*58a40*/  LDL.LU.64 R16, [R1+0x66e0] ;  /* 0x0066e00001107983 */ /* 0x000ee20000300a00 */
[----:B--2---:R-:W-:-:S15]  /*58a50*/  HMMA.16816.F32 R24, R12, R28, R24 ;  /* 0x0000001c0c18723c */ /* 0x004fde0000001818 */
[----:B------:R-:W-:-:S04]  /*58a60*/  NOP ;  /* 0x0000000000007918 */ /* 0x000fc80000000000 */
[----:B------:R-:W-:Y:S04]  /*58a70*/  STL.64 [R1+0x560], R24 ;  /* 0x0005601801007387 */ /* 0x000fe80000100a00 */
[----:B------:R0:W-:Y:S04]  /*58a80*/  STL.64 [R1+0x568], R26 ;  /* 0x0005681a01007387 */ /* 0x0001e80000100a00 */
[----:B0-----:R-:W3:Y:S04]  /*58a90*/  LDL.LU.64 R26, [R1+0x66d8] ;  /* 0x0066d800011a7983 */ /* 0x001ee80000300a00 */
[----:B------:R-:W2:Y:S01]  /*58aa0*/  LDL.LU.64 R24, [R1+0x66d0] ;  /* 0x0066d00001187983 */ /* 0x000ea20000300a00 */
[C---:B---3--:R-:W-:Y:S08]  /*58ab0*/  HMMA.16816.F32 R20, R12.reuse, R26, R20 ;  /* 0x0000001a0c14723c */ /* 0x048ff00000001814 */
[C---:B--2---:R-:W-:Y:S11]  /*58ac0*/  HMMA.16816.F32 R8, R12.reuse, R24, R8 ;  /* 0x000000180c08723c */ /* 0x044ff60000001808 */
[----:B------:R-:W-:Y:S04]  /*58ad0*/  STL.64 [R1+0x570], R20 ;  /* 0x0005701401007387 */ /* 0x000fe80000100a00 */
[----:B------:R0:W-:Y:S04]  /*58ae0*/  STL.64 [R1+0x578], R22 ;  /* 0x0005781601007387 */ /* 0x0001e80000100a00 */
[----:B0-----:R-:W2:Y:S04]  /*58af0*/  LDL.LU.64 R22, [R1+0x66c8] ;  /* 0x0066c80001167983 */ /* 0x001ea80000300a00 */
[----:B------:R-:W4:Y:S04]  /*58b00*/  LDL.LU.64 R20, [R1+0x66c0] ;  /* 0x0066c00001147983 */ /* 0x000f280000300a00 */
[----:B------:R0:W-:Y:S04]  /*58b10*/  STL.64 [R1+0x580], R8 ;  /* 0x0005800801007387 */ /* 0x0001e80000100a00 */
[----:B------:R1:W-:Y:S04]  /*58b20*/  STL.64 [R1+0x588], R10 ;  /* 0x0005880a01007387 */ /* 0x0003e80000100a00 */
[----:B0-----:R-:W3:Y:S04]  /*58b30*/  LDL.LU.64 R8, [R1+0x5c0] ;  /* 0x0005c00001087983 */ /* 0x001ee80000300a00 */
[----:B-1----:R-:W2:Y:S04]  /*58b40*/  LDL.LU.64 R10, [R1+0x5c8] ;  /* 0x0005c800010a7983 */ /* 0x002ea80000300a00 */
[----:B--2---:R-:W-:Y:S04]  /*58b50*/  STL.64 [R1+0x66b8], R10 ;  /* 0x0066b80a01007387 */ /* 0x004fe80000100a00 */
[----:B---3--:R0:W-:Y:S04]  /*58b60*/  STL.64 [R1+0x66b0], R8 ;  /* 0x0066b00801007387 */ /* 0x0081e80000100a00 */
[----:B0-----:R-:W5:Y:S04]  /*58b70*/  LDL.LU.64 R8, [R1+0x5b0] ;  /* 0x0005b00001087983 */ /* 0x001f680000300a00 */
        /* <DEDUP_REMOVED lines=9> */
[----:B----4-:R-:W-:Y:S02]  /*58c10*/  HMMA.16816.F32 R24, R12, R20, R4 ;  /* 0x000000140c18723c */ /* 0x010fe40000001804 */
[----:B------:R-:W2:Y:S04]  /*58c20*/  LDL.LU.64 R4, [R1+0x5e0] ;  /* 0x0005e00001047983 */ /* 0x000ea80000300a00 */
[----:B------:R-:W2:-:S13]  /*58c30*/  LDL.LU.64 R6, [R1+0x5e8] ;  /* 0x0005e80001067983 */ /* 0x000e9a0000300a00 */
[----:B------:R0:W-:Y:S04]  /*58c40*/  STL.64 [R1+0x5a0], R24 ;  /* 0x0005a01801007387 */ /* 0x0001e80000100a00 */
[----:B------:R1:W-:Y:S04]  /*58c50*/  STL.64 [R1+0x5a8], R26 ;  /* 0x0005a81a01007387 */ /* 0x0003e80000100a00 */
[----:B------:R-:W3:Y:S04]  /*58c60*/  LDL.LU R0, [R1+0x1088] ;  /* 0x0010880001007983 */ /* 0x000ee80000300800 */
[----:B0-----:R-:W4:Y:S04]  /*58c70*/  LDL.LU.64 R24, [R1+0x18] ;  /* 0x0000180001187983 */ /* 0x001f280000300a00 */
[----:B-1----:R-:W2:Y:S01]  /*58c80*/  LDL.LU.64 R26, [R1+0x10] ;  /* 0x00001000011a7983 */ /* 0x002ea20000300a00 */
[C---:B-----5:R-:W-:Y:S03]  /*58c90*/  HMMA.16816.F32 R8, R12.reuse, R18, R8 ;  /* 0x000000120c08723c */ /* 0x060fe60000001808 */
[----:B--2---:R-:W-:Y:S04]  /*58ca0*/  STL.64 [R1+0x6688], R26 ;  /* 0x0066881a01007387 */ /* 0x004fe80000100a00 */
[----:B----4-:R0:W-:Y:S04]  /*58cb0*/  STL.64 [R1+0x6680], R24 ;  /* 0x0066801801007387 */ /* 0x0101e80000100a00 */
[----:B0-----:R-:W2:Y:S04]  /*58cc0*/  LDL.LU.64 R24, [R1+0x5d0] ;  /* 0x0005d00001187983 */ /* 0x001ea80000300a00 */
[----:B------:R-:W2:Y:S04]  /*58cd0*/  LDL.LU.64 R26, [R1+0x5d8] ;  /* 0x0005d800011a7983 */ /* 0x000ea80000300a00 */
        /* <DEDUP_REMOVED lines=13> */
[----:B------:R-:W5:Y:S04]  /*58db0*/  LDL.LU.64 R8, [R1+0x66a0] ;  /* 0x0066a00001087983 */ /* 0x000f680000300a00 */
[----:B------:R-:W-:Y:S04]  /*58dc0*/  STL.64 [R1+0x6620], R18 ;  /* 0x0066201201007387 */ /* 0x000fe80000100a00 */
[----:B------:R0:W-:Y:S04]  /*58dd0*/  STL.64 [R1+0x6618], R16 ;  /* 0x0066181001007387 */ /* 0x0001e80000100a00 */
[----:B0-----:R-:W3:Y:S04]  /*58de0*/  LDL.LU.64 R16, [R1+0x5f0] ;  /* 0x0005f00001107983 */ /* 0x001ee80000300a00 */
[----:B------:R-:W3:Y:S01]  /*58df0*/  LDL.LU.64 R18, [R1+0x5f8] ;  /* 0x0005f80001127983 */ /* 0x000ee20000300a00 */
[C---:B--2---:R-:W-:Y:S08]  /*58e00*/  HMMA.16816.F32 R24, R12.reuse, R10, R24 ;  /* 0x0000000a0c18723c */ /* 0x044ff00000001818 */
[C---:B-----5:R-:W-:Y:S11]  /*58e10*/  HMMA.16816.F32 R4, R12.reuse, R8, R4 ;  /* 0x000000080c04723c */ /* 0x060ff60000001804 */
[----:B------:R0:W-:Y:S04]  /*58e20*/  STL.64 [R1+0x5d0], R24 ;  /* 0x0005d01801007387 */ /* 0x0001e80000100a00 */
[----:B------:R1:W-:Y:S04]  /*58e30*/  STL.64 [R1+0x5d8], R26 ;  /* 0x0005d81a01007387 */ /* 0x0003e80000100a00 */
[----:B0-----:R-:W2:Y:S04]  /*58e40*/  LDL.LU.64 R24, [R1+0x600] ;  /* 0x0006000001187983 */ /* 0x001ea80000300a00 */
[----:B-1----:R-:W2:Y:S04]  /*58e50*/  LDL.LU.64 R26, [R1+0x608] ;  /* 0x00060800011a7983 */ /* 0x002ea80000300a00 */
[----:B------:R0:W-:Y:S04]  /*58e60*/  STL [R1+0x660c], R10 ;  /* 0x00660c0a01007387 */ /* 0x0001e80000100800 */
[----:B0-----:R-:W5:Y:S04]  /*58e70*/  LDL.LU R10, [R1+0x1098] ;  /* 0x00109800010a7983 */ /* 0x001f680000300800 */
[----:B------:R0:W-:Y:S04]  /*58e80*/  STL [R1+0x6608], R11 ;  /* 0x0066080b01007387 */ /* 0x0001e80000100800 */
[----:B0-----:R-:W2:Y:S04]  /*58e90*/  LDL.LU R11, [R1+0x1090] ;  /* 0x00109000010b7983 */ /* 0x001ea80000300800 */
[----:B------:R-:W-:Y:S04]  /*58ea0*/  STL.64 [R1+0x5e0], R4 ;  /* 0x0005e00401007387 */ /* 0x000fe80000100a00 */
[----:B------:R0:W-:Y:S04]  /*58eb0*/  STL.64 [R1+0x5e8], R6 ;  /* 0x0005e80601007387 */ /* 0x0001e80000100a00 */
[----:B0-----:R-:W3:Y:S04]  /*58ec0*/  LDL.LU.64 R6, [R1+0x6698] ;  /* 0x0066980001067983 */ /* 0x001ee80000300a00 */
[----:B------:R-:W4:Y:S04]  /*58ed0*/  LDL.LU.64 R4, [R1+0x6690] ;  /* 0x0066900001047983 */ /* 0x000f280000300a00 */
[----:B------:R0:W-:Y:S04]  /*58ee0*/  STL [R1+0x6610], R9 ;  /* 0x0066100901007387 */ /* 0x0001e80000100800 */
[----:B0-----:R-:W2:Y:S01]  /*58ef0*/  LDL.LU R9, [R1+0x10a0] ;  /* 0x0010a00001097983 */ /* 0x001ea20000300800 */
[----:B---3--:R-:W-:-:S15]  /*58f00*/  HMMA.16816.F32 R16, R12, R6, R16 ;  /* 0x000000060c10723c */ /* 0x008fde0000001810 */
[----:B------:R-:W-:-:S04]  /*58f10*/  NOP ;  /* 0x0000000000007918 */ /* 0x000fc80000000000 */
[----:B------:R-:W-:Y:S04]  /*58f20*/  STL.64 [R1+0x5f0], R16 ;  /* 0x0005f01001007387 */ /* 0x000fe80000100a00 */
[----:B------:R4:W-:Y:S02]  /*58f30*/  STL.64 [R1+0x5f8], R18 ;  /* 0x0005f81201007387 */ /* 0x0009e40000100a00 */
[----:B----4-:R-:W-:Y:S02]  /*58f40*/  HMMA.16816.F32 R16, R12, R4, R20 ;  /* 0x000000040c10723c */ /* 0x010fe40000001814 */
[----:B------:R-:W3:Y:S04]  /*58f50*/  LDL.LU.64 R20, [R1+0x620] ;  /* 0x0006200001147983 */ /* 0x000ee80000300a00 */
[----:B------:R-:W3:-:S13]  /*58f60*/  LDL.LU.64 R22, [R1+0x628] ;  /* 0x0006280001167983 */ /* 0x000eda0000300a00 */
[----:B------:R0:W-:Y:S04]  /*58f70*/  STL.64 [R1+0x610], R16 ;  /* 0x0006101001007387 */ /* 0x0001e80000100a00 */
[----:B------:R1:W-:Y:S04]  /*58f80*/  STL.64 [R1+0x618], R18 ;  /* 0x0006181201007387 */ /* 0x0003e80000100a00 */
[----:B0-----:R-:W4:Y:S04]  /*58f90*/  LDL.LU.64 R16, [R1+0x630] ;  /* 0x0006300001107983 */ /* 0x001f280000300a00 */
[----:B-1----:R-:W4:Y:S04]  /*58fa0*/  LDL.LU.64 R18, [R1+0x638] ;  /* 0x0006380001127983 */ /* 0x002f280000300a00 */
[----:B------:R0:W-:Y:S04]  /*58fb0*/  STL.64 [R1+0x6600], R6 ;  /* 0x0066000601007387 */ /* 0x0001e80000100a00 */
[----:B0-----:R-:W5:Y:S04]  /*58fc0*/  LDL.LU R6, [R1+0x109c] ;  /* 0x00109c0001067983 */ /* 0x001f680000300800 */
[----:B------:R-:W3:Y:S04]  /*58fd0*/  LDL.LU R7, [R1+0x10a4] ;  /* 0x0010a40001077983 */ /* 0x000ee80000300800 */
[----:B------:R0:W-:Y:S01]  /*58fe0*/  STL.64 [R1+0x65f8], R4 ;  /* 0x0065f80401007387 */ /* 0x0001e20000100a00 */
[----:B--2---:R-:W-:Y:S03]  /*58ff0*/  HMMA.16816.F32 R12, R12, R2, R24 ;  /* 0x000000020c0c723c */ /* 0x004fe60000001818 */
[----:B0-----:R-:W2:Y:S04]  /*59000*/  LDL.LU R4, [R1+0x108c] ;  /* 0x00108c0001047983 */ /* 0x001ea80000300800 */
[----:B------:R-:W4:Y:S01]  /*59010*/  LDL.LU R5, [R1+0x1094] ;  /* 0x0010940001057983 */ /* 0x000f220000300800 */
[----:B-----5:R-:W-:-:S02]  /*59020*/  IMAD R10, R10, 0x100, R6 ;  /* 0x000001000a0a7824 */ /* 0x020fc400078e0206 */
[----:B---3--:R-:W-:Y:S02]  /*59030*/  IMAD R9, R9, 0x100, R7 ;  /* 0x0000010009097824 */ /* 0x008fe400078e0207 */
[----:B------:R-:W3:Y:S04]  /*59040*/  LDL.LU.64 R6, [R1] ;  /* 0x0000000001067983 */ /* 0x000ee80000300a00 */
[----:B------:R-:W5:Y:S04]  /*59050*/  LDL.LU.64 R26, [R1+0x6688] ;  /* 0x00668800011a7983 */ /* 0x000f680000300a00 */
[----:B------:R-:W3:Y:S01]  /*59060*/  LDL.LU.64 R24, [R1+0x6680] ;  /* 0x0066800001187983 */ /* 0x000ee20000300a00 */
[----:B--2---:R-:W-:-:S02]  /*59070*/  IMAD R0, R0, 0x100, R4 ;  /* 0x0000010000007824 */ /* 0x004fc400078e0204 */
[----:B----4-:R-:W-:Y:S02]  /*59080*/  IMAD R11, R11, 0x100, R5 ;  /* 0x000001000b0b7824 */ /* 0x010fe400078e0205 */
[----:B------:R-:W2:Y:S04]  /*59090*/  LDL.LU.64 R4, [R1+0x8] ;  /* 0x0000080001047983 */ /* 0x000ea80000300a00 */
[----:B------:R-:W-:Y:S04]  /*590a0*/  STL [R1+0x65ec], R2 ;  /* 0x0065ec0201007387 */ /* 0x000fe80000100800 */
[----:B------:R0:W-:Y:S04]  /*590b0*/  STL.64 [R1+0x600], R12 ;  /* 0x0006000c01007387 */ /* 0x0001e80000100a00 */
[----:B------:R1:W-:Y:S01]  /*590c0*/  STL.64 [R1+0x608], R14 ;  /* 0x0006080e01007387 */ /* 0x0003e20000100a00 */
[----:B0-----:R-:W-:-:S02]  /*590d0*/  F2FP.F16.E5M2.UNPACK_B R12, R0 ;  /* 0x00000000ff0c723e */ /* 0x001fc400020004ff */
[----:B------:R-:W-:Y:S02]  /*590e0*/  F2FP.F16.E5M2.UNPACK_B R13, R11 ;  /* 0x0000000bff0d723e */ /* 0x000fe400020004ff */
[----:B-1----:R-:W-:Y:S02]  /*590f0*/  F2FP.F16.E5M2.UNPACK_B R14, R10 ;  /* 0x0000000aff0e723e */ /* 0x002fe400020004ff */
[----:B------:R-:W-:Y:S01]  /*59100*/  F2FP.F16.E5M2.UNPACK_B R15, R9 ;  /* 0x00000009ff0f723e */ /* 0x000fe200020004ff */
[----:B------:R0:W-:Y:S06]  /*59110*/  STL [R1+0x65e8], R3 ;  /* 0x0065e80301007387 */ /* 0x0001ec0000100800 */
[C---:B-----5:R-:W-:Y:S08]  /*59120*/  HMMA.16816.F32 R16, R12.reuse, R26, R16 ;  /* 0x0000001a0c10723c */ /* 0x060ff00000001810 */
[----:B---3--:R-:W-:Y:S01]  /*59130*/  HMMA.16816.F32 R20, R12, R24, R20 ;  /* 0x000000180c14723c */ /* 0x008fe20000001814 */
[----:B------:R-:W-:-:S02]  /*59140*/  IMAD.MOV.U32 R11, RZ, RZ, R26 ;  /* 0x000000ffff0b7224 */ /* 0x000fc400078e001a */
[----:B------:R-:W-:Y:S02]  /*59150*/  IMAD.MOV.U32 R2, RZ, RZ, R24 ;  /* 0x000000ffff027224 */ /* 0x000fe400078e0018 */
[----:B------:R-:W-:Y:S02]  /*59160*/  IMAD.MOV.U32 R0, RZ, RZ, R25 ;  /* 0x000000ffff007224 */ /* 0x000fe400078e0019 */
[----:B0-----:R-:W-:-:S12]  /*59170*/  IMAD.MOV.U32 R3, RZ, RZ, R27 ;  /* 0x000000ffff037224 */ /* 0x001fd800078e001b */
[----:B------:R-:W-:Y:S04]  /*59180*/  STL.64 [R1+0x620], R20 ;  /* 0x0006201401007387 */ /* 0x000fe80000100a00 */
[----:B------:R-:W-:Y:S04]  /*59190*/  STL.64 [R1+0x628], R22 ;  /* 0x0006281601007387 */ /* 0x000fe80000100a00 */
[----:B------:R-:W-:Y:S04]  /*591a0*/  STL.64 [R1+0x630], R16 ;  /* 0x0006301001007387 */ /* 0x000fe80000100a00 */
[----:B------:R-:W-:Y:S04]  /*591b0*/  STL.64 [R1+0x638], R18 ;  /* 0x0006381201007387 */ /* 0x000fe80000100a00 */
[----:B------:R-:W-:Y:S04]  /*591c0*/  STL [R1+0x667c], R11 ;  /* 0x00667c0b01007387 */ /* 0x000fe80000100800 */
[----:B------:R0:W-:Y:S04]  /*591d0*/  STL [R1+0x6678], R8 ;  /* 0x0066780801007387 */ /* 0x0001e80000100800 */
[----:B0-----:R-:W2:Y:S04]  /*591e0*/  LDL.LU.64 R8, [R1+0x640] ;  /* 0x0006400001087983 */ /* 0x001ea80000300a00 */
[----:B------:R-:W2:Y:S04]  /*591f0*/  LDL.LU.64 R10, [R1+0x648] ;  /* 0x00064800010a7983 */ /* 0x000ea80000300a00 */
[----:B------:R-:W3:Y:S04]  /*59200*/  LDL.LU.64 R24, [R1+0x660] ;  /* 0x0006600001187983 */ /* 0x000ee80000300a00 */
[----:B------:R-:W4:Y:S04]  /*59210*/  LDL.LU.64 R26, [R1+0x668] ;  /* 0x00066800011a7983 */ /* 0x000f280000300a00 */
[----:B----4-:R-:W-:Y:S04]  /*59220*/  STL.64 [R1+0x6670], R26 ;  /* 0x0066701a01007387 */ /* 0x010fe80000100a00 */
[----:B---3--:R0:W-:Y:S04]  /*59230*/  STL.64 [R1+0x6668], R24 ;  /* 0x0066681801007387 */ /* 0x0081e80000100a00 */
[----:B0-----:R-:W3:Y:S04]  /*59240*/  LDL.LU.64 R24, [R1+0x650] ;  /* 0x0006500001187983 */ /* 0x001ee80000300a00 */
[----:B------:R-:W3:Y:S04]  /*59250*/  LDL.LU.64 R26, [R1+0x658] ;  /* 0x00065800011a7983 */ /* 0x000ee80000300a00 */
[----:B------:R-:W4:Y:S04]  /*59260*/  LDL.LU.64 R20, [R1+0x6e0] ;  /* 0x0006e00001147983 */ /* 0x000f280000300a00 */
[----:B------:R-:W5:Y:S01]  /*59270*/  LDL.LU.64 R22, [R1+0x6e8] ;  /* 0x0006e80001167983 */ /* 0x000f620000300a00 */
[C---:B--2---:R-:W-:Y:S03]  /*59280*/  HMMA.16816.F32 R8, R12.reuse, R4, R8 ;  /* 0x000000040c08723c */ /* 0x044fe60000001808 */
[----:B-----5:R-:W-:Y:S04]  /*59290*/  STL.64 [R1+0x6650], R22 ;  /* 0x0066501601007387 */ /* 0x020fe80000100a00 */
[----:B----4-:R0:W-:Y:S04]  /*592a0*/  STL.64 [R1+0x6648], R20 ;  /* 0x0066481401007387 */ /* 0x0101e80000100a00 */
[----:B0-----:R-:W2:Y:S04]  /*592b0*/  LDL.LU.64 R20, [R1+0x670] ;  /* 0x0006700001147983 */ /* 0x001ea80000300a00 */
[----:B------:R-:W2:Y:S04]  /*592c0*/  LDL.LU.64 R22, [R1+0x678] ;  /* 0x0006780001167983 */ /* 0x000ea80000300a00 */
[----:B------:R-:W4:Y:S04]  /*592d0*/  LDL.LU.64 R16, [R1+0x790] ;  /* 0x0007900001107983 */ /* 0x000f280000300a00 */
[----:B------:R-:W5:Y:S01]  /*592e0*/  LDL.LU.64 R18, [R1+0x798] ;  /* 0x0007980001127983 */ /* 0x000f620000300a00 */
[C---:B---3--:R-:W-:Y:S03]  /*592f0*/  HMMA.16816.F32 R24, R12.reuse, R6, R24 ;  /* 0x000000060c18723c */ /* 0x048fe60000001818 */
[----:B-----5:R-:W-:Y:S04]  /*59300*/  STL.64 [R1+0x6630], R18 ;  /* 0x0066301201007387 */ /* 0x020fe80000100a00 */
[----:B----4-:R0:W-:Y:S04]  /*59310*/  STL.64 [R1+0x6628], R16 ;  /* 0x0066281001007387 */ /* 0x0101e80000100a00 */
[----:B0-----:R-:W3:Y:S04]  /*59320*/  LDL.LU.64 R16, [R1+0x740] ;  /* 0x0007400001107983 */ /* 0x001ee80000300a00 */
[----:B------:R-:W3:Y:S04]  /*59330*/  LDL.LU.64 R18, [R1+0x748] ;  /* 0x0007480001127983 */ /* 0x000ee80000300a00 */
[----:B------:R-:W-:Y:S04]  /*59340*/  STL.64 [R1+0x640], R8 ;  /* 0x0006400801007387 */ /* 0x000fe80000100a00 */
[----:B------:R0:W-:Y:S04]  /*59350*/  STL.64 [R1+0x648], R10 ;  /* 0x0006480a01007387 */ /* 0x0001e80000100a00 */
[----:B0-----:R-:W4:Y:S04]  /*59360*/  LDL.LU R11, [R1+0x667c] ;  /* 0x00667c00010b7983 */ /* 0x001f280000300800 */
[----:B------:R-:W5:Y:S04]  /*59370*/  LDL.LU R8, [R1+0x6678] ;  /* 0x0066780001087983 */ /* 0x000f680000300800 */
[----:B------:R-:W-:Y:S04]  /*59380*/  STL.64 [R1+0x650], R24 ;  /* 0x0006501801007387 */ /* 0x000fe80000100a00 */
[----:B------:R0:W-:Y:S04]  /*59390*/  STL.64 [R1+0x658], R26 ;  /* 0x0006581a01007387 */ /* 0x0001e80000100a00 */
[----:B0-----:R-:W2:Y:S04]  /*593a0*/  LDL.LU.64 R26, [R1+0x6670] ;  /* 0x00667000011a7983 */ /* 0x001ea80000300a00 */
[----:B------:R-:W2:Y:S02]  /*593b0*/  LDL.LU.64 R24, [R1+0x6668] ;  /* 0x0066680001187983 */ /* 0x000ea40000300a00 */
[----:B--2---:R-:W-:-:S15]  /*593c0*/  HMMA.16816.F32 R24, R12, R28, R24 ;  /* 0x0000001c0c18723c */ /* 0x004fde0000001818 */
[----:B------:R-:W-:-:S04]  /*593d0*/  NOP ;  /* 0x0000000000007918 */ /* 0x000fc80000000000 */
[----:B------:R-:W-:Y:S04]  /*593e0*/  STL.64 [R1+0x660], R24 ;  /* 0x0006601801007387 */ /* 0x000fe80000100a00 */
[----:B------:R0:W-:Y:S04]  /*593f0*/  STL.64 [R1+0x668], R26 ;  /* 0x0006681a01007387 */ /* 0x0001e80000100a00 */
[----:B0-----:R-:W2:Y:S04]  /*59400*/  LDL.LU.64 R26, [R1+0x6660] ;  /* 0x00666000011a7983 */ /* 0x001ea80000300a00 */
[----:B------:R-:W3:Y:S04]  /*59410*/  LDL.LU.64 R24, [R1+0x6658] ;  /* 0x0066580001187983 */ /* 0x000ee80000300a00 */
[----:B------:R-:W-:Y:S04]  /*59420*/  STL [R1+0x65f0], R28 ;  /* 0x0065f01c01007387 */ /* 0x000fe80000100800 */
        /* <DEDUP_REMOVED lines=11> */
[----:B0-----:R-:W2:Y:S04]  /*594e0*/  LDL.LU.64 R22, [R1+0x6640] ;  /* 0x0066400001167983 */ /* 0x001ea80000300a00 */
[----:B------:R-:W3:Y:S04]  /*594f0*/  LDL.LU.64 R20, [R1+0x6638] ;  /* 0x0066380001147983 */ /* 0x000ee80000300a00 */
        /* <DEDUP_REMOVED lines=8> */
[----:B0-----:R-:W3:Y:S04]  /*59580*/  LDL.LU.64 R18, [R1+0x6630] ;  /* 0x0066300001127983 */ /* 0x001ee80000300a00 */
[----:B------:R-:W3:Y:S01]  /*59590*/  LDL.LU.64 R16, [R1+0x6628] ;  /* 0x0066280001107983 */ /* 0x000ee20000300a00 */
[----:B------:R-:W-:-:S02]  /*595a0*/  IMAD.MOV.U32 R9, RZ, RZ, R4 ;  /* 0x000000ffff097224 */ /* 0x000fc400078e0004 */
[----:B------:R-:W-:Y:S02]  /*595b0*/  IMAD.MOV.U32 R10, RZ, RZ, R5 ;  /* 0x000000ffff0a7224 */ /* 0x000fe400078e0005 */
[----:B------:R-:W-:Y:S02]  /*595c0*/  IMAD.MOV.U32 R5, RZ, RZ, R6 ;  /* 0x000000ffff057224 */ /* 0x000fe400078e0006 */
[----:B------:R-:W-:Y:S01]  /*595d0*/  IMAD.MOV.U32 R4, RZ, RZ, R7 ;  /* 0x000000ffff047224 */ /* 0x000fe200078e0007 */
[----:B---3--:R-:W-:-:S15]  /*595e0*/  HMMA.16816.F32 R16, R12, R20, R16 ;  /* 0x000000140c10723c */ /* 0x008fde0000001810 */
[----:B------:R-:W-:-:S04]  /*595f0*/  NOP ;  /* 0x0000000000007918 */ /* 0x000fc80000000000 */
[----:B------:R-:W-:Y:S04]  /*59600*/  STL.64 [R1+0x790], R16 ;  /* 0x0007901001007387 */ /* 0x000fe80000100a00 */
[----:B------:R0:W-:Y:S04]  /*59610*/  STL.64 [R1+0x798], R18 ;  /* 0x0007981201007387 */ /* 0x0001e80000100a00 */
[----:B0-----:R-:W2:Y:S04]  /*59620*/  LDL.LU.64 R18, [R1+0x6620] ;  /* 0x0066200001127983 */ /* 0x001ea80000300a00 */
[----:B------:R-:W3:Y:S04]  /*59630*/  LDL.LU.64 R16, [R1+0x6618] ;  /* 0x0066180001107983 */ /* 0x000ee80000300a00 */
[----:B------:R0:W-:Y:S02]  /*59640*/  STL.64 [R1+0x6570], R22 ;  /* 0x0065701601007387 */ /* 0x0001e40000100a00 */
[----:B0-----:R-:W-:-:S02]  /*59650*/  IMAD.MOV.U32 R22, RZ, RZ, R5 ;  /* 0x000000ffff167224 */ /* 0x001fc400078e0005 */
[----:B------:R-:W-:Y:S02]  /*59660*/  IMAD.MOV.U32 R23, RZ, RZ, R4 ;  /* 0x000000ffff177224 */ /* 0x000fe400078e0004 */
[----:B------:R-:W2:Y:S04]  /*59670*/  LDL.LU.64 R4, [R1+0x7d0] ;  /* 0x0007d00001047983 */ /* 0x000ea80000300a00 */
[----:B------:R-:W2:Y:S04]  /*59680*/  LDL.LU.64 R6, [R1+0x7d8] ;  /* 0x0007d80001067983 */ /* 0x000ea80000300a00 */
[----:B------:R0:W-:Y:S04]  /*59690*/  STL.64 [R1+0x6568], R20 ;  /* 0x0065681401007387 */ /* 0x0001e80000100a00 */
[----:B------:R1:W-:Y:S04]  /*596a0*/  STL.64 [R1+0x6588], R22 ;  /* 0x0065881601007387 */ /* 0x0003e80000100a00 */
[----:B0-----:R-:W2:Y:S04]  /*596b0*/  LDL.LU.64 R20, [R1+0x7a0] ;  /* 0x0007a00001147983 */ /* 0x001ea80000300a00 */
[----:B-1----:R-:W2:Y:S02]  /*596c0*/  LDL.LU.64 R22, [R1+0x7a8] ;  /* 0x0007a80001167983 */ /* 0x002ea40000300a00 */
[----:B--2---:R-:W-:-:S15]  /*596d0*/  HMMA.16816.F32 R20, R12, R18, R20 ;  /* 0x000000120c14723c */ /* 0x004fde0000001814 */
[----:B------:R-:W-:-:S04]  /*596e0*/  NOP ;  /* 0x0000000000007918 */ /* 0x000fc80000000000 */
[----:B------:R0:W-:Y:S04]  /*596f0*/  STL.64 [R1+0x7a0], R20 ;  /* 0x0007a01401007387 */ /* 0x0001e80000100a00 */
[----:B------:R4:W-:Y:S01]  /*59700*/  STL.64 [R1+0x7a8], R22 ;  /* 0x0007a81601007387 */ /* 0x0009e20000100a00 */
[----:B0-----:R-:W-:Y:S02]  /*59710*/  IMAD.MOV.U32 R20, RZ, RZ, R9 ;  /* 0x000000ffff147224 */ /* 0x001fe400078e0009 */
[----:B------:R-:W-:Y:S01]  /*59720*/  IMAD.MOV.U32 R21, RZ, RZ, R10 ;  /* 0x000000ffff157224 */ /* 0x000fe200078e000a */
[----:B------:R-:W5:Y:S01]  /*59730*/  LDL.LU R9, [R1+0x6610] ;  /* 0x0066100001097983 */ /* 0x000f620000300800 */
[----:B----4-:R-:W-:-:S03]  /*59740*/  IMAD.MOV.U32 R22, RZ, RZ, R11 ;  /* 0x000000ffff167224 */ /* 0x010fc600078e000b */
[----:B------:R-:W2:Y:S04]  /*59750*/  LDL.LU R10, [R1+0x660c] ;  /* 0x00660c00010a7983 */ /* 0x000ea80000300800 */
[----:B------:R-:W-:Y:S04]  /*59760*/  STL.64 [R1+0x65a0], R20 ;  /* 0x0065a01401007387 */ /* 0x000fe80000100a00 */
[----:B------:R-:W2:Y:S01]  /*59770*/  LDL.LU R11, [R1+0x6608] ;  /* 0x00660800010b7983 */ /* 0x000ea20000300800 */
[----:B---3--:R-:W-:Y:S01]  /*59780*/  HMMA.16816.F32 R24, R12, R16, R24 ;  /* 0x000000100c18723c */ /* 0x008fe20000001818 */
[----:B------:R-:W-:-:S15]  /*59790*/  IMAD.MOV.U32 R23, RZ, RZ, R3 ;  /* 0x000000ffff177224 */ /* 0x000fde00078e0003 */
[----:B------:R-:W-:-:S03]  /*597a0*/  NOP ;  /* 0x0000000000007918 */ /* 0x000fc60000000000 */
[----:B------:R0:W-:Y:S04]  /*597b0*/  STL.64 [R1+0x7b0], R24 ;  /* 0x0007b01801007387 */ /* 0x0001e80000100a00 */
[----:B------:R1:W-:Y:S04]  /*597c0*/  STL.64 [R1+0x7b8], R26 ;  /* 0x0007b81a01007387 */ /* 0x0003e80000100a00 */
[----:B0-----:R-:W3:Y:S04]  /*597d0*/  LDL.LU.64 R24, [R1+0x810] ;  /* 0x0008100001187983 */ /* 0x001ee80000300a00 */
[----:B-1----:R-:W3:Y:S04]  /*597e0*/  LDL.LU.64 R26, [R1+0x818] ;  /* 0x00081800011a7983 */ /* 0x002ee80000300a00 */
[----:B------:R0:W-:Y:S04]  /*597f0*/  STL.64 [R1+0x65b8], R22 ;  /* 0x0065b81601007387 */ /* 0x0001e80000100a00 */
[----:B------:R-:W5:Y:S04]  /*59800*/  LDL.LU.64 R20, [R1+0x7e0] ;  /* 0x0007e00001147983 */ /* 0x000f680000300a00 */
[----:B0-----:R-:W5:Y:S04]  /*59810*/  LDL.LU.64 R22, [R1+0x7e8] ;  /* 0x0007e80001167983 */ /* 0x001f680000300a00 */
[----:B------:R-:W-:Y:S04]  /*59820*/  STL.64 [R1+0x6580], R18 ;  /* 0x0065801201007387 */ /* 0x000fe80000100a00 */
[----:B------:R0:W-:Y:S04]  /*59830*/  STL.64 [R1+0x6578], R16 ;  /* 0x0065781001007387 */ /* 0x0001e80000100a00 */
[----:B0-----:R-:W4:Y:S04]  /*59840*/  LDL.LU.64 R16, [R1+0x7f0] ;  /* 0x0007f00001107983 */ /* 0x001f280000300a00 */
[----:B------:R-:W4:Y:S01]  /*59850*/  LDL.LU.64 R18, [R1+0x7f8] ;  /* 0x0007f80001127983 */ /* 0x000f220000300a00 */
[----:B--2---:R-:W-:-:S15]  /*59860*/  HMMA.16816.F32 R4, R12, R10, R4 ;  /* 0x0000000a0c04723c */ /* 0x004fde0000001804 */
[----:B------:R-:W-:-:S04]  /*59870*/  NOP ;  /* 0x0000000000007918 */ /* 0x000fc80000000000 */
[----:B------:R-:W-:Y:S04]  /*59880*/  STL.64 [R1+0x7d0], R4 ;  /* 0x0007d00401007387 */ /* 0x000fe80000100a00 */
[----:B------:R0:W-:Y:S04]  /*59890*/  STL.64 [R1+0x7d8], R6 ;  /* 0x0007d80601007387 */ /* 0x0001e80000100a00 */
[----:B0-----:R-:W4:Y:S04]  /*598a0*/  LDL.LU.64 R6, [R1+0x6600] ;  /* 0x0066000001067983 */ /* 0x001f280000300a00 */
[----:B------:R-:W3:Y:S01]  /*598b0*/  LDL.LU.64 R4, [R1+0x65f8] ;  /* 0x0065f80001047983 */ /* 0x000ee20000300a00 */
[----:B-----5:R-:W-:-:S15]  /*598c0*/  HMMA.16816.F32 R20, R12, R8, R20 ;  /* 0x000000080c14723c */ /* 0x020fde0000001814 */
[----:B------:R-:W-:-:S04]  /*598d0*/  NOP ;  /* 0x0000000000007918 */ /* 0x000fc80000000000 */
[----:B------:R0:W-:Y:S04]  /*598e0*/  STL.64 [R1+0x7e0], R20 ;  /* 0x0007e01401007387 */ /* 0x0001e80000100a00 */
[----:B------:R-:W-:Y:S01]  /*598f0*/  STL.64 [R1+0x7e8], R22 ;  /* 0x0007e81601007387 */ /* 0x000fe20000100a00 */
[----:B0-----:R-:W-:-:S05]  /*59900*/  IMAD.MOV.U32 R20, RZ, RZ, R2 ;  /* 0x000000ffff147224 */ /* 0x001fca00078e0002 */
[----:B------:R0:W-:Y:S04]  /*59910*/  STL [R1+0x65f4], R20 ;  /* 0x0065f41401007387 */ /* 0x0001e80000100800 */
[----:B------:R-:W-:Y:S04]  /*59920*/  STL.64 [R1+0x6540], R10 ;  /* 0x0065400a01007387 */ /* 0x000fe80000100a00 */
[----:B------:R4:W-:Y:S01]  /*59930*/  STL.64 [R1+0x6538], R8 ;  /* 0x0065380801007387 */ /* 0x0009e20000100a00 */
[----:B------:R-:W-:-:S03]  /*59940*/  IMAD.MOV.U32 R21, RZ, RZ, R0 ;  /* 0x000000ffff157224 */ /* 0x000fc600078e0000 */
[----:B0-----:R-:W2:Y:S04]  /*59950*/  LDL.LU R20, [R1+0x10ac] ;  /* 0x0010ac0001147983 */ /* 0x001ea80000300800 */
[----:B------:R-:W2:Y:S01]  /*59960*/  LDL.LU R0, [R1+0x10a8] ;  /* 0x0010a80001007983 */ /* 0x000ea20000300800 */
[----:B----4-:R-:W-:-:S15]  /*59970*/  HMMA.16816.F32 R8, R12, R6, R16 ;  /* 0x000000060c08723c */ /* 0x010fde0000001810 */
[----:B------:R-:W-:-:S04]  /*59980*/  NOP ;  /* 0x0000000000007918 */ /* 0x000fc80000000000 */
[----:B------:R-:W-:Y:S04]  /*59990*/  STL.64 [R1+0x7f0], R8 ;  /* 0x0007f00801007387 */ /* 0x000fe80000100a00 */
[----:B------:R3:W-:Y:S04]  /*599a0*/  STL.64 [R1+0x7f8], R10 ;  /* 0x0007f80a01007387 */ /* 0x0007e80000100a00 */
[----:B------:R-:W4:Y:S04]  /*599b0*/  LDL.LU R28, [R1+0x10b4] ;  /* 0x0010b400011c7983 */ /* 0x000f280000300800 */
[----:B------:R-:W4:Y:S04]  /*599c0*/  LDL.LU R29, [R1+0x10b0] ;  /* 0x0010b000011d7983 */ /* 0x000f280000300800 */
[----:B------:R-:W5:Y:S04]  /*599d0*/  LDL.LU R2, [R1+0x10bc] ;  /* 0x0010bc0001027983 */ /* 0x000f680000300800 */
[----:B------:R-:W5:Y:S04]  /*599e0*/  LDL.LU R23, [R1+0x10b8] ;  /* 0x0010b80001177983 */ /* 0x000f680000300800 */
[----:B------:R-:W2:Y:S04]  /*599f0*/  LDL.LU R3, [R1+0x10c4] ;  /* 0x0010c40001037983 */ /* 0x000ea80000300800 */
[----:B------:R-:W2:Y:S04]  /*59a00*/  LDL.LU R22, [R1+0x10c0] ;  /* 0x0010c00001167983 */ /* 0x000ea80000300800 */
[----:B------:R-:W2:Y:S04]  /*59a10*/  LDL.LU.64 R16, [R1+0x760] ;  /* 0x0007600001107983 */ /* 0x000ea80000300a00 */
[----:B------:R-:W2:Y:S01]  /*59a20*/  LDL.LU.64 R18, [R1+0x768] ;  /* 0x0007680001127983 */ /* 0x000ea20000300a00 */
[----:B---3--:R-:W-:-:S15]  /*59a30*/  HMMA.16816.F32 R8, R12, R4, R24 ;  /* 0x000000040c08723c */ /* 0x008fde0000001818 */
[----:B------:R-:W-:-:S04]  /*59a40*/  NOP ;  /* 0x0000000000007918 */ /* 0x000fc80000000000 */
[----:B------:R-:W-:Y:S04]  /*59a50*/  STL.64 [R1+0x820], R8 ;  /* 0x0008200801007387 */ /* 0x000fe80000100a00 */
[----:B------:R-:W-:Y:S04]  /*59a60*/  STL.64 [R1+0x828], R10 ;  /* 0x0008280a01007387 */ /* 0x000fe80000100a00 */
[----:B--2---:R-:W-:Y:S04]  /*59a70*/  STL.64 [R1+0x6598], R18 ;  /* 0x0065981201007387 */ /* 0x004fe80000100a00 */
[----:B------:R0:W-:Y:S04]  /*59a80*/  STL.64 [R1+0x6590], R16 ;  /* 0x0065901001007387 */ /* 0x0001e80000100a00 */
[----:B0-----:R-:W2:Y:S04]  /*59a90*/  LDL.LU.64 R16, [R1+0x770] ;  /* 0x0007700001107983 */ /* 0x001ea80000300a00 */
[----:B------:R-:W3:Y:S04]  /*59aa0*/  LDL.LU.64 R18, [R1+0x778] ;  /* 0x0007780001127983 */ /* 0x000ee80000300a00 */
[----:B---3--:R-:W-:Y:S04]  /*59ab0*/  STL.64 [R1+0x65b0], R18 ;  /* 0x0065b01201007387 */ /* 0x008fe80000100a00 */
[----:B--2---:R0:W-:Y:S04]  /*59ac0*/  STL.64 [R1+0x65a8], R16 ;  /* 0x0065a81001007387 */ /* 0x0041e80000100a00 */
[----:B0-----:R-:W2:Y:S04]  /*59ad0*/  LDL.LU.64 R16, [R1+0x780] ;  /* 0x0007800001107983 */ /* 0x001ea80000300a00 */
[----:B------:R-:W3:Y:S04]  /*59ae0*/  LDL.LU.64 R18, [R1+0x788] ;  /* 0x0007880001127983 */ /* 0x000ee80000300a00 */
[----:B---3--:R-:W-:Y:S04]  /*59af0*/  STL.64 [R1+0x65c8], R18 ;  /* 0x0065c81201007387 */ /* 0x008fe80000100a00 */
[----:B--2---:R0:W-:Y:S04]  /*59b00*/  STL.64 [R1+0x65c0], R16 ;  /* 0x0065c01001007387 */ /* 0x0041e80000100a00 */
[----:B0-----:R-:W2:Y:S04]  /*59b10*/  LDL.LU.64 R16, [R1+0x7c0] ;  /* 0x0007c00001107983 */ /* 0x001ea80000300a00 */
[----:B------:R-:W3:Y:S01]  /*59b20*/  LDL.LU.64 R18, [R1+0x7c8] ;  /* 0x0007c80001127983 */ /* 0x000ee20000300a00 */
[----:B------:R-:W-:-:S02]  /*59b30*/  IMAD R0, R0, 0x100, R20 ;  /* 0x0000010000007824 */ /* 0x000fc400078e0214 */
[----:B----4-:R-:W-:Y:S02]  /*59b40*/  IMAD R29, R29, 0x100, R28 ;  /* 0x000001001d1d7824 */ /* 0x010fe400078e021c */
[----:B-----5:R-:W-:Y:S02]  /*59b50*/  IMAD R23, R23, 0x100, R2 ;  /* 0x0000010017177824 */ /* 0x020fe400078e0202 */
[----:B------:R-:W-:Y:S01]  /*59b60*/  IMAD R22, R22, 0x100, R3 ;  /* 0x0000010016167824 */ /* 0x000fe200078e0203 */
[----:B---3--:R-:W-:Y:S04]  /*59b70*/  STL.64 [R1+0x65e0], R18 ;  /* 0x0065e01201007387 */ /* 0x008fe80000100a00 */
[----:B--2---:R0:W-:Y:S04]  /*59b80*/  STL.64 [R1+0x65d8], R16 ;  /* 0x0065d81001007387 */ /* 0x0041e80000100a00 */
[----:B0-----:R-:W2:Y:S04]  /*59b90*/  LDL.LU.64 R16, [R1+0x800] ;  /* 0x0008000001107983 */ /* 0x001ea80000300a00 */
[----:B------:R-:W2:Y:S04]  /*59ba0*/  LDL.LU.64 R18, [R1+0x808] ;  /* 0x0008080001127983 */ /* 0x000ea80000300a00 */
[----:B------:R-:W3:Y:S04]  /*59bb0*/  LDL.LU.64 R24, [R1+0x750] ;  /* 0x0007500001187983 */ /* 0x000ee80000300a00 */
[----:B------:R-:W3:Y:S04]  /*59bc0*/  LDL.LU.64 R26, [R1+0x758] ;  /* 0x00075800011a7983 */ /* 0x000ee80000300a00 */
[----:B------:R-:W4:Y:S04]  /*59bd0*/  LDL.LU.64 R8, [R1+0x720] ;  /* 0x0007200001087983 */ /* 0x000f280000300a00 */
[----:B------:R-:W4:Y:S04]  /*59be0*/  LDL.LU.64 R10, [R1+0x728] ;  /* 0x00072800010a7983 */ /* 0x000f280000300a00 */
[----:B------:R-:W-:Y:S04]  /*59bf0*/  STL.64 [R1+0x6520], R6 ;  /* 0x0065200601007387 */ /* 0x000fe80000100a00 */
[----:B------:R0:W-:Y:S04]  /*59c00*/  STL.64 [R1+0x6518], R4 ;  /* 0x0065180401007387 */ /* 0x0001e80000100a00 */
[----:B0-----:R-:W5:Y:S04]  /*59c10*/  LDL.LU.64 R4, [R1+0x730] ;  /* 0x0007300001047983 */ /* 0x001f680000300a00 */
[----:B------:R-:W5:Y:S04]  /*59c20*/  LDL.LU.64 R6, [R1+0x738] ;  /* 0x0007380001067983 */ /* 0x000f680000300a00 */
[----:B------:R-:W2:Y:S04]  /*59c30*/  LDL.LU R20, [R1+0x65f4] ;  /* 0x0065f40001147983 */ /* 0x000ea80000300800 */
[----:B------:R-:W3:Y:S04]  /*59c40*/  LDL.LU R28, [R1+0x65f0] ;  /* 0x0065f000011c7983 */ /* 0x000ee80000300800 */
        /* <DEDUP_REMOVED lines=13> */
[----:B------:R-:W2:Y:S04]  /*59d20*/  LDL.LU.64 R18, [R1+0x65c8] ;  /* 0x0065c80001127983 */ /* 0x000ea80000300a00 */
[----:B------:R-:W2:-:S14]  /*59d30*/  LDL.LU.64 R16, [R1+0x65c0] ;  /* 0x0065c00001107983 */ /* 0x000e9c0000300a00 */
        /* <DEDUP_REMOVED lines=14> */
[----:B0-----:R-:W2:Y:S01]  /*59e20*/  LDL.LU.64 R22, [R1+0x6588] ;  /* 0x0065880001167983 */ /* 0x001ea20000300a00 */
[C---:B---3--:R-:W-:Y:S08]  /*59e30*/  HMMA.16816.F32 R24, R12.reuse, R28, R24 ;  /* 0x0000001c0c18723c */ /* 0x048ff00000001818 */
[----:B--2---:R-:W-:Y:S01]  /*59e40*/  HMMA.16816.F32 R20, R12, R22, R16 ;  /* 0x000000160c14723c */ /* 0x004fe20000001810 */
[----:B------:R-:W2:Y:S04]  /*59e50*/  LDL.LU.64 R18, [R1+0x6580] ;  /* 0x0065800001127983 */ /* 0x000ea80000300a00 */
[----:B------:R-:W3:-:S14]  /*59e60*/  LDL.LU.64 R16, [R1+0x6578] ;  /* 0x0065780001107983 */ /* 0x000edc0000300a00 */
[----:B------:R-:W-:Y:S04]  /*59e70*/  STL.64 [R1+0x8e0], R20 ;  /* 0x0008e01401007387 */ /* 0x000fe80000100a00 */
[----:B------:R0:W-:Y:S04]  /*59e80*/  STL.64 [R1+0x8e8], R22 ;  /* 0x0008e81601007387 */ /* 0x0001e80000100a00 */
[----:B0-----:R-:W2:Y:S04]  /*59e90*/  LDL.LU.64 R22, [R1+0x6570] ;  /* 0x0065700001167983 */ /* 0x001ea80000300a00 */
[----:B------:R-:W2:Y:S04]  /*59ea0*/  LDL.LU.64 R20, [R1+0x6568] ;  /* 0x0065680001147983 */ /* 0x000ea80000300a00 */
[----:B------:R-:W-:Y:S04]  /*59eb0*/  STL.64 [R1+0x8d0], R24 ;  /* 0x0008d01801007387 */ /* 0x000fe80000100a00 */
[----:B------:R0:W-:Y:S04]  /*59ec0*/  STL.64 [R1+0x8d8], R26 ;  /* 0x0008d81a01007387 */ /* 0x0001e80000100a00 */
[----:B0-----:R-:W5:Y:S04]  /*59ed0*/  LDL.LU.64 R26, [R1+0x6560] ;  /* 0x00656000011a7983 */ /* 0x001f680000300a00 */
[----:B------:R-:W4:Y:S01]  /*59ee0*/  LDL.LU.64 R24, [R1+0x6558] ;  /* 0x0065580001187983 */ /* 0x000f220000300a00 */
[----:B-----5:R-:W-:-:S15]  /*59ef0*/  HMMA.16816.F32 R4, R12, R26, R4 ;  /* 0x0000001a0c04723c */ /* 0x020fde0000001804 */
        /* <DEDUP_REMOVED lines=8> */
[----:B0-----:R-:W4:Y:S04]  /*59f80*/  LDL.LU.64 R4, [R1+0x700] ;  /* 0x0007000001047983 */ /* 0x001f280000300a00 */
[----:B-1----:R-:W4:Y:S04]  /*59f90*/  LDL.LU.64 R6, [R1+0x708] ;  /* 0x0007080001067983 */ /* 0x002f280000300a00 */
[----:B------:R-:W5:Y:S04]  /*59fa0*/  LDL.LU R28, [R1+0xae4] ;  /* 0x000ae400011c7983 */ /* 0x000f680000300800 */
[----:B------:R-:W2:Y:S04]  /*59fb0*/  LDL.LU R29, [R1+0xaf0] ;  /* 0x000af000011d7983 */ /* 0x000ea80000300800 */
[----:B------:R-:W2:Y:S04]  /*59fc0*/  LDL.LU R24, [R1+0x40] ;  /* 0x0000400001187983 */ /* 0x000ea80000300800 */
[----:B------:R-:W2:Y:S04]  /*59fd0*/  LDL.LU R25, [R1+0x44] ;  /* 0x0000440001197983 */ /* 0x000ea80000300800 */
[----:B------:R-:W2:Y:S04]  /*59fe0*/  LDL.LU R26, [R1+0x48] ;  /* 0x00004800011a7983 */ /* 0x000ea80000300800 */
[----:B------:R-:W2:Y:S04]  /*59ff0*/  LDL.LU R27, [R1+0x4c] ;  /* 0x00004c00011b7983 */ /* 0x000ea80000300800 */
[----:B------:R-:W3:Y:S04]  /*5a000*/  LDL.LU R0, [R1+0x10c8] ;  /* 0x0010c80001007983 */ /* 0x000ee80000300800 */
[----:B--2---:R-:W-:Y:S04]  /*5a010*/  STL.64 [R1+0x64e0], R26 ;  /* 0x0064e01a01007387 */ /* 0x004fe80000100a00 */
[----:B------:R0:W-:Y:S04]  /*5a020*/  STL.64 [R1+0x64d8], R24 ;  /* 0x0064d81801007387 */ /* 0x0001e80000100a00 */
[----:B0-----:R-:W2:Y:S04]  /*5a030*/  LDL.LU R24, [R1+0x20] ;  /* 0x0000200001187983 */ /* 0x001ea80000300800 */
[----:B------:R-:W2:Y:S04]  /*5a040*/  LDL.LU R25, [R1+0x24] ;  /* 0x0000240001197983 */ /* 0x000ea80000300800 */
[----:B------:R-:W2:Y:S04]  /*5a050*/  LDL.LU R26, [R1+0x28] ;  /* 0x00002800011a7983 */ /* 0x000ea80000300800 */
[----:B------:R-:W2:Y:S04]  /*5a060*/  LDL.LU R27, [R1+0x2c] ;  /* 0x00002c00011b7983 */ /* 0x000ea80000300800 */
[----:B--2---:R-:W-:Y:S04]  /*5a070*/  STL.64 [R1+0x64f0], R26 ;  /* 0x0064f01a01007387 */ /* 0x004fe80000100a00 */
[----:B------:R0:W-:Y:S02]  /*5a080*/  STL.64 [R1+0x64e8], R24 ;  /* 0x0064e81801007387 */ /* 0x0001e40000100a00 */
[----:B0-----:R-:W-:Y:S02]  /*5a090*/  HMMA.16816.F32 R24, R12, R22, R8 ;  /* 0x000000160c18723c */ /* 0x001fe40000001808 */
[----:B------:R-:W2:-:S15]  /*5a0a0*/  LDL.LU.64 R8, [R1+0x6d0] ;  /* 0x0006d00001087983 */ /* 0x000e9e0000300a00 */
[----:B------:R-:W-:Y:S02]  /*5a0b0*/  NOP ;  /* 0x0000000000007918 */ /* 0x000fe40000000000 */
[----:B------:R-:W-:Y:S04]  /*5a0c0*/  STL.64 [R1+0x8a0], R24 ;  /* 0x0008a01801007387 */ /* 0x000fe80000100a00 */
[----:B------:R-:W-:Y:S04]  /*5a0d0*/  STL.64 [R1+0x8a8], R26 ;  /* 0x0008a81a01007387 */ /* 0x000fe80000100a00 */
[----:B------:R-:W2:Y:S01]  /*5a0e0*/  LDL.LU.64 R10, [R1+0x6d8] ;  /* 0x0006d800010a7983 */ /* 0x000ea20000300a00 */
[----:B----4-:R-:W-:-:S15]  /*5a0f0*/  HMMA.16816.F32 R4, R12, R20, R4 ;  /* 0x000000140c04723c */ /* 0x010fde0000001804 */
[----:B------:R-:W-:-:S04]  /*5a100*/  NOP ;  /* 0x0000000000007918 */ /* 0x000fc80000000000 */
[----:B------:R-:W-:Y:S04]  /*5a110*/  STL.64 [R1+0x890], R4 ;  /* 0x0008900401007387 */ /* 0x000fe80000100a00 */
[----:B------:R-:W-:Y:S04]  /*5a120*/  STL.64 [R1+0x898], R6 ;  /* 0x0008980601007387 */ /* 0x000fe80000100a00 */
[----:B--2---:R-:W-:Y:S04]  /*5a130*/  STL.64 [R1+0x6550], R10 ;  /* 0x0065500a01007387 */ /* 0x004fe80000100a00 */
[----:B------:R0:W-:Y:S04]  /*5a140*/  STL.64 [R1+0x6548], R8 ;  /* 0x0065480801007387 */ /* 0x0001e80000100a00 */
[----:B0-----:R-:W2:Y:S04]  /*5a150*/  LDL.LU.64 R8, [R1+0x6f0] ;  /* 0x0006f00001087983 */ /* 0x001ea80000300a00 */
[----:B------:R-:W2:Y:S04]  /*5a160*/  LDL.LU.64 R10, [R1+0x6f8] ;  /* 0x0006f800010a7983 */ /* 0x000ea80000300a00 */
[----:B------:R-:W4:Y:S04]  /*5a170*/  LDL.LU.64 R4, [R1+0x6b0] ;  /* 0x0006b00001047983 */ /* 0x000f280000300a00 */
[----:B------:R-:W2:Y:S04]  /*5a180*/  LDL.LU.64 R6, [R1+0x6b8] ;  /* 0x0006b80001067983 */ /* 0x000ea80000300a00 */
[----:B--2---:R-:W-:Y:S04]  /*5a190*/  STL.64 [R1+0x6530], R6 ;  /* 0x0065300601007387 */ /* 0x004fe80000100a00 */
[----:B----4-:R0:W-:Y:S04]  /*5a1a0*/  STL.64 [R1+0x6528], R4 ;  /* 0x0065280401007387 */ /* 0x0101e80000100a00 */
[----:B0-----:R-:W2:Y:S04]  /*5a1b0*/  LDL.LU.64 R4, [R1+0x6c0] ;  /* 0x0006c00001047983 */ /* 0x001ea80000300a00 */
[----:B------:R-:W2:Y:S04]  /*5a1c0*/  LDL.LU.64 R6, [R1+0x6c8] ;  /* 0x0006c80001067983 */ /* 0x000ea80000300a00 */
[----:B------:R-:W4:Y:S04]  /*5a1d0*/  LDL.LU.64 R24, [R1+0x680] ;  /* 0x0006800001187983 */ /* 0x000f280000300a00 */
[----:B------:R-:W2:Y:S01]  /*5a1e0*/  LDL.LU.64 R26, [R1+0x688] ;  /* 0x00068800011a7983 */ /* 0x000ea20000300a00 */
[C---:B------:R-:W-:Y:S03]  /*5a1f0*/  HMMA.16816.F32 R8, R12.reuse, R18, R8 ;  /* 0x000000120c08723c */ /* 0x040fe60000001808 */
[----:B--2---:R-:W-:Y:S04]  /*5a200*/  STL.64 [R1+0x6500], R26 ;  /* 0x0065001a01007387 */ /* 0x004fe80000100a00 */
[----:B----4-:R0:W-:Y:S04]  /*5a210*/  STL.64 [R1+0x64f8], R24 ;  /* 0x0064f81801007387 */ /* 0x0101e80000100a00 */
[----:B0-----:R-:W2:Y:S04]  /*5a220*/  LDL.LU.64 R24, [R1+0x690] ;  /* 0x0006900001187983 */ /* 0x001ea80000300a00 */
[----:B------:R-:W4:Y:S04]  /*5a230*/  LDL.LU.64 R26, [R1+0x698] ;  /* 0x00069800011a7983 */ /* 0x000f280000300a00 */
[----:B----4-:R-:W-:Y:S04]  /*5a240*/  STL.64 [R1+0x6510], R26 ;  /* 0x0065101a01007387 */ /* 0x010fe80000100a00 */
[----:B--2---:R0:W-:Y:S04]  /*5a250*/  STL.64 [R1+0x6508], R24 ;  /* 0x0065081801007387 */ /* 0x0041e80000100a00 */
[----:B0-----:R-:W2:Y:S04]  /*5a260*/  LDL.LU.64 R24, [R1+0x6a0] ;  /* 0x0006a00001187983 */ /* 0x001ea80000300a00 */
[----:B------:R-:W2:Y:S04]  /*5a270*/  LDL.LU.64 R26, [R1+0x6a8] ;  /* 0x0006a800011a7983 */ /* 0x000ea80000300a00 */
[----:B------:R-:W4:Y:S04]  /*5a280*/  LDL.LU R20, [R1+0x30] ;  /* 0x0000300001147983 */ /* 0x000f280000300800 */
[----:B------:R-:W4:Y:S04]  /*5a290*/  LDL.LU R21, [R1+0x34] ;  /* 0x0000340001157983 */ /* 0x000f280000300800 */
[----:B------:R-:W4:Y:S04]  /*5a2a0*/  LDL.LU R22, [R1+0x38] ;  /* 0x0000380001167983 */ /* 0x000f280000300800 */
[----:B------:R-:W4:Y:S04]  /*5a2b0*/  LDL.LU R23, [R1+0x3c] ;  /* 0x00003c0001177983 */ /* 0x000f280000300800 */
[----:B------:R-:W-:Y:S04]  /*5a2c0*/  STL.64 [R1+0x880], R8 ;  /* 0x0008800801007387 */ /* 0x000fe80000100a00 */
[----:B------:R0:W-:Y:S04]  /*5a2d0*/  STL.64 [R1+0x888], R10 ;  /* 0x0008880a01007387 */ /* 0x0001e80000100a00 */
[----:B0-----:R-:W3:Y:S04]  /*5a2e0*/  LDL.LU.64 R10, [R1+0x6550] ;  /* 0x00655000010a7983 */ /* 0x001ee80000300a00 */
[----:B------:R-:W3:Y:S04]  /*5a2f0*/  LDL.LU.64 R8, [R1+0x6548] ;  /* 0x0065480001087983 */ /* 0x000ee80000300a00 */
[----:B------:R-:W2:Y:S04]  /*5a300*/  LDL.LU R18, [R1+0xad4] ;  /* 0x000ad40001127983 */ /* 0x000ea80000300800 */
[----:B------:R-:W2:Y:S01]  /*5a310*/  LDL.LU R19, [R1+0xae0] ;  /* 0x000ae00001137983 */ /* 0x000ea20000300800 */
[----:B---3--:R-:W-:-:S15]  /*5a320*/  HMMA.16816.F32 R8, R12, R16, R8 ;  /* 0x000000100c08723c */ /* 0x008fde0000001808 */
[----:B------:R-:W-:-:S04]  /*5a330*/  NOP ;  /* 0x0000000000007918 */ /* 0x000fc80000000000 */
[----:B------:R-:W-:Y:S04]  /*5a340*/  STL.64 [R1+0x870], R8 ;  /* 0x0008700801007387 */ /* 0x000fe80000100a00 */
[----:B------:R0:W-:Y:S04]  /*5a350*/  STL.64 [R1+0x878], R10 ;  /* 0x0008780a01007387 */ /* 0x0001e80000100a00 */
[----:B0-----:R-:W3:Y:S04]  /*5a360*/  LDL.LU.64 R10, [R1+0x6540] ;  /* 0x00654000010a7983 */ /* 0x001ee80000300a00 */
[----:B------:R-:W2:Y:S04]  /*5a370*/  LDL.LU.64 R8, [R1+0x6538] ;  /* 0x0065380001087983 */ /* 0x000ea80000300a00 */
[----:B------:R-:W2:Y:S04]  /*5a380*/  LDL.LU R16, [R1+0xac4] ;  /* 0x000ac40001107983 */ /* 0x000ea80000300800 */
[----:B------:R-:W2:Y:S01]  /*5a390*/  LDL.LU R17, [R1+0xad0] ;  /* 0x000ad00001117983 */ /* 0x000ea20000300800 */
[----:B---3--:R-:W-:-:S15]  /*5a3a0*/  HMMA.16816.F32 R4, R12, R10, R4 ;  /* 0x0000000a0c04723c */ /* 0x008fde0000001804 */
[----:B------:R-:W-:-:S04]  /*5a3b0*/  NOP ;  /* 0x0000000000007918 */ /* 0x000fc80000000000 */
[----:B------:R-:W-:Y:S04]  /*5a3c0*/  STL.64 [R1+0x860], R4 ;  /* 0x0008600401007387 */ /* 0x000fe80000100a00 */
[----:B------:R0:W-:Y:S04]  /*5a3d0*/  STL.64 [R1+0x868], R6 ;  /* 0x0008680601007387 */ /* 0x0001e80000100a00 */
[----:B0-----:R-:W2:Y:S04]  /*5a3e0*/  LDL.LU.64 R6, [R1+0x6530] ;  /* 0x0065300001067983 */ /* 0x001ea80000300a00 */
[----:B------:R-:W2:Y:S04]  /*5a3f0*/  LDL.LU.64 R4, [R1+0x6528] ;  /* 0x0065280001047983 */ /* 0x000ea80000300a00 */
[----:B------:R-:W3:Y:S04]  /*5a400*/  LDL.LU R10, [R1+0x10e0] ;  /* 0x0010e000010a7983 */ /* 0x000ee80000300800 */
[----:B------:R-:W3:Y:S01]  /*5a410*/  LDL.LU R11, [R1+0xac0] ;  /* 0x000ac000010b7983 */ /* 0x000ee20000300800 */
[----:B--2---:R-:W-:-:S15]  /*5a420*/  HMMA.16816.F32 R4, R12, R8, R4 ;  /* 0x000000080c04723c */ /* 0x004fde0000001804 */
[----:B------:R-:W-:-:S04]  /*5a430*/  NOP ;  /* 0x0000000000007918 */ /* 0x000fc80000000000 */
[----:B------:R-:W-:Y:S04]  /*5a440*/  STL.64 [R1+0x850], R4 ;  /* 0x0008500401007387 */ /* 0x000fe80000100a00 */
[----:B------:R0:W-:Y:S04]  /*5a450*/  STL.64 [R1+0x858], R6 ;  /* 0x0008580601007387 */ /* 0x0001e80000100a00 */
[----:B0-----:R-:W2:Y:S04]  /*5a460*/  LDL.LU.64 R6, [R1+0x6520] ;  /* 0x0065200001067983 */ /* 0x001ea80000300a00 */
[----:B------:R-:W3:Y:S04]  /*5a470*/  LDL.LU.64 R4, [R1+0x6518] ;  /* 0x0065180001047983 */ /* 0x000ee80000300a00 */
[----:B------:R-:W3:Y:S04]  /*5a480*/  LDL.LU R8, [R1+0x10d8] ;  /* 0x0010d80001087983 */ /* 0x000ee80000300800 */
[----:B------:R-:W3:Y:S01]  /*5a490*/  LDL.LU R9, [R1+0x10e4] ;  /* 0x0010e40001097983 */ /* 0x000ee20000300800 */
[----:B--2---:R-:W-:-:S15]  /*5a4a0*/  HMMA.16816.F32 R24, R12, R6, R24 ;  /* 0x000000060c18723c */ /* 0x004fde0000001818 */
[----:B------:R-:W-:-:S04]  /*5a4b0*/  NOP ;  /* 0x0000000000007918 */ /* 0x000fc80000000000 */
        /* <DEDUP_REMOVED lines=11> */
[----:B------:R-:W3:Y:S04]  /*5a570*/  LDL.LU.64 R24, [R1+0x64f8] ;  /* 0x0064f80001187983 */ /* 0x000ee80000300a00 */
[----:B------:R-:W2:Y:S04]  /*5a580*/  LDL.LU R4, [R1+0x10cc] ;  /* 0x0010cc0001047983 */ /* 0x000ea80000300800 */
[----:B------:R-:W2:Y:S01]  /*5a590*/  LDL.LU R5, [R1+0x10d4] ;  /* 0x0010d40001057983 */ /* 0x000ea20000300800 */
[----:B---3--:R-:W-:Y:S03]  /*5a5a0*/  HMMA.16816.F32 R12, R12, R2, R24 ;  /* 0x000000020c0c723c */ /* 0x008fe60000001818 */
[----:B------:R-:W3:Y:S04]  /*5a5b0*/  LDL.LU.64 R26, [R1+0x64f0] ;  /* 0x0064f000011a7983 */ /* 0x000ee80000300a00 */
[----:B------:R-:W3:Y:S01]  /*5a5c0*/  LDL.LU.64 R24, [R1+0x64e8] ;  /* 0x0064e80001187983 */ /* 0x000ee20000300a00 */
[----:B--2---:R-:W-:-:S02]  /*5a5d0*/  IMAD R0, R0, 0x100, R4 ;  /* 0x0000010000007824 */ /* 0x004fc400078e0204 */
[----:B------:R-:W-:Y:S02]  /*5a5e0*/  IMAD R4, R6, 0x100, R5 ;  /* 0x0000010006047824 */ /* 0x000fe400078e0205 */
[----:B------:R-:W-:Y:S02]  /*5a5f0*/  IMAD R5, R8, 0x100, R7 ;  /* 0x0000010008057824 */ /* 0x000fe400078e0207 */
[----:B------:R-:W-:Y:S01]  /*5a600*/  IMAD R6, R10, 0x100, R9 ;  /* 0x000001000a067824 */ /* 0x000fe200078e0209 */
[----:B------:R-:W-:Y:S02]  /*5a610*/  F2FP.F16.E5M2.UNPACK_B R8, R11.H1 ;  /* 0x0000000bff08723e */ /* 0x000fe400030004ff */
[----:B------:R-:W-:Y:S02]  /*5a620*/  F2FP.F16.E5M2.UNPACK_B R9, R16.H1 ;  /* 0x00000010ff09723e */ /* 0x000fe400030004ff */
[----:B------:R0:W-:Y:S04]  /*5a630*/  STL.64 [R1+0x800], R12 ;  /* 0x0008000c01007387 */ /* 0x0001e80000100a00 */
[----:B------:R1:W-:Y:S01]  /*5a640*/  STL.64 [R1+0x808], R14 ;  /* 0x0008080e01007387 */ /* 0x0003e20000100a00 */
[----:B0-----:R-:W-:-:S02]  /*5a650*/  F2FP.F16.E5M2.UNPACK_B R12, R0 ;  /* 0x00000000ff0c723e */ /* 0x001fc400020004ff */
[----:B------:R-:W-:Y:S02]  /*5a660*/  F2FP.F16.E5M2.UNPACK_B R13, R4 ;  /* 0x00000004ff0d723e */ /* 0x000fe400020004ff */
[----:B-1----:R-:W-:Y:S02]  /*5a670*/  F2FP.F16.E5M2.UNPACK_B R14, R5 ;  /* 0x00000005ff0e723e */ /* 0x002fe400020004ff */
[----:B------:R-:W-:Y:S01]  /*5a680*/  F2FP.F16.E5M2.UNPACK_B R15, R6 ;  /* 0x00000006ff0f723e */ /* 0x000fe200020004ff */
[----:B------:R3:W-:Y:S06]  /*5a690*/  STL.64 [R1+0x18], R8 ;  /* 0x0000180801007387 */ /* 0x0007ec0000100a00 */
[----:B---3--:R-:W-:Y:S01]  /*5a6a0*/  HMMA.16816.F32 R8, R12, R8, R24 ;  /* 0x000000080c08723c */ /* 0x008fe20000001818 */
[----:B------:R-:W2:Y:S04]  /*5a6b0*/  LDL.LU.64 R26, [R1+0x64e0] ;  /* 0x0064e000011a7983 */ /* 0x000ea80000300a00 */
[----:B------:R-:W2:Y:S01]  /*5a6c0*/  LDL.LU.64 R24, [R1+0x64d8] ;  /* 0x0064d80001187983 */ /* 0x000ea20000300a00 */
[----:B------:R-:W-:-:S02]  /*5a6d0*/  F2FP.F16.E5M2.UNPACK_B R6, R17.H1 ;  /* 0x00000011ff06723e */ /* 0x000fc400030004ff */
[----:B------:R-:W-:-:S11]  /*5a6e0*/  F2FP.F16.E5M2.UNPACK_B R7, R18.H1 ;  /* 0x00000012ff07723e */ /* 0x000fd600030004ff */
[----:B------:R-:W-:Y:S04]  /*5a6f0*/  STL.64 [R1+0x930], R8 ;  /* 0x0009300801007387 */ /* 0x000fe80000100a00 */
[----:B------:R4:W-:Y:S02]  /*5a700*/  STL.64 [R1+0x938], R10 ;  /* 0x0009380a01007387 */ /* 0x0009e40000100a00 */
[----:B----4-:R-:W-:Y:S01]  /*5a710*/  HMMA.16816.F32 R8, R12, R6, R20 ;  /* 0x000000060c08723c */ /* 0x010fe20000001814 */
[----:B------:R-:W-:Y:S02]  /*5a720*/  F2FP.F16.E5M2.UNPACK_B R4, R19.H1 ;  /* 0x00000013ff04723e */ /* 0x000fe400030004ff */
[----:B-----5:R-:W-:Y:S01]  /*5a730*/  F2FP.F16.E5M2.UNPACK_B R5, R28.H1 ;  /* 0x0000001cff05723e */ /* 0x020fe200030004ff */
[----:B------:R-:W-:Y:S01]  /*5a740*/  STL.64 [R1+0x10], R6 ;  /* 0x0000100601007387 */ /* 0x000fe20000100a00 */
[----:B------:R-:W-:-:S02]  /*5a750*/  IMAD.MOV.U32 R2, RZ, RZ, R6 ;  /* 0x000000ffff027224 */ /* 0x000fc400078e0006 */
[----:B------:R-:W-:-:S12]  /*5a760*/  IMAD.MOV.U32 R0, RZ, RZ, R7 ;  /* 0x000000ffff007224 */ /* 0x000fd800078e0007 */
[----:B------:R0:W-:Y:S04]  /*5a770*/  STL.64 [R1+0x950], R8 ;  /* 0x0009500801007387 */ /* 0x0001e80000100a00 */
[----:B------:R1:W-:Y:S04]  /*5a780*/  STL.64 [R1+0x958], R10 ;  /* 0x0009580a01007387 */ /* 0x0003e80000100a00 */
[----:B------:R-:W-:Y:S04]  /*5a790*/  STL [R1+0x8], R4 ;  /* 0x0000080401007387 */ /* 0x000fe80000100800 */
[----:B------:R2:W-:Y:S01]  /*5a7a0*/  STL [R1+0xc], R5 ;  /* 0x00000c0501007387 */ /* 0x0005e20000100800 */
[----:B0-----:R-:W-:-:S03]  /*5a7b0*/  F2FP.F16.E5M2.UNPACK_B R8, R29.H1 ;  /* 0x0000001dff08723e */ /* 0x001fc600030004ff */
[----:B------:R-:W3:Y:S04]  /*5a7c0*/  LDL.LU R17, [R1+0xb64] ;  /* 0x000b640001117983 */ /* 0x000ee80000300800 */
[----:B-1----:R-:W4:Y:S01]  /*5a7d0*/  LDL.LU R10, [R1+0xb70] ;  /* 0x000b7000010a7983 */ /* 0x002f220000300800 */
[----:B--2---:R-:W-:-:S15]  /*5a7e0*/  HMMA.16816.F32 R4, R12, R4, R24 ;  /* 0x000000040c04723c */ /* 0x004fde0000001818 */
[----:B------:R-:W-:-:S04]  /*5a7f0*/  NOP ;  /* 0x0000000000007918 */ /* 0x000fc80000000000 */
[----:B------:R0:W-:Y:S04]  /*5a800*/  STL.64 [R1+0x970], R4 ;  /* 0x0009700401007387 */ /* 0x0001e80000100a00 */
[----:B------:R1:W-:Y:S04]  /*5a810*/  STL.64 [R1+0x978], R6 ;  /* 0x0009780601007387 */ /* 0x0003e80000100a00 */
[----:B------:R-:W-:Y:S04]  /*5a820*/  STL [R1], R8 ;  /* 0x0000000801007387 */ /* 0x000fe80000100800 */
[----:B0-----:R-:W2:Y:S04]  /*5a830*/  LDL.LU R4, [R1+0xc0] ;  /* 0x0000c00001047983 */ /* 0x001ea80000300800 */
[----:B------:R-:W2:Y:S04]  /*5a840*/  LDL.LU R5, [R1+0xc4] ;  /* 0x0000c40001057983 */ /* 0x000ea80000300800 */
[----:B-1----:R-:W5:Y:S04]  /*5a850*/  LDL.LU R6, [R1+0xc8] ;  /* 0x0000c80001067983 */ /* 0x002f680000300800 */
[----:B------:R-:W5:Y:S04]  /*5a860*/  LDL.LU R7, [R1+0xcc] ;  /* 0x0000cc0001077983 */ /* 0x000f680000300800 */
[----:B------:R-:W2:Y:S04]  /*5a870*/  LDL.LU R25, [R1+0xb24] ;  /* 0x000b240001197983 */ /* 0x000ea80000300800 */
[----:B------:R-:W3:Y:S04]  /*5a880*/  LDL.LU R22, [R1+0xb30] ;  /* 0x000b300001167983 */ /* 0x000ee80000300800 */
[----:B------:R-:W3:Y:S04]  /*5a890*/  LDL.LU R21, [R1+0xb44] ;  /* 0x000b440001157983 */ /* 0x000ee80000300800 */
[----:B------:R-:W3:Y:S04]  /*5a8a0*/  LDL.LU R18, [R1+0xb50] ;  /* 0x000b500001127983 */ /* 0x000ee80000300800 */
[----:B-----5:R-:W-:Y:S04]  /*5a8b0*/  STL.64 [R1+0x6480], R6 ;  /* 0x0064800601007387 */ /* 0x020fe80000100a00 */
[----:B--2---:R0:W-:Y:S04]  /*5a8c0*/  STL.64 [R1+0x6478], R4 ;  /* 0x0064780401007387 */ /* 0x0041e80000100a00 */
[----:B0-----:R-:W2:Y:S04]  /*5a8d0*/  LDL.LU R4, [R1+0xa0] ;  /* 0x0000a00001047983 */ /* 0x001ea80000300800 */
[----:B------:R-:W2:Y:S04]  /*5a8e0*/  LDL.LU R5, [R1+0xa4] ;  /* 0x0000a40001057983 */ /* 0x000ea80000300800 */
[----:B------:R-:W5:Y:S04]  /*5a8f0*/  LDL.LU R6, [R1+0xa8] ;  /* 0x0000a80001067983 */ /* 0x000f680000300800 */
[----:B------:R-:W5:Y:S04]  /*5a900*/  LDL.LU R7, [R1+0xac] ;  /* 0x0000ac0001077983 */ /* 0x000f680000300800 */
[----:B------:R-:W2:Y:S04]  /*5a910*/  LDL.LU R11, [R1+0xaf4] ;  /* 0x000af400010b7983 */ /* 0x000ea80000300800 */
[----:B------:R-:W2:Y:S04]  /*5a920*/  LDL.LU R29, [R1+0xb04] ;  /* 0x000b0400011d7983 */ /* 0x000ea80000300800 */
[----:B------:R-:W2:Y:S04]  /*5a930*/  LDL.LU R26, [R1+0xb10] ;  /* 0x000b1000011a7983 */ /* 0x000ea80000300800 */
[----:B------:R-:W2:Y:S04]  /*5a940*/  LDL.LU R27, [R1+0xb14] ;  /* 0x000b1400011b7983 */ /* 0x000ea80000300800 */
[----:B------:R-:W3:Y:S04]  /*5a950*/  LDL.LU R24, [R1+0xb20] ;  /* 0x000b200001187983 */ /* 0x000ee80000300800 */
[----:B--2---:R-:W-:Y:S04]  /*5a960*/  STL.64 [R1+0x64d0], R26 ;  /* 0x0064d01a01007387 */ /* 0x004fe80000100a00 */
[----:B---3--:R0:W-:Y:S04]  /*5a970*/  STL.64 [R1+0x64c8], R24 ;  /* 0x0064c81801007387 */ /* 0x0081e80000100a00 */
[----:B0-----:R-:W2:Y:S04]  /*5a980*/  LDL.LU R24, [R1+0x50] ;  /* 0x0000500001187983 */ /* 0x001ea80000300800 */
[----:B------:R-:W2:Y:S04]  /*5a990*/  LDL.LU R25, [R1+0x54] ;  /* 0x0000540001197983 */ /* 0x000ea80000300800 */
[----:B------:R-:W2:Y:S04]  /*5a9a0*/  LDL.LU R26, [R1+0x58] ;  /* 0x00005800011a7983 */ /* 0x000ea80000300800 */
[----:B------:R-:W2:Y:S04]  /*5a9b0*/  LDL.LU R27, [R1+0x5c] ;  /* 0x00005c00011b7983 */ /* 0x000ea80000300800 */
[----:B------:R-:W3:Y:S04]  /*5a9c0*/  LDL.LU R28, [R1+0xb00] ;  /* 0x000b0000011c7983 */ /* 0x000ee80000300800 */
[----:B------:R-:W2:Y:S04]  /*5a9d0*/  LDL.LU R23, [R1+0xb34] ;  /* 0x000b340001177983 */ /* 0x000ea80000300800 */
[----:B------:R-:W3:Y:S04]  /*5a9e0*/  LDL.LU R20, [R1+0xb40] ;  /* 0x000b400001147983 */ /* 0x000ee80000300800 */
[----:B--2---:R-:W-:Y:S04]  /*5a9f0*/  STL.64 [R1+0x64b0], R22 ;  /* 0x0064b01601007387 */ /* 0x004fe80000100a00 */
[----:B---3--:R0:W-:Y:S04]  /*5aa00*/  STL.64 [R1+0x64a8], R20 ;  /* 0x0064a81401007387 */ /* 0x0081e80000100a00 */
[----:B0-----:R-:W2:Y:S04]  /*5aa10*/  LDL.LU R20, [R1+0x70] ;  /* 0x0000700001147983 */ /* 0x001ea80000300800 */
[----:B------:R-:W2:Y:S04]  /*5aa20*/  LDL.LU R21, [R1+0x74] ;  /* 0x0000740001157983 */ /* 0x000ea80000300800 */
[----:B------:R-:W3:Y:S04]  /*5aa30*/  LDL.LU R22, [R1+0x78] ;  /* 0x0000780001167983 */ /* 0x000ee80000300800 */
[----:B------:R-:W3:Y:S01]  /*5aa40*/  LDL.LU R23, [R1+0x7c] ;  /* 0x00007c0001177983 */ /* 0x000ee20000300800 */
[----:B------:R-:W-:-:S03]  /*5aa50*/  F2FP.F16.E5M2.UNPACK_B R9, R11.H1 ;  /* 0x0000000bff09723e */ /* 0x000fc600030004ff */
[----:B---3--:R-:W-:Y:S04]  /*5aa60*/  STL.64 [R1+0x64c0], R22 ;  /* 0x0064c01601007387 */ /* 0x008fe80000100a00 */
[----:B--2---:R0:W-:Y:S04]  /*5aa70*/  STL.64 [R1+0x64b8], R20 ;  /* 0x0064b81401007387 */ /* 0x0041e80000100a00 */
[----:B0-----:R-:W2:Y:S04]  /*5aa80*/  LDL.LU R20, [R1+0x60] ;  /* 0x0000600001147983 */ /* 0x001ea80000300800 */
[----:B------:R-:W2:Y:S04]  /*5aa90*/  LDL.LU R21, [R1+0x64] ;  /* 0x0000640001157983 */ /* 0x000ea80000300800 */
[----:B------:R-:W2:Y:S04]  /*5aaa0*/  LDL.LU R22, [R1+0x68] ;  /* 0x0000680001167983 */ /* 0x000ea80000300800 */
[----:B------:R-:W2:Y:S04]  /*5aab0*/  LDL.LU R23, [R1+0x6c] ;  /* 0x00006c0001177983 */ /* 0x000ea80000300800 */
[----:B-----5:R-:W-:Y:S04]  /*5aac0*/  STL.64 [R1+0x6490], R6 ;  /* 0x0064900601007387 */ /* 0x020fe80000100a00 */
[----:B------:R0:W-:Y:S04]  /*5aad0*/  STL.64 [R1+0x6488], R4 ;  /* 0x0064880401007387 */ /* 0x0001e80000100a00 */
[----:B0-----:R-:W3:Y:S04]  /*5aae0*/  LDL.LU R4, [R1+0x90] ;  /* 0x0000900001047983 */ /* 0x001ee80000300800 */
[----:B------:R-:W3:Y:S04]  /*5aaf0*/  LDL.LU R5, [R1+0x94] ;  /* 0x0000940001057983 */ /* 0x000ee80000300800 */
[----:B------:R-:W5:Y:S04]  /*5ab00*/  LDL.LU R6, [R1+0x98] ;  /* 0x0000980001067983 */ /* 0x000f680000300800 */
[----:B------:R-:W5:Y:S01]  /*5ab10*/  LDL.LU R7, [R1+0x9c] ;  /* 0x00009c0001077983 */ /* 0x000f620000300800 */
[----:B------:R-:W-:Y:S01]  /*5ab20*/  F2FP.F16.E5M2.UNPACK_B R28, R28.H1 ;  /* 0x0000001cff1c723e */ /* 0x000fe200030004ff */
[----:B------:R-:W-:Y:S01]  /*5ab30*/  HMMA.16816.F32 R24, R12, R8, R24 ;  /* 0x000000080c18723c */ /* 0x000fe20000001818 */
[----:B------:R-:W-:-:S07]  /*5ab40*/  F2FP.F16.E5M2.UNPACK_B R29, R29.H1 ;  /* 0x0000001dff1d723e */ /* 0x000fce00030004ff */
[----:B--2---:R-:W-:Y:S01]  /*5ab50*/  HMMA.16816.F32 R20, R12, R28, R20 ;  /* 0x0000001c0c14723c */ /* 0x004fe20000001814 */
[----:B-----5:R-:W-:Y:S04]  /*5ab60*/  STL.64 [R1+0x64a0], R6 ;  /* 0x0064a00601007387 */ /* 0x020fe80000100a00 */
[----:B---3--:R0:W-:Y:S04]  /*5ab70*/  STL.64 [R1+0x6498], R4 ;  /* 0x0064980401007387 */ /* 0x0081e80000100a00 */
[----:B0-----:R-:W2:Y:S04]  /*5ab80*/  LDL.LU R4, [R1+0x80] ;  /* 0x0000800001047983 */ /* 0x001ea80000300800 */
[----:B------:R-:W2:Y:S04]  /*5ab90*/  LDL.LU R5, [R1+0x84] ;  /* 0x0000840001057983 */ /* 0x000ea80000300800 */
[----:B------:R-:W2:Y:S04]  /*5aba0*/  LDL.LU R6, [R1+0x88] ;  /* 0x0000880001067983 */ /* 0x000ea80000300800 */
[----:B------:R-:W2:Y:S04]  /*5abb0*/  LDL.LU R7, [R1+0x8c] ;  /* 0x00008c0001077983 */ /* 0x000ea80000300800 */
[----:B------:R-:W3:Y:S04]  /*5abc0*/  LDL.LU R19, [R1+0xb54] ;  /* 0x000b540001137983 */ /* 0x000ee80000300800 */
[----:B------:R-:W5:Y:S04]  /*5abd0*/  LDL.LU R16, [R1+0xb60] ;  /* 0x000b600001107983 */ /* 0x000f680000300800 */
[----:B------:R-:W2:Y:S04]  /*5abe0*/  LDL.LU R11, [R1+0xb74] ;  /* 0x000b7400010b7983 */ /* 0x000ea80000300800 */
[----:B------:R-:W-:Y:S04]  /*5abf0*/  STL [R1+0x4], R9 ;  /* 0x0000040901007387 */ /* 0x000fe80000100800 */
[----:B------:R-:W-:Y:S04]  /*5ac00*/  STL.64 [R1+0x980], R24 ;  /* 0x0009801801007387 */ /* 0x000fe80000100a00 */
[----:B------:R0:W-:Y:S04]  /*5ac10*/  STL.64 [R1+0x988], R26 ;  /* 0x0009881a01007387 */ /* 0x0001e80000100a00 */
[----:B0-----:R-:W2:Y:S04]  /*5ac20*/  LDL.LU.64 R26, [R1+0x64d0] ;  /* 0x0064d000011a7983 */ /* 0x001ea80000300a00 */
[----:B------:R-:W3:Y:S04]  /*5ac30*/  LDL.LU.64 R24, [R1+0x64c8] ;  /* 0x0064c80001187983 */ /* 0x000ee80000300a00 */
[----:B------:R-:W-:Y:S04]  /*5ac40*/  STL.64 [R1+0x9a0], R20 ;  /* 0x0009a01401007387 */ /* 0x000fe80000100a00 */
[----:B------:R0:W-:Y:S04]  /*5ac50*/  STL.64 [R1+0x9a8], R22 ;  /* 0x0009a81601007387 */ /* 0x0001e80000100a00 */
[----:B0-----:R-:W4:Y:S04]  /*5ac60*/  LDL.LU.64 R22, [R1+0x64c0] ;  /* 0x0064c00001167983 */ /* 0x001f280000300a00 */
[----:B------:R-:W4:Y:S04]  /*5ac70*/  LDL.LU.64 R20, [R1+0x64b8] ;  /* 0x0064b80001147983 */ /* 0x000f280000300a00 */
[----:B------:R-:W-:Y:S04]  /*5ac80*/  STL [R1+0x6428], R28 ;  /* 0x0064281c01007387 */ /* 0x000fe80000100800 */
[----:B------:R-:W-:Y:S01]  /*5ac90*/  STL [R1+0x6410], R29 ;  /* 0x0064101d01007387 */ /* 0x000fe20000100800 */
[----:B--2---:R-:W-:-:S02]  /*5aca0*/  F2FP.F16.E5M2.UNPACK_B R26, R26.H1 ;  /* 0x0000001aff1a723e */ /* 0x004fc400030004ff */
[----:B------:R-:W-:Y:S02]  /*5acb0*/  F2FP.F16.E5M2.UNPACK_B R27, R27.H1 ;  /* 0x0000001bff1b723e */ /* 0x000fe400030004ff */
[----:B---3--:R-:W-:Y:S02]  /*5acc0*/  F2FP.F16.E5M2.UNPACK_B R24, R24.H1 ;  /* 0x00000018ff18723e */ /* 0x008fe400030004ff */
[----:B------:R-:W-:-:S07]  /*5acd0*/  F2FP.F16.E5M2.UNPACK_B R25, R25.H1 ;  /* 0x00000019ff19723e */ /* 0x000fce00030004ff */
[C---:B------:R-:W-:Y:S08]  /*5ace0*/  HMMA.16816.F32 R4, R12.reuse, R24, R4 ;  /* 0x000000180c04723c */ /* 0x040ff00000001804 */
[----:B----4-:R-:W-:-:S15]  /*5acf0*/  HMMA.16816.F32 R20, R12, R26, R20 ;  /* 0x0000001a0c14723c */ /* 0x010fde0000001814 */
[----:B------:R-:W-:-:S04]  /*5ad00*/  NOP ;  /* 0x0000000000007918 */ /* 0x000fc80000000000 */
        /* <DEDUP_REMOVED lines=8> */
[----:B------:R-:W-:Y:S04]  /*5ad90*/  STL.64 [R1+0x63e8], R26 ;  /* 0x0063e81a01007387 */ /* 0x000fe80000100a00 */
[----:B------:R0:W-:Y:S04]  /*5ada0*/  STL.64 [R1+0x63e0], R24 ;  /* 0x0063e01801007387 */ /* 0x0001e80000100a00 */
[----:B0-----:R-:W3:Y:S04]  /*5adb0*/  LDL.LU R24, [R1+0xb0] ;  /* 0x0000b00001187983 */ /* 0x001ee80000300800 */
[----:B------:R-:W3:Y:S04]  /*5adc0*/  LDL.LU R25, [R1+0xb4] ;  /* 0x0000b40001197983 */ /* 0x000ee80000300800 */
[----:B------:R-:W3:Y:S04]  /*5add0*/  LDL.LU R26, [R1+0xb8] ;  /* 0x0000b800011a7983 */ /* 0x000ee80000300800 */
[----:B------:R-:W3:Y:S01]  /*5ade0*/  LDL.LU R27, [R1+0xbc] ;  /* 0x0000bc00011b7983 */ /* 0x000ee20000300800 */
[----:B--2---:R-:W-:-:S02]  /*5adf0*/  F2FP.F16.E5M2.UNPACK_B R22, R22.H1 ;  /* 0x00000016ff16723e */ /* 0x004fc400030004ff */
[----:B------:R-:W-:-:S07]  /*5ae00*/  F2FP.F16.E5M2.UNPACK_B R23, R23.H1 ;  /* 0x00000017ff17723e */ /* 0x000fce00030004ff */
[----:B----4-:R-:W-:-:S15]  /*5ae10*/  HMMA.16816.F32 R4, R12, R22, R4 ;  /* 0x000000160c04723c */ /* 0x010fde0000001804 */
[----:B------:R-:W-:-:S04]  /*5ae20*/  NOP ;  /* 0x0000000000007918 */ /* 0x000fc80000000000 */
[----:B------:R-:W-:Y:S04]  /*5ae30*/  STL.64 [R1+0x9f0], R4 ;  /* 0x0009f00401007387 */ /* 0x000fe80000100a00 */
[----:B------:R0:W-:Y:S04]  /*5ae40*/  STL.64 [R1+0x9f8], R6 ;  /* 0x0009f80601007387 */ /* 0x0001e80000100a00 */
[----:B0-----:R-:W2:Y:S04]  /*5ae50*/  LDL.LU.64 R6, [R1+0x6490] ;  /* 0x0064900001067983 */ /* 0x001ea80000300a00 */
[----:B------:R-:W2:Y:S01]  /*5ae60*/  LDL.LU.64 R4, [R1+0x6488] ;  /* 0x0064880001047983 */ /* 0x000ea20000300a00 */
[----:B---3--:R-:W-:-:S02]  /*5ae70*/  F2FP.F16.E5M2.UNPACK_B R20, R20.H1 ;  /* 0x00000014ff14723e */ /* 0x008fc400030004ff */
[----:B------:R-:W-:-:S07]  /*5ae80*/  F2FP.F16.E5M2.UNPACK_B R21, R21.H1 ;  /* 0x00000015ff15723e */ /* 0x000fce00030004ff */
[----:B--2---:R-:W-:-:S15]  /*5ae90*/  HMMA.16816.F32 R4, R12, R20, R4 ;  /* 0x000000140c04723c */ /* 0x004fde0000001804 */
[----:B------:R-:W-:-:S04]  /*5aea0*/  NOP ;  /* 0x0000000000007918 */ /* 0x000fc80000000000 */
[----:B------:R-:W-:Y:S04]  /*5aeb0*/  STL.64 [R1+0xa10], R4 ;  /* 0x000a100401007387 */ /* 0x000fe80000100a00 */
[----:B------:R0:W-:Y:S04]  /*5aec0*/  STL.64 [R1+0xa18], R6 ;  /* 0x000a180601007387 */ /* 0x0001e80000100a00 */
[----:B0-----:R-:W2:Y:S04]  /*5aed0*/  LDL.LU.64 R6, [R1+0x6480] ;  /* 0x0064800001067983 */ /* 0x001ea80000300a00 */
[----:B------:R-:W2:Y:S01]  /*5aee0*/  LDL.LU.64 R4, [R1+0x6478] ;  /* 0x0064780001047983 */ /* 0x000ea20000300a00 */
[----:B------:R-:W-:-:S02]  /*5aef0*/  F2FP.F16.E5M2.UNPACK_B R18, R18.H1 ;  /* 0x00000012ff12723e */ /* 0x000fc400030004ff */
[----:B------:R-:W-:Y:S01]  /*5af00*/  F2FP.F16.E5M2.UNPACK_B R19, R19.H1 ;  /* 0x00000013ff13723e */ /* 0x000fe200030004ff */
[----:B------:R-:W-:Y:S01]  /*5af10*/  STL.64 [R1+0x63c8], R22 ;  /* 0x0063c81601007387 */ /* 0x000fe20000100a00 */
[----:B-----5:R-:W-:Y:S02]  /*5af20*/  F2FP.F16.E5M2.UNPACK_B R16, R16.H1 ;  /* 0x00000010ff10723e */ /* 0x020fe400030004ff */
[----:B------:R-:W-:Y:S01]  /*5af30*/  F2FP.F16.E5M2.UNPACK_B R17, R17.H1 ;  /* 0x00000011ff11723e */ /* 0x000fe200030004ff */
[----:B------:R0:W-:Y:S02]  /*5af40*/  STL.64 [R1+0x63c0], R20 ;  /* 0x0063c01401007387 */ /* 0x0001e40000100a00 */
[----:B0-----:R-:W-:Y:S01]  /*5af50*/  HMMA.16816.F32 R20, R12, R18, R24 ;  /* 0x000000120c14723c */ /* 0x001fe20000001818 */
[----:B------:R-:W-:Y:S02]  /*5af60*/  IMAD.MOV.U32 R24, RZ, RZ, R2 ;  /* 0x000000ffff187224 */ /* 0x000fe400078e0002 */
[----:B------:R-:W-:-:S15]  /*5af70*/  IMAD.MOV.U32 R25, RZ, RZ, R0 ;  /* 0x000000ffff197224 */ /* 0x000fde00078e0000 */
[----:B------:R-:W-:Y:S01]  /*5af80*/  NOP ;  /* 0x0000000000007918 */ /* 0x000fe20000000000 */
[----:B------:R-:W-:Y:S04]  /*5af90*/  STL.64 [R1+0xa30], R20 ;  /* 0x000a301401007387 */ /* 0x000fe80000100a00 */
[----:B------:R-:W-:Y:S04]  /*5afa0*/  STL.64 [R1+0xa38], R22 ;  /* 0x000a381601007387 */ /* 0x000fe80000100a00 */
[----:B------:R-:W-:Y:S04]  /*5afb0*/  STL.64 [R1+0x63a8], R18 ;  /* 0x0063a81201007387 */ /* 0x000fe80000100a00 */
[----:B------:R0:W-:Y:S01]  /*5afc0*/  STL.64 [R1+0x63a0], R16 ;  /* 0x0063a01001007387 */ /* 0x0001e20000100a00 */
[----:B--2---:R-:W-:-:S15]  /*5afd0*/  HMMA.16816.F32 R4, R12, R16, R4 ;  /* 0x000000100c04723c */ /* 0x004fde0000001804 */
[----:B------:R-:W-:-:S04]  /*5afe0*/  NOP ;  /* 0x0000000000007918 */ /* 0x000fc80000000000 */
[----:B------:R-:W-:Y:S04]  /*5aff0*/  STL.64 [R1+0xa40], R4 ;  /* 0x000a400401007387 */ /* 0x000fe80000100a00 */
[----:B------:R-:W-:Y:S04]  /*5b000*/  STL.64 [R1+0xa48], R6 ;  /* 0x000a480601007387 */ /* 0x000fe80000100a00 */
[----:B------:R-:W-:Y:S04]  /*5b010*/  STL [R1+0x642c], R24 ;  /* 0x00642c1801007387 */ /* 0x000fe80000100800 */
[----:B------:R-:W-:Y:S04]  /*5b020*/  STL [R1+0x6430], R25 ;  /* 0x0064301901007387 */ /* 0x000fe80000100800 */
[----:B0-----:R-:W2:Y:S04]  /*5b030*/  LDL.LU R16, [R1+0x2a0] ;  /* 0x0002a00001107983 */ /* 0x001ea80000300800 */
[----:B------:R-:W2:Y:S04]  /*5b040*/  LDL.LU R17, [R1+0x2a4] ;  /* 0x0002a40001117983 */ /* 0x000ea80000300800 */
[----:B------:R-:W3:Y:S04]  /*5b050*/  LDL.LU R18, [R1+0x2a8] ;  /* 0x0002a80001127983 */ /* 0x000ee80000300800 */
[----:B------:R-:W3:Y:S04]  /*5b060*/  LDL.LU R19, [R1+0x2ac] ;  /* 0x0002ac0001137983 */ /* 0x000ee80000300800 */
[----:B---3--:R-:W-:Y:S04]  /*5b070*/  STL.64 [R1+0x6420], R18 ;  /* 0x0064201201007387 */ /* 0x008fe80000100a00 */
[----:B--2---:R0:W-:Y:S04]  /*5b080*/  STL.64 [R1+0x6418], R16 ;  /* 0x0064181001007387 */ /* 0x0041e80000100a00 */
[----:B0-----:R-:W2:Y:S04]  /*5b090*/  LDL.LU R16, [R1+0x100] ;  /* 0x0001000001107983 */ /* 0x001ea80000300800 */
[----:B--2---:R-:W-:Y:S04]  /*5b0a0*/  STL [R1+0x6434], R16 ;  /* 0x0064341001007387 */ /* 0x004fe80000100800 */
[----:B------:R-:W2:Y:S04]  /*5b0b0*/  LDL.LU R17, [R1+0x104] ;  /* 0x0001040001117983 */ /* 0x000ea80000300800 */
[----:B------:R-:W3:Y:S04]  /*5b0c0*/  LDL.LU R18, [R1+0x108] ;  /* 0x0001080001127983 */ /* 0x000ee80000300800 */
[----:B------:R-:W3:Y:S04]  /*5b0d0*/  LDL.LU R19, [R1+0x10c] ;  /* 0x00010c0001137983 */ /* 0x000ee80000300800 */
[----:B------:R-:W4:Y:S04]  /*5b0e0*/  LDL.LU R9, [R1+0xb84] ;  /* 0x000b840001097983 */ /* 0x000f280000300800 */
[----:B------:R-:W5:Y:S04]  /*5b0f0*/  LDL.LU R6, [R1+0xb90] ;  /* 0x000b900001067983 */ /* 0x000f680000300800 */
[----:B------:R-:W5:Y:S04]  /*5b100*/  LDL.LU R7, [R1+0xb94] ;  /* 0x000b940001077983 */ /* 0x000f680000300800 */
[----:B------:R-:W2:Y:S04]  /*5b110*/  LDL.LU R4, [R1+0xba0] ;  /* 0x000ba00001047983 */ /* 0x000ea80000300800 */
[----:B------:R-:W2:Y:S04]  /*5b120*/  LDL.LU R5, [R1+0xba4] ;  /* 0x000ba40001057983 */ /* 0x000ea80000300800 */
[----:B-----5:R-:W-:Y:S04]  /*5b130*/  STL.64 [R1+0x6470], R6 ;  /* 0x0064700601007387 */ /* 0x020fe80000100a00 */
[----:B--2---:R0:W-:Y:S04]  /*5b140*/  STL.64 [R1+0x6468], R4 ;  /* 0x0064680401007387 */ /* 0x0041e80000100a00 */
[----:B0-----:R-:W2:Y:S04]  /*5b150*/  LDL.LU R4, [R1+0xd0] ;  /* 0x0000d00001047983 */ /* 0x001ea80000300800 */
[----:B------:R-:W2:Y:S04]  /*5b160*/  LDL.LU R5, [R1+0xd4] ;  /* 0x0000d40001057983 */ /* 0x000ea80000300800 */
[----:B------:R-:W2:Y:S04]  /*5b170*/  LDL.LU R6, [R1+0xd8] ;  /* 0x0000d80001067983 */ /* 0x000ea80000300800 */
[----:B------:R-:W2:Y:S04]  /*5b180*/  LDL.LU R7, [R1+0xdc] ;  /* 0x0000dc0001077983 */ /* 0x000ea80000300800 */
[----:B------:R-:W5:Y:S04]  /*5b190*/  LDL.LU R8, [R1+0xb80] ;  /* 0x000b800001087983 */ /* 0x000f680000300800 */
[----:B------:R-:W2:Y:S04]  /*5b1a0*/  LDL.LU R2, [R1+0xbb0] ;  /* 0x000bb00001027983 */ /* 0x000ea80000300800 */
[----:B------:R-:W2:Y:S04]  /*5b1b0*/  LDL.LU R3, [R1+0xbb4] ;  /* 0x000bb40001037983 */ /* 0x000ea80000300800 */
[----:B------:R-:W2:Y:S04]  /*5b1c0*/  LDL.LU R16, [R1+0x10ec] ;  /* 0x0010ec0001107983 */ /* 0x000ea80000300800 */
[----:B---3--:R-:W-:Y:S04]  /*5b1d0*/  STL.64 [R1+0x6440], R18 ;  /* 0x0064401201007387 */ /* 0x008fe80000100a00 */
[----:B--2---:R0:W-:Y:S04]  /*5b1e0*/  STL.64 [R1+0x6438], R16 ;  /* 0x0064381001007387 */ /* 0x0041e80000100a00 */
[----:B0-----:R-:W2:Y:S04]  /*5b1f0*/  LDL.LU R16, [R1+0x2c0] ;  /* 0x0002c00001107983 */ /* 0x001ea80000300800 */
[----:B------:R-:W2:Y:S04]  /*5b200*/  LDL.LU R17, [R1+0x2c4] ;  /* 0x0002c40001117983 */ /* 0x000ea80000300800 */
[----:B------:R-:W3:Y:S04]  /*5b210*/  LDL.LU R18, [R1+0x2c8] ;  /* 0x0002c80001127983 */ /* 0x000ee80000300800 */
[----:B------:R-:W3:Y:S04]  /*5b220*/  LDL.LU R19, [R1+0x2cc] ;  /* 0x0002cc0001137983 */ /* 0x000ee80000300800 */
[----:B---3--:R-:W-:Y:S04]  /*5b230*/  STL.64 [R1+0x6450], R18 ;  /* 0x0064501201007387 */ /* 0x008fe80000100a00 */
[----:B--2---:R0:W-:Y:S04]  /*5b240*/  STL.64 [R1+0x6448], R16 ;  /* 0x0064481001007387 */ /* 0x0041e80000100a00 */
[----:B0-----:R-:W2:Y:S04]  /*5b250*/  LDL.LU R16, [R1+0x110] ;  /* 0x0001100001107983 */ /* 0x001ea80000300800 */
[----:B------:R-:W2:Y:S04]  /*5b260*/  LDL.LU R17, [R1+0x114] ;  /* 0x0001140001117983 */ /* 0x000ea80000300800 */
[----:B------:R-:W3:Y:S04]  /*5b270*/  LDL.LU R18, [R1+0x118] ;  /* 0x0001180001127983 */ /* 0x000ee80000300800 */
[----:B------:R-:W3:Y:S01]  /*5b280*/  LDL.LU R19, [R1+0x11c] ;  /* 0x00011c0001137983 */ /* 0x000ee20000300800 */
[----:B------:R-:W-:-:S02]  /*5b290*/  F2FP.F16.E5M2.UNPACK_B R10, R10.H1 ;  /* 0x0000000aff0a723e */ /* 0x000fc400030004ff */
[----:B------:R-:W-:Y:S01]  /*5b2a0*/  F2FP.F16.E5M2.UNPACK_B R11, R11.H1 ;  /* 0x0000000bff0b723e */ /* 0x000fe200030004ff */
[----:B---3--:R-:W-:Y:S04]  /*5b2b0*/  STL.64 [R1+0x6460], R18 ;  /* 0x0064601201007387 */ /* 0x008fe80000100a00 */
[----:B--2---:R0:W-:Y:S04]  /*5b2c0*/  STL.64 [R1+0x6458], R16 ;  /* 0x0064581001007387 */ /* 0x0041e80000100a00 */
[----:B0-----:R-:W2:Y:S04]  /*5b2d0*/  LDL.LU R16, [R1+0xe0] ;  /* 0x0000e00001107983 */ /* 0x001ea80000300800 */
[----:B------:R-:W2:Y:S04]  /*5b2e0*/  LDL.LU R17, [R1+0xe4] ;  /* 0x0000e40001117983 */ /* 0x000ea80000300800 */
[----:B------:R-:W2:Y:S04]  /*5b2f0*/  LDL.LU R18, [R1+0xe8] ;  /* 0x0000e80001127983 */ /* 0x000ea80000300800 */
[----:B------:R-:W2:Y:S01]  /*5b300*/  LDL.LU R19, [R1+0xec] ;  /* 0x0000ec0001137983 */ /* 0x000ea20000300800 */
[----:B-----5:R-:W-:Y:S01]  /*5b310*/  F2FP.F16.E5M2.UNPACK_B R8, R8.H1 ;  /* 0x00000008ff08723e */ /* 0x020fe200030004ff */
[C---:B------:R-:W-:Y:S01]  /*5b320*/  HMMA.16816.F32 R4, R12.reuse, R10, R4 ;  /* 0x0000000a0c04723c */ /* 0x040fe20000001804 */
[----:B----4-:R-:W-:Y:S01]  /*5b330*/  F2FP.F16.E5M2.UNPACK_B R9, R9.H1 ;  /* 0x00000009ff09723e */ /* 0x010fe200030004ff */
[----:B------:R-:W3:Y:S04]  /*5b340*/  LDL.LU R0, [R1+0x10e8] ;  /* 0x0010e80001007983 */ /* 0x000ee80000300800 */
[----:B------:R-:W4:Y:S04]  /*5b350*/  LDL.LU R25, [R1+0x10f4] ;  /* 0x0010f40001197983 */ /* 0x000f280000300800 */
[----:B------:R-:W4:Y:S04]  /*5b360*/  LDL.LU R29, [R1+0x10f0] ;  /* 0x0010f000011d7983 */ /* 0x000f280000300800 */
[----:B------:R-:W5:Y:S04]  /*5b370*/  LDL.LU R24, [R1+0x10fc] ;  /* 0x0010fc0001187983 */ /* 0x000f680000300800 */
[----:B------:R-:W3:Y:S04]  /*5b380*/  LDL.LU R28, [R1+0x1104] ;  /* 0x00110400011c7983 */ /* 0x000ee80000300800 */
[----:B------:R-:W3:Y:S04]  /*5b390*/  LDL.LU R20, [R1+0x290] ;  /* 0x0002900001147983 */ /* 0x000ee80000300800 */
[----:B------:R-:W3:Y:S04]  /*5b3a0*/  LDL.LU R21, [R1+0x294] ;  /* 0x0002940001157983 */ /* 0x000ee80000300800 */
[----:B------:R-:W3:Y:S04]  /*5b3b0*/  LDL.LU R22, [R1+0x298] ;  /* 0x0002980001167983 */ /* 0x000ee80000300800 */
[----:B------:R-:W3:Y:S04]  /*5b3c0*/  LDL.LU R23, [R1+0x29c] ;  /* 0x00029c0001177983 */ /* 0x000ee80000300800 */
[----:B------:R-:W3:Y:S04]  /*5b3d0*/  LDL.64 R26, [R1+0x8] ;  /* 0x00000800011a7983 */ /* 0x000ee80000100a00 */
[----:B------:R-:W-:Y:S04]  /*5b3e0*/  STL.64 [R1+0xa50], R4 ;  /* 0x000a500401007387 */ /* 0x000fe80000100a00 */
[----:B------:R0:W-:Y:S04]  /*5b3f0*/  STL.64 [R1+0xa58], R6 ;  /* 0x000a580601007387 */ /* 0x0001e80000100a00 */
[----:B0-----:R-:W3:Y:S04]  /*5b400*/  LDL.LU.64 R6, [R1+0x6470] ;  /* 0x0064700001067983 */ /* 0x001ee80000300a00 */
[----:B------:R-:W4:Y:S01]  /*5b410*/  LDL.LU.64 R4, [R1+0x6468] ;  /* 0x0064680001047983 */ /* 0x000f220000300a00 */
[----:B--2---:R-:W-:-:S15]  /*5b420*/  HMMA.16816.F32 R16, R12, R8, R16 ;  /* 0x000000080c10723c */ /* 0x004fde0000001810 */
[----:B------:R-:W-:-:S04]  /*5b430*/  NOP ;  /* 0x0000000000007918 */ /* 0x000fc80000000000 */
[----:B------:R-:W-:Y:S04]  /*5b440*/  STL.64 [R1+0xa80], R16 ;  /* 0x000a801001007387 */ /* 0x000fe80000100a00 */
[----:B------:R0:W-:Y:S04]  /*5b450*/  STL.64 [R1+0xa88], R18 ;  /* 0x000a881201007387 */ /* 0x0001e80000100a00 */
[----:B0-----:R-:W2:Y:S04]  /*5b460*/  LDL.LU.64 R18, [R1+0x6460] ;  /* 0x0064600001127983 */ /* 0x001ea80000300a00 */
[----:B------:R-:W2:Y:S01]  /*5b470*/  LDL.LU.64 R16, [R1+0x6458] ;  /* 0x0064580001107983 */ /* 0x000ea20000300a00 */
[----:B---3--:R-:W-:-:S02]  /*5b480*/  F2FP.F16.E5M2.UNPACK_B R6, R6.H1 ;  /* 0x00000006ff06723e */ /* 0x008fc400030004ff */
[----:B------:R-:W-:Y:S01]  /*5b490*/  F2FP.F16.E5M2.UNPACK_B R7, R7.H1 ;  /* 0x00000007ff07723e */ /* 0x000fe200030004ff */
[----:B------:R0:W-:Y:S04]  /*5b4a0*/  STL.64 [R1+0x6388], R10 ;  /* 0x0063880a01007387 */ /* 0x0001e80000100a00 */
[----:B0-----:R-:W3:Y:S04]  /*5b4b0*/  LDL R10, [R1+0x18] ;  /* 0x00001800010a7983 */ /* 0x001ee80000100800 */
[----:B------:R-:W3:Y:S04]  /*5b4c0*/  LDL R11, [R1+0x1c] ;  /* 0x00001c00010b7983 */ /* 0x000ee80000100800 */
[----:B------:R0:W-:Y:S04]  /*5b4d0*/  STL.64 [R1+0x6380], R8 ;  /* 0x0063800801007387 */ /* 0x0001e80000100a00 */
[----:B0-----:R-:W5:Y:S04]  /*5b4e0*/  LDL.LU R9, [R1+0x10f8] ;  /* 0x0010f80001097983 */ /* 0x001f680000300800 */
[----:B------:R-:W3:Y:S01]  /*5b4f0*/  LDL.LU R8, [R1+0x1100] ;  /* 0x0011000001087983 */ /* 0x000ee20000300800 */
[----:B--2---:R-:W-:-:S15]  /*5b500*/  HMMA.16816.F32 R16, R12, R6, R16 ;  /* 0x000000060c10723c */ /* 0x004fde0000001810 */
[----:B------:R-:W-:-:S04]  /*5b510*/  NOP ;  /* 0x0000000000007918 */ /* 0x000fc80000000000 */
[----:B------:R-:W-:Y:S04]  /*5b520*/  STL.64 [R1+0xaa0], R16 ;  /* 0x000aa01001007387 */ /* 0x000fe80000100a00 */
[----:B------:R0:W-:Y:S04]  /*5b530*/  STL.64 [R1+0xaa8], R18 ;  /* 0x000aa81201007387 */ /* 0x0001e80000100a00 */
[----:B0-----:R-:W2:Y:S04]  /*5b540*/  LDL.LU.64 R18, [R1+0x6450] ;  /* 0x0064500001127983 */ /* 0x001ea80000300a00 */
[----:B------:R-:W2:Y:S01]  /*5b550*/  LDL.LU.64 R16, [R1+0x6448] ;  /* 0x0064480001107983 */ /* 0x000ea20000300a00 */
[----:B----4-:R-:W-:-:S02]  /*5b560*/  F2FP.F16.E5M2.UNPACK_B R4, R4.H1 ;  /* 0x00000004ff04723e */ /* 0x010fc400030004ff */
[----:B------:R-:W-:-:S07]  /*5b570*/  F2FP.F16.E5M2.UNPACK_B R5, R5.H1 ;  /* 0x00000005ff05723e */ /* 0x000fce00030004ff */
[----:B--2---:R-:W-:-:S15]  /*5b580*/  HMMA.16816.F32 R16, R12, R4, R16 ;  /* 0x000000040c10723c */ /* 0x004fde0000001810 */
[----:B------:R-:W-:-:S04]  /*5b590*/  NOP ;  /* 0x0000000000007918 */ /* 0x000fc80000000000 */
[----:B------:R-:W-:Y:S04]  /*5b5a0*/  STL.64 [R1+0xab0], R16 ;  /* 0x000ab01001007387 */ /* 0x000fe80000100a00 */
[----:B------:R0:W-:Y:S04]  /*5b5b0*/  STL.64 [R1+0xab8], R18 ;  /* 0x000ab81201007387 */ /* 0x0001e80000100a00 */
[----:B0-----:R-:W2:Y:S04]  /*5b5c0*/  LDL.LU.64 R18, [R1+0x6440] ;  /* 0x0064400001127983 */ /* 0x001ea80000300a00 */
[----:B------:R-:W4:Y:S04]  /*5b5d0*/  LDL.LU.64 R16, [R1+0x6438] ;  /* 0x0064380001107983 */ /* 0x000f280000300a00 */
[----:B------:R-:W-:Y:S04]  /*5b5e0*/  STL.64 [R1+0x6368], R6 ;  /* 0x0063680601007387 */ /* 0x000fe80000100a00 */
[----:B------:R0:W-:Y:S04]  /*5b5f0*/  STL.64 [R1+0x6360], R4 ;  /* 0x0063600401007387 */ /* 0x0001e80000100a00 */
[----:B0-----:R-:W2:Y:S04]  /*5b600*/  LDL.LU R4, [R1+0x2b0] ;  /* 0x0002b00001047983 */ /* 0x001ea80000300800 */
[----:B------:R-:W2:Y:S04]  /*5b610*/  LDL.LU R5, [R1+0x2b4] ;  /* 0x0002b40001057983 */ /* 0x000ea80000300800 */
[----:B------:R-:W2:Y:S04]  /*5b620*/  LDL.LU R6, [R1+0x2b8] ;  /* 0x0002b80001067983 */ /* 0x000ea80000300800 */
[----:B------:R-:W2:Y:S01]  /*5b630*/  LDL.LU R7, [R1+0x2bc] ;  /* 0x0002bc0001077983 */ /* 0x000ea20000300800 */
[----:B----4-:R-:W-:-:S03]  /*5b640*/  IMAD R0, R0, 0x100, R16 ;  /* 0x0000010000007824 */ /* 0x010fc600078e0210 */
[----:B------:R-:W2:Y:S01]  /*5b650*/  LDL.LU R16, [R1+0x6434] ;  /* 0x0064340001107983 */ /* 0x000ea20000300800 */
[----:B------:R-:W-:Y:S02]  /*5b660*/  F2FP.F16.E5M2.UNPACK_B R2, R2.H1 ;  /* 0x00000002ff02723e */ /* 0x000fe400030004ff */
[----:B------:R-:W-:Y:S01]  /*5b670*/  F2FP.F16.E5M2.UNPACK_B R3, R3.H1 ;  /* 0x00000003ff03723e */ /* 0x000fe200030004ff */
[----:B------:R-:W-:Y:S02]  /*5b680*/  IMAD R29, R29, 0x100, R25 ;  /* 0x000001001d1d7824 */ /* 0x000fe400078e0219 */
[----:B------:R-:W4:Y:S01]  /*5b690*/  LDL.LU R25, [R1+0x6430] ;  /* 0x0064300001197983 */ /* 0x000f220000300800 */
[----:B-----5:R-:W-:Y:S02]  /*5b6a0*/  IMAD R9, R9, 0x100, R24 ;  /* 0x0000010009097824 */ /* 0x020fe400078e0218 */
[----:B---3--:R-:W-:Y:S01]  /*5b6b0*/  IMAD R8, R8, 0x100, R28 ;  /* 0x0000010008087824 */ /* 0x008fe200078e021c */
[----:B------:R-:W4:Y:S04]  /*5b6c0*/  LDL.LU R24, [R1+0x642c] ;  /* 0x00642c0001187983 */ /* 0x000f280000300800 */
[----:B------:R-:W3:Y:S01]  /*5b6d0*/  LDL.LU R28, [R1+0x6428] ;  /* 0x00642800011c7983 */ /* 0x000ee20000300800 */
[----:B--2---:R-:W-:Y:S03]  /*5b6e0*/  HMMA.16816.F32 R12, R12, R2, R16 ;  /* 0x000000020c0c723c */ /* 0x004fe60000001810 */
[----:B------:R-:W4:Y:S04]  /*5b6f0*/  LDL.LU.64 R18, [R1+0x6420] ;  /* 0x0064200001127983 */ /* 0x000f280000300a00 */
[----:B------:R-:W4:Y:S04]  /*5b700*/  LDL.LU.64 R16, [R1+0x6418] ;  /* 0x0064180001107983 */ /* 0x000f280000300a00 */
[----:B------:R-:W-:Y:S04]  /*5b710*/  STL [R1+0x635c], R2 ;  /* 0x00635c0201007387 */ /* 0x000fe80000100800 */
[----:B------:R-:W-:Y:S04]  /*5b720*/  STL [R1+0x6358], R3 ;  /* 0x0063580301007387 */ /* 0x000fe80000100800 */
[----:B------:R0:W-:Y:S04]  /*5b730*/  STL.64 [R1+0xa70], R12 ;  /* 0x000a700c01007387 */ /* 0x0001e80000100a00 */
[----:B------:R1:W-:Y:S01]  /*5b740*/  STL.64 [R1+0xa78], R14 ;  /* 0x000a780e01007387 */ /* 0x0003e20000100a00 */
[----:B0-----:R-:W-:-:S02]  /*5b750*/  F2FP.F16.E5M2.UNPACK_B R12, R0 ;  /* 0x00000000ff0c723e */ /* 0x001fc400020004ff */
[----:B------:R-:W-:Y:S02]  /*5b760*/  F2FP.F16.E5M2.UNPACK_B R13, R29 ;  /* 0x0000001dff0d723e */ /* 0x000fe400020004ff */
[----:B-1----:R-:W-:Y:S01]  /*5b770*/  F2FP.F16.E5M2.UNPACK_B R14, R9 ;  /* 0x00000009ff0e723e */ /* 0x002fe200020004ff */
[----:B------:R-:W3:Y:S01]  /*5b780*/  LDL.LU R29, [R1+0x6410] ;  /* 0x00641000011d7983 */ /* 0x000ee20000300800 */
[----:B------:R-:W-:-:S03]  /*5b790*/  F2FP.F16.E5M2.UNPACK_B R15, R8 ;  /* 0x00000008ff0f723e */ /* 0x000fc600020004ff */
[----:B------:R-:W2:Y:S04]  /*5b7a0*/  LDL.LU R0, [R1+0x1108] ;  /* 0x0011080001007983 */ /* 0x000ea80000300800 */
[----:B------:R-:W-:-:S15]  /*5b7b0*/  HMMA.16816.F32 R4, R12, R10, R4 ;  /* 0x0000000a0c04723c */ /* 0x000fde0000001804 */
[----:B------:R-:W-:-:S04]  /*5b7c0*/  NOP ;  /* 0x0000000000007918 */ /* 0x000fc80000000000 */
[----:B------:R-:W-:Y:S04]  /*5b7d0*/  STL.64 [R1+0xa90], R4 ;  /* 0x000a900401007387 */ /* 0x000fe80000100a00 */
[----:B------:R0:W-:Y:S02]  /*5b7e0*/  STL.64 [R1+0xa98], R6 ;  /* 0x000a980601007387 */ /* 0x0001e40000100a00 */
[----:B0-----:R-:W-:Y:S01]  /*5b7f0*/  HMMA.16816.F32 R4, R12, R26, R20 ;  /* 0x0000001a0c04723c */ /* 0x001fe20000001814 */
[----:B------:R-:W-:Y:S02]  /*5b800*/  IMAD.MOV.U32 R2, RZ, RZ, R26 ;  /* 0x000000ffff027224 */ /* 0x000fe400078e001a */
[----:B------:R-:W-:-:S05]  /*5b810*/  IMAD.MOV.U32 R3, RZ, RZ, R27 ;  /* 0x000000ffff037224 */ /* 0x000fca00078e001b */
[----:B----4-:R-:W-:-:S15]  /*5b820*/  HMMA.16816.F32 R8, R12, R24, R16 ;  /* 0x000000180c08723c */ /* 0x010fde0000001810 */
[----:B------:R-:W-:-:S04]  /*5b830*/  NOP ;  /* 0x0000000000007918 */ /* 0x000fc80000000000 */
[----:B------:R0:W-:Y:S04]  /*5b840*/  STL.64 [R1+0xa60], R8 ;  /* 0x000a600801007387 */ /* 0x0001e80000100a00 */
[----:B------:R1:W-:Y:S04]  /*5b850*/  STL.64 [R1+0xa68], R10 ;  /* 0x000a680a01007387 */ /* 0x0003e80000100a00 */
[----:B------:R-:W-:Y:S04]  /*5b860*/  STL.64 [R1+0xa20], R4 ;  /* 0x000a200401007387 */ /* 0x000fe80000100a00 */
[----:B------:R-:W-:Y:S04]  /*5b870*/  STL.64 [R1+0xa28], R6 ;  /* 0x000a280601007387 */ /* 0x000fe80000100a00 */
[----:B0-----:R-:W4:Y:S04]  /*5b880*/  LDL.LU R8, [R1+0x210] ;  /* 0x0002100001087983 */ /* 0x001f280000300800 */
[----:B------:R-:W4:Y:S04]  /*5b890*/  LDL.LU R9, [R1+0x214] ;  /* 0x0002140001097983 */ /* 0x000f280000300800 */
[----:B-1----:R-:W5:Y:S04]  /*5b8a0*/  LDL.LU R10, [R1+0x218] ;  /* 0x00021800010a7983 */ /* 0x002f680000300800 */
        /* <DEDUP_REMOVED lines=9> */
[----:B--2---:R0:W-:Y:S04]  /*5b940*/  STL.64 [R1+0x63f8], R26 ;  /* 0x0063f81a01007387 */ /* 0x0041e80000100a00 */
[----:B0-----:R-:W2:Y:S04]  /*5b950*/  LDL R26, [R1] ;  /* 0x00000000011a7983 */ /* 0x001ea80000100800 */
[----:B------:R-:W2:Y:S04]  /*5b960*/  LDL R27, [R1+0x4] ;  /* 0x00000400011b7983 */ /* 0x000ea80000100800 */
[----:B------:R-:W-:Y:S04]  /*5b970*/  STL.64 [R1+0x63f0], R24 ;  /* 0x0063f01801007387 */ /* 0x000fe80000100a00 */
[----:B------:R-:W-:Y:S04]  /*5b980*/  STL.64 [R1+0x63d8], R22 ;  /* 0x0063d81601007387 */ /* 0x000fe80000100a00 */
[----:B------:R0:W-:Y:S04]  /*5b990*/  STL.64 [R1+0x63d0], R20 ;  /* 0x0063d01401007387 */ /* 0x0001e80000100a00 */
[----:B0-----:R-:W2:Y:S04]  /*5b9a0*/  LDL.LU R20, [R1+0x260] ;  /* 0x0002600001147983 */ /* 0x001ea80000300800 */
[----:B------:R-:W2:Y:S04]  /*5b9b0*/  LDL.LU R21, [R1+0x264] ;  /* 0x0002640001157983 */ /* 0x000ea80000300800 */
[----:B------:R-:W2:Y:S04]  /*5b9c0*/  LDL.LU R22, [R1+0x268] ;  /* 0x0002680001167983 */ /* 0x000ea80000300800 */
[----:B------:R-:W2:Y:S04]  /*5b9d0*/  LDL.LU R23, [R1+0x26c] ;  /* 0x00026c0001177983 */ /* 0x000ea80000300800 */
[----:B--2---:R-:W-:Y:S04]  /*5b9e0*/  STL.64 [R1+0x6408], R22 ;  /* 0x0064081601007387 */ /* 0x004fe80000100a00 */
[----:B------:R0:W-:Y:S04]  /*5b9f0*/  STL.64 [R1+0x6400], R20 ;  /* 0x0064001401007387 */ /* 0x0001e80000100a00 */
        /* <DEDUP_REMOVED lines=14> */
[----:B-----5:R-:W-:Y:S04]  /*5bae0*/  STL.64 [R1+0x6398], R10 ;  /* 0x0063980a01007387 */ /* 0x020fe80000100a00 */
[----:B----4-:R0:W-:Y:S04]  /*5baf0*/  STL.64 [R1+0x6390], R8 ;  /* 0x0063900801007387 */ /* 0x0101e80000100a00 */
[----:B0-----:R-:W4:Y:S04]  /*5bb00*/  LDL.LU R8, [R1+0x220] ;  /* 0x0002200001087983 */ /* 0x001f280000300800 */
[----:B------:R-:W4:Y:S04]  /*5bb10*/  LDL.LU R9, [R1+0x224] ;  /* 0x0002240001097983 */ /* 0x000f280000300800 */
[----:B------:R-:W4:Y:S04]  /*5bb20*/  LDL.LU R10, [R1+0x228] ;  /* 0x00022800010a7983 */ /* 0x000f280000300800 */
[----:B------:R-:W4:Y:S04]  /*5bb30*/  LDL.LU R11, [R1+0x22c] ;  /* 0x00022c00010b7983 */ /* 0x000f280000300800 */
[----:B------:R-:W5:Y:S04]  /*5bb40*/  LDL.LU R4, [R1+0x1f0] ;  /* 0x0001f00001047983 */ /* 0x000f680000300800 */
[----:B------:R-:W5:Y:S04]  /*5bb50*/  LDL.LU R5, [R1+0x1f4] ;  /* 0x0001f40001057983 */ /* 0x000f680000300800 */
[----:B------:R-:W2:Y:S04]  /*5bb60*/  LDL.LU R6, [R1+0x1f8] ;  /* 0x0001f80001067983 */ /* 0x000ea80000300800 */
[----:B------:R-:W2:Y:S01]  /*5bb70*/  LDL.LU R7, [R1+0x1fc] ;  /* 0x0001fc0001077983 */ /* 0x000ea20000300800 */
[C---:B------:R-:W-:Y:S03]  /*5bb80*/  HMMA.16816.F32 R24, R12.reuse, R26, R20 ;  /* 0x0000001a0c18723c */ /* 0x040fe60000001814 */
[----:B--2---:R-:W-:Y:S04]  /*5bb90*/  STL.64 [R1+0x6378], R6 ;  /* 0x0063780601007387 */ /* 0x004fe80000100a00 */
[----:B-----5:R0:W-:Y:S04]  /*5bba0*/  STL.64 [R1+0x6370], R4 ;  /* 0x0063700401007387 */ /* 0x0201e80000100a00 */
[----:B0-----:R-:W2:Y:S04]  /*5bbb0*/  LDL.LU R4, [R1+0x200] ;  /* 0x0002000001047983 */ /* 0x001ea80000300800 */
[----:B------:R-:W2:Y:S04]  /*5bbc0*/  LDL.LU R5, [R1+0x204] ;  /* 0x0002040001057983 */ /* 0x000ea80000300800 */
[----:B------:R-:W2:Y:S04]  /*5bbd0*/  LDL.LU R6, [R1+0x208] ;  /* 0x0002080001067983 */ /* 0x000ea80000300800 */
[----:B------:R-:W2:Y:S04]  /*5bbe0*/  LDL.LU R7, [R1+0x20c] ;  /* 0x00020c0001077983 */ /* 0x000ea80000300800 */
[----:B------:R-:W5:Y:S04]  /*5bbf0*/  LDL.LU.64 R22, [R1+0x6408] ;  /* 0x0064080001167983 */ /* 0x000f680000300a00 */
[----:B------:R-:W5:Y:S04]  /*5bc00*/  LDL.LU.64 R20, [R1+0x6400] ;  /* 0x0064000001147983 */ /* 0x000f680000300a00 */
        /* <DEDUP_REMOVED lines=9> */
[----:B------:R-:W3:Y:S04]  /*5bca0*/  LDL.LU.64 R24, [R1+0x63e0] ;  /* 0x0063e00001187983 */ /* 0x000ee80000300a00 */
[----:B------:R0:W-:Y:S04]  /*5bcb0*/  STL [R1+0x6344], R28 ;  /* 0x0063441c01007387 */ /* 0x0001e80000100800 */
[----:B0-----:R-:W2:Y:S04]  /*5bcc0*/  LDL.LU R28, [R1+0x1118] ;  /* 0x00111800011c7983 */ /* 0x001ea80000300800 */
[----:B------:R0:W-:Y:S04]  /*5bcd0*/  STL [R1+0x6340], R29 ;  /* 0x0063401d01007387 */ /* 0x0001e80000100800 */
[----:B0-----:R-:W2:Y:S01]  /*5bce0*/  LDL.LU R29, [R1+0x111c] ;  /* 0x00111c00011d7983 */ /* 0x001ea20000300800 */
[----:B-----5:R-:W-:-:S15]  /*5bcf0*/  HMMA.16816.F32 R20, R12, R26, R20 ;  /* 0x0000001a0c14723c */ /* 0x020fde0000001814 */
        /* <DEDUP_REMOVED lines=10> */
[----:B------:R-:W5:Y:S04]  /*5bda0*/  LDL.LU.64 R20, [R1+0x63c0] ;  /* 0x0063c00001147983 */ /* 0x000f680000300a00 */
[----:B------:R0:W-:Y:S04]  /*5bdb0*/  STL.64 [R1+0x62f0], R26 ;  /* 0x0062f01a01007387 */ /* 0x0001e80000100a00 */
[----:B0-----:R-:W2:Y:S04]  /*5bdc0*/  LDL.LU R26, [R1+0x1114] ;  /* 0x00111400011a7983 */ /* 0x001ea80000300800 */
[----:B------:R-:W2:Y:S04]  /*5bdd0*/  LDL.LU R27, [R1+0x1110] ;  /* 0x00111000011b7983 */ /* 0x000ea80000300800 */
[----:B------:R0:W-:Y:S04]  /*5bde0*/  STL.64 [R1+0x62e8], R24 ;  /* 0x0062e81801007387 */ /* 0x0001e80000100a00 */
[----:B0-----:R-:W2:Y:S01]  /*5bdf0*/  LDL.LU R25, [R1+0x110c] ;  /* 0x00110c0001197983 */ /* 0x001ea20000300800 */
[----:B---3--:R-:W-:-:S15]  /*5be00*/  HMMA.16816.F32 R16, R12, R22, R16 ;  /* 0x000000160c10723c */ /* 0x008fde0000001810 */
[----:B------:R-:W-:-:S04]  /*5be10*/  NOP ;  /* 0x0000000000007918 */ /* 0x000fc80000000000 */
        /* <DEDUP_REMOVED lines=8> */
[----:B0-----:R-:W4:Y:S04]  /*5bea0*/  LDL.LU.64 R18, [R1+0x63a8] ;  /* 0x0063a80001127983 */ /* 0x001f280000300a00 */
[----:B------:R-:W3:Y:S04]  /*5beb0*/  LDL.LU.64 R16, [R1+0x63a0] ;  /* 0x0063a00001107983 */ /* 0x000ee80000300a00 */
[----:B------:R-:W-:Y:S04]  /*5bec0*/  STL.64 [R1+0x62d0], R22 ;  /* 0x0062d01601007387 */ /* 0x000fe80000100a00 */
[----:B------:R0:W-:Y:S04]  /*5bed0*/  STL.64 [R1+0x62c8], R20 ;  /* 0x0062c81401007387 */ /* 0x0001e80000100a00 */
[----:B0-----:R-:W5:Y:S04]  /*5bee0*/  LDL.LU R20, [R1+0x1d0] ;  /* 0x0001d00001147983 */ /* 0x001f680000300800 */
[----:B------:R-:W5:Y:S04]  /*5bef0*/  LDL.LU R21, [R1+0x1d4] ;  /* 0x0001d40001157983 */ /* 0x000f680000300800 */
[----:B------:R-:W5:Y:S04]  /*5bf00*/  LDL.LU R22, [R1+0x1d8] ;  /* 0x0001d80001167983 */ /* 0x000f680000300800 */
[----:B------:R-:W5:Y:S01]  /*5bf10*/  LDL.LU R23, [R1+0x1dc] ;  /* 0x0001dc0001177983 */ /* 0x000f620000300800 */
[----:B----4-:R-:W-:-:S15]  /*5bf20*/  HMMA.16816.F32 R8, R12, R18, R8 ;  /* 0x000000120c08723c */ /* 0x010fde0000001808 */
        /* <DEDUP_REMOVED lines=13> */
[----:B0-----:R-:W4:Y:S04]  /*5c000*/  LDL.LU R16, [R1+0x1e0] ;  /* 0x0001e00001107983 */ /* 0x001f280000300800 */
[----:B------:R-:W4:Y:S04]  /*5c010*/  LDL.LU R17, [R1+0x1e4] ;  /* 0x0001e40001117983 */ /* 0x000f280000300800 */
[----:B------:R-:W4:Y:S04]  /*5c020*/  LDL.LU R18, [R1+0x1e8] ;  /* 0x0001e80001127983 */ /* 0x000f280000300800 */
[----:B------:R-:W4:Y:S01]  /*5c030*/  LDL.LU R19, [R1+0x1ec] ;  /* 0x0001ec0001137983 */ /* 0x000f220000300800 */
        /* <DEDUP_REMOVED lines=10> */
[----:B0-----:R-:W4:Y:S04]  /*5c0e0*/  LDL.LU.64 R6, [R1+0x6368] ;  /* 0x0063680001067983 */ /* 0x001f280000300a00 */
[----:B------:R-:W5:Y:S04]  /*5c0f0*/  LDL.LU.64 R4, [R1+0x6360] ;  /* 0x0063600001047983 */ /* 0x000f680000300a00 */
[----:B------:R-:W-:Y:S04]  /*5c100*/  STL [R1+0x62a4], R8 ;  /* 0x0062a40801007387 */ /* 0x000fe80000100800 */
[----:B------:R-:W-:Y:S04]  /*5c110*/  STL [R1+0x62a0], R9 ;  /* 0x0062a00901007387 */ /* 0x000fe80000100800 */
[----:B------:R5:W-:Y:S01]  /*5c120*/  STL.64 [R1+0x62f8], R10 ;  /* 0x0062f80a01007387 */ /* 0x000be20000100a00 */
[----:B------:R-:W-:Y:S01]  /*5c130*/  IMAD R0, R0, 0x100, R25 ;  /* 0x0000010000007824 */ /* 0x000fe200078e0219 */
[C---:B----4-:R-:W-:Y:S08]  /*5c140*/  HMMA.16816.F32 R16, R12.reuse, R6, R16 ;  /* 0x000000060c10723c */ /* 0x050ff00000001810 */
[----:B-----5:R-:W-:Y:S01]  /*5c150*/  HMMA.16816.F32 R8, R12, R4, R20 ;  /* 0x000000040c08723c */ /* 0x020fe20000001814 */
[----:B------:R-:W-:Y:S10]  /*5c160*/  STL.64 [R1+0x6288], R6 ;  /* 0x0062880601007387 */ /* 0x000ff40000100a00 */
[----:B------:R-:W-:Y:S04]  /*5c170*/  STL.64 [R1+0x760], R16 ;  /* 0x0007601001007387 */ /* 0x000fe80000100a00 */
[----:B------:R-:W-:Y:S04]  /*5c180*/  STL.64 [R1+0x768], R18 ;  /* 0x0007681201007387 */ /* 0x000fe80000100a00 */
[----:B------:R0:W-:Y:S04]  /*5c190*/  STL.64 [R1+0x6280], R4 ;  /* 0x0062800401007387 */ /* 0x0001e80000100a00 */
[----:B------:R1:W-:Y:S04]  /*5c1a0*/  STL.64 [R1+0x750], R8 ;  /* 0x0007500801007387 */ /* 0x0003e80000100a00 */
[----:B------:R2:W-:Y:S01]  /*5c1b0*/  STL.64 [R1+0x758], R10 ;  /* 0x0007580a01007387 */ /* 0x0005e20000100a00 */
[----:B0-----:R-:W-:-:S03]  /*5c1c0*/  IMAD R4, R27, 0x100, R26 ;  /* 0x000001001b047824 */ /* 0x001fc600078e021a */
[----:B------:R-:W3:Y:S04]  /*5c1d0*/  LDL.LU R20, [R1+0x160] ;  /* 0x0001600001147983 */ /* 0x000ee80000300800 */
[----:B------:R-:W-:Y:S04]  /*5c1e0*/  STL [R1+0x20], R4 ;  /* 0x0000200401007387 */ /* 0x000fe80000100800 */
[----:B------:R-:W3:Y:S04]  /*5c1f0*/  LDL.LU R21, [R1+0x164] ;  /* 0x0001640001157983 */ /* 0x000ee80000300800 */
[----:B------:R-:W4:Y:S04]  /*5c200*/  LDL.LU R22, [R1+0x168] ;  /* 0x0001680001167983 */ /* 0x000f280000300800 */
[----:B------:R-:W4:Y:S04]  /*5c210*/  LDL.LU R23, [R1+0x16c] ;  /* 0x00016c0001177983 */ /* 0x000f280000300800 */
[----:B------:R-:W5:Y:S04]  /*5c220*/  LDL.LU R24, [R1+0x180] ;  /* 0x0001800001187983 */ /* 0x000f680000300800 */
[----:B------:R-:W5:Y:S04]  /*5c230*/  LDL.LU R25, [R1+0x184] ;  /* 0x0001840001197983 */ /* 0x000f680000300800 */
[----:B------:R-:W2:Y:S04]  /*5c240*/  LDL.LU R26, [R1+0x188] ;  /* 0x00018800011a7983 */ /* 0x000ea80000300800 */
[----:B------:R-:W2:Y:S04]  /*5c250*/  LDL.LU R27, [R1+0x18c] ;  /* 0x00018c00011b7983 */ /* 0x000ea80000300800 */
[----:B--2---:R0:W-:Y:S04]  /*5c260*/  STL.64 [R1+0x6308], R26 ;  /* 0x0063081a01007387 */ /* 0x0041e80000100a00 */
[----:B-----5:R2:W-:Y:S04]  /*5c270*/  STL.64 [R1+0x6300], R24 ;  /* 0x0063001801007387 */ /* 0x0205e80000100a00 */
[----:B-1----:R-:W5:Y:S04]  /*5c280*/  LDL.LU R8, [R1+0x190] ;  /* 0x0001900001087983 */ /* 0x002f680000300800 */
[----:B------:R-:W5:Y:S04]  /*5c290*/  LDL.LU R9, [R1+0x194] ;  /* 0x0001940001097983 */ /* 0x000f680000300800 */
[----:B------:R-:W2:Y:S04]  /*5c2a0*/  LDL.LU R10, [R1+0x198] ;  /* 0x00019800010a7983 */ /* 0x000ea80000300800 */
[----:B------:R-:W2:Y:S01]  /*5c2b0*/  LDL.LU R11, [R1+0x19c] ;  /* 0x00019c00010b7983 */ /* 0x000ea20000300800 */
[----:B0-----:R-:W-:-:S02]  /*5c2c0*/  IMAD.MOV.U32 R26, RZ, RZ, R2 ;  /* 0x000000ffff1a7224 */ /* 0x001fc400078e0002 */
[----:B------:R-:W-:Y:S01]  /*5c2d0*/  IMAD.MOV.U32 R27, RZ, RZ, R3 ;  /* 0x000000ffff1b7224 */ /* 0x000fe200078e0003 */
[----:B--2---:R-:W-:Y:S04]  /*5c2e0*/  STL.64 [R1+0x6318], R10 ;  /* 0x0063180a01007387 */ /* 0x004fe80000100a00 */
[----:B-----5:R0:W-:Y:S04]  /*5c2f0*/  STL.64 [R1+0x6310], R8 ;  /* 0x0063100801007387 */ /* 0x0201e80000100a00 */
[----:B------:R-:W2:Y:S04]  /*5c300*/  LDL.LU R2, [R1+0x635c] ;  /* 0x00635c0001027983 */ /* 0x000ea80000300800 */
[----:B------:R-:W5:Y:S04]  /*5c310*/  LDL.64 R24, [R1+0x10] ;  /* 0x0000100001187983 */ /* 0x000f680000100a00 */
[----:B------:R-:W-:Y:S04]  /*5c320*/  STL.64 [R1+0x6338], R26 ;  /* 0x0063381a01007387 */ /* 0x000fe80000100a00 */
[----:B-----5:R1:W-:Y:S04]  /*5c330*/  STL.64 [R1+0x6330], R24 ;  /* 0x0063301801007387 */ /* 0x0203e80000100a00 */
[----:B0-----:R-:W5:Y:S04]  /*5c340*/  LDL.LU R8, [R1+0x1a0] ;  /* 0x0001a00001087983 */ /* 0x001f680000300800 */
[----:B------:R-:W5:Y:S04]  /*5c350*/  LDL.LU R9, [R1+0x1a4] ;  /* 0x0001a40001097983 */ /* 0x000f680000300800 */
[----:B------:R-:W2:Y:S04]  /*5c360*/  LDL.LU R10, [R1+0x1a8] ;  /* 0x0001a800010a7983 */ /* 0x000ea80000300800 */
[----:B------:R-:W2:Y:S04]  /*5c370*/  LDL.LU R11, [R1+0x1ac] ;  /* 0x0001ac00010b7983 */ /* 0x000ea80000300800 */
[----:B-1----:R-:W2:Y:S04]  /*5c380*/  LDL.LU R24, [R1+0x1c0] ;  /* 0x0001c00001187983 */ /* 0x002ea80000300800 */
[----:B------:R-:W2:Y:S04]  /*5c390*/  LDL.LU R25, [R1+0x1c4] ;  /* 0x0001c40001197983 */ /* 0x000ea80000300800 */
[----:B------:R-:W2:Y:S04]  /*5c3a0*/  LDL.LU R26, [R1+0x1c8] ;  /* 0x0001c800011a7983 */ /* 0x000ea80000300800 */
[----:B------:R-:W2:Y:S01]  /*5c3b0*/  LDL.LU R27, [R1+0x1cc] ;  /* 0x0001cc00011b7983 */ /* 0x000ea20000300800 */
[----:B------:R-:W-:-:S03]  /*5c3c0*/  IMAD R28, R28, 0x100, R29 ;  /* 0x000001001c1c7824 */ /* 0x000fc600078e021d */
[----:B------:R-:W3:Y:S04]  /*5c3d0*/  LDL.LU R3, [R1+0x1124] ;  /* 0x0011240001037983 */ /* 0x000ee80000300800 */
[----:B------:R-:W3:Y:S04]  /*5c3e0*/  LDL.LU R29, [R1+0x1120] ;  /* 0x00112000011d7983 */ /* 0x000ee80000300800 */
[----:B--2---:R-:W-:Y:S04]  /*5c3f0*/  STL.64 [R1+0x6350], R26 ;  /* 0x0063501a01007387 */ /* 0x004fe80000100a00 */
[----:B------:R0:W-:Y:S04]  /*5c400*/  STL.64 [R1+0x6348], R24 ;  /* 0x0063481801007387 */ /* 0x0001e80000100a00 */
[----:B0-----:R-:W2:Y:S04]  /*5c410*/  LDL.LU R24, [R1+0xf0] ;  /* 0x0000f00001187983 */ /* 0x001ea80000300800 */
[----:B------:R-:W2:Y:S04]  /*5c420*/  LDL.LU R25, [R1+0xf4] ;  /* 0x0000f40001197983 */ /* 0x000ea80000300800 */
[----:B------:R-:W2:Y:S04]  /*5c430*/  LDL.LU R26, [R1+0xf8] ;  /* 0x0000f800011a7983 */ /* 0x000ea80000300800 */
[----:B------:R-:W2:Y:S04]  /*5c440*/  LDL.LU R27, [R1+0xfc] ;  /* 0x0000fc00011b7983 */ /* 0x000ea80000300800 */
[----:B------:R-:W2:Y:S04]  /*5c450*/  LDL.64 R4, [R1+0x18] ;  /* 0x0000180001047983 */ /* 0x000ea80000100a00 */
[----:B------:R-:W-:Y:S04]  /*5c460*/  STL.64 [R1+0x6328], R10 ;  /* 0x0063280a01007387 */ /* 0x000fe80000100a00 */
[----:B-----5:R0:W-:Y:S04]  /*5c470*/  STL.64 [R1+0x6320], R8 ;  /* 0x0063200801007387 */ /* 0x0201e80000100a00 */
[----:B0-----:R-:W5:Y:S04]  /*5c480*/  LDL.LU R8, [R1+0x1b0] ;  /* 0x0001b00001087983 */ /* 0x001f680000300800 */
[----:B------:R-:W5:Y:S04]  /*5c490*/  LDL.LU R9, [R1+0x1b4] ;  /* 0x0001b40001097983 */ /* 0x000f680000300800 */
[----:B------:R-:W5:Y:S04]  /*5c4a0*/  LDL.LU R10, [R1+0x1b8] ;  /* 0x0001b800010a7983 */ /* 0x000f680000300800 */
[----:B------:R-:W5:Y:S04]  /*5c4b0*/  LDL.LU R11, [R1+0x1bc] ;  /* 0x0001bc00010b7983 */ /* 0x000f680000300800 */
[----:B------:R-:W2:Y:S04]  /*5c4c0*/  LDL.64 R6, [R1] ;  /* 0x0000000001067983 */ /* 0x000ea80000100a00 */
[----:B----4-:R-:W-:Y:S04]  /*5c4d0*/  STL.64 [R1+0x62e0], R22 ;  /* 0x0062e01601007387 */ /* 0x010fe80000100a00 */
[----:B---3--:R0:W-:Y:S04]  /*5c4e0*/  STL.64 [R1+0x62d8], R20 ;  /* 0x0062d81401007387 */ /* 0x0081e80000100a00 */
[----:B0-----:R-:W3:Y:S04]  /*5c4f0*/  LDL.LU R20, [R1+0x170] ;  /* 0x0001700001147983 */ /* 0x001ee80000300800 */
[----:B------:R-:W3:Y:S04]  /*5c500*/  LDL.LU R21, [R1+0x174] ;  /* 0x0001740001157983 */ /* 0x000ee80000300800 */
[----:B------:R-:W3:Y:S04]  /*5c510*/  LDL.LU R22, [R1+0x178] ;  /* 0x0001780001167983 */ /* 0x000ee80000300800 */
[----:B------:R-:W3:Y:S04]  /*5c520*/  LDL.LU R23, [R1+0x17c] ;  /* 0x00017c0001177983 */ /* 0x000ee80000300800 */
[----:B------:R-:W4:Y:S04]  /*5c530*/  LDL.LU R16, [R1+0x140] ;  /* 0x0001400001107983 */ /* 0x000f280000300800 */
[----:B------:R-:W4:Y:S04]  /*5c540*/  LDL.LU R17, [R1+0x144] ;  /* 0x0001440001117983 */ /* 0x000f280000300800 */
[----:B------:R-:W2:Y:S04]  /*5c550*/  LDL.LU R18, [R1+0x148] ;  /* 0x0001480001127983 */ /* 0x000ea80000300800 */
[----:B------:R-:W2:Y:S01]  /*5c560*/  LDL.LU R19, [R1+0x14c] ;  /* 0x00014c0001137983 */ /* 0x000ea20000300800 */
[----:B------:R-:W-:-:S03]  /*5c570*/  IMAD R29, R29, 0x100, R3 ;  /* 0x000001001d1d7824 */ /* 0x000fc600078e0203 */
[----:B--2---:R-:W-:Y:S04]  /*5c580*/  STL.64 [R1+0x62c0], R18 ;  /* 0x0062c01201007387 */ /* 0x004fe80000100a00 */
[----:B----4-:R0:W-:Y:S04]  /*5c590*/  STL.64 [R1+0x62b8], R16 ;  /* 0x0062b81001007387 */ /* 0x0101e80000100a00 */
[----:B0-----:R-:W2:Y:S04]  /*5c5a0*/  LDL.LU R16, [R1+0x150] ;  /* 0x0001500001107983 */ /* 0x001ea80000300800 */
[----:B------:R-:W2:Y:S04]  /*5c5b0*/  LDL.LU R17, [R1+0x154] ;  /* 0x0001540001117983 */ /* 0x000ea80000300800 */
[----:B------:R-:W2:Y:S04]  /*5c5c0*/  LDL.LU R18, [R1+0x158] ;  /* 0x0001580001127983 */ /* 0x000ea80000300800 */
[----:B------:R-:W2:Y:S04]  /*5c5d0*/  LDL.LU R19, [R1+0x15c] ;  /* 0x00015c0001137983 */ /* 0x000ea80000300800 */
[----:B------:R-:W4:Y:S02]  /*5c5e0*/  LDL.LU R3, [R1+0x6358] ;  /* 0x0063580001037983 */ /* 0x000f240000300800 */
[----:B----4-:R-:W-:Y:S02]  /*5c5f0*/  HMMA.16816.F32 R12, R12, R2, R24 ;  /* 0x000000020c0c723c */ /* 0x010fe40000001818 */
[----:B------:R-:W4:Y:S04]  /*5c600*/  LDL.LU.64 R26, [R1+0x6350] ;  /* 0x00635000011a7983 */ /* 0x000f280000300a00 */
[----:B------:R-:W4:-:S13]  /*5c610*/  LDL.LU.64 R24, [R1+0x6348] ;  /* 0x0063480001187983 */ /* 0x000f1a0000300a00 */
[----:B------:R-:W-:Y:S04]  /*5c620*/  STL.64 [R1+0x730], R12 ;  /* 0x0007300c01007387 */ /* 0x000fe80000100a00 */
[----:B------:R0:W-:Y:S04]  /*5c630*/  STL.64 [R1+0x738], R14 ;  /* 0x0007380e01007387 */ /* 0x0001e80000100a00 */
[----:B0-----:R-:W2:Y:S01]  /*5c640*/  LDL.LU R15, [R1+0x20] ;  /* 0x00002000010f7983 */ /* 0x001ea20000300800 */
[----:B------:R-:W-:Y:S02]  /*5c650*/  F2FP.F16.E5M2.UNPACK_B R12, R0 ;  /* 0x00000000ff0c723e */ /* 0x000fe400020004ff */
[----:B------:R-:W-:Y:S01]  /*5c660*/  F2FP.F16.E5M2.UNPACK_B R14, R28 ;  /* 0x0000001cff0e723e */ /* 0x000fe200020004ff */
[----:B------:R-:W-:Y:S04]  /*5c670*/  STL [R1+0x6254], R2 ;  /* 0x0062540201007387 */ /* 0x000fe80000100800 */
[----:B------:R-:W-:Y:S04]  /*5c680*/  STL [R1+0x6250], R3 ;  /* 0x0062500301007387 */ /* 0x000fe80000100800 */
[----:B------:R-:W3:Y:S01]  /*5c690*/  LDL.LU R28, [R1+0x6344] ;  /* 0x00634400011c7983 */ /* 0x000ee20000300800 */
[----:B--2---:R-:W-:-:S02]  /*5c6a0*/  F2FP.F16.E5M2.UNPACK_B R13, R15 ;  /* 0x0000000fff0d723e */ /* 0x004fc400020004ff */
[----:B------:R-:W-:Y:S02]  /*5c6b0*/  F2FP.F16.E5M2.UNPACK_B R15, R29 ;  /* 0x0000001dff0f723e */ /* 0x000fe400020004ff */
[----:B------:R-:W3:Y:S05]  /*5c6c0*/  LDL.LU R29, [R1+0x6340] ;  /* 0x00634000011d7983 */ /* 0x000eea0000300800 */
[----:B----4-:R-:W-:-:S15]  /*5c6d0*/  HMMA.16816.F32 R24, R12, R4, R24 ;  /* 0x000000040c18723c */ /* 0x010fde0000001818 */
[----:B------:R-:W-:-:S04]  /*5c6e0*/  NOP ;  /* 0x0000000000007918 */ /* 0x000fc80000000000 */
[----:B------:R-:W-:Y:S04]  /*5c6f0*/  STL.64 [R1+0x720], R24 ;  /* 0x0007201801007387 */ /* 0x000fe80000100a00 */
[----:B------:R0:W-:Y:S04]  /*5c700*/  STL.64 [R1+0x728], R26 ;  /* 0x0007281a01007387 */ /* 0x0001e80000100a00 */
[----:B0-----:R-:W2:Y:S04]  /*5c710*/  LDL.LU.64 R26, [R1+0x6338] ;  /* 0x00633800011a7983 */ /* 0x001ea80000300a00 */
[----:B------:R-:W5:Y:S02]  /*5c720*/  LDL.LU.64 R24, [R1+0x6330] ;  /* 0x0063300001187983 */ /* 0x000f640000300a00 */
[----:B-----5:R-:W-:-:S15]  /*5c730*/  HMMA.16816.F32 R8, R12, R24, R8 ;  /* 0x000000180c08723c */ /* 0x020fde0000001808 */
[----:B------:R-:W-:-:S04]  /*5c740*/  NOP ;  /* 0x0000000000007918 */ /* 0x000fc80000000000 */
[----:B------:R-:W-:Y:S04]  /*5c750*/  STL.64 [R1+0x710], R8 ;  /* 0x0007100801007387 */ /* 0x000fe80000100a00 */
[----:B------:R0:W-:Y:S04]  /*5c760*/  STL.64 [R1+0x718], R10 ;  /* 0x0007180a01007387 */ /* 0x0001e80000100a00 */
[----:B0-----:R-:W2:Y:S04]  /*5c770*/  LDL.LU.64 R10, [R1+0x6328] ;  /* 0x00632800010a7983 */ /* 0x001ea80000300a00 */
[----:B------:R-:W2:Y:S01]  /*5c780*/  LDL.LU.64 R8, [R1+0x6320] ;  /* 0x0063200001087983 */ /* 0x000ea20000300a00 */
[----:B------:R-:W-:-:S02]  /*5c790*/  IMAD.MOV.U32 R2, RZ, RZ, R4 ;  /* 0x000000ffff027224 */ /* 0x000fc400078e0004 */
[----:B------:R-:W-:Y:S02]  /*5c7a0*/  IMAD.MOV.U32 R4, RZ, RZ, R24 ;  /* 0x000000ffff047224 */ /* 0x000fe400078e0018 */
[----:B------:R-:W-:Y:S02]  /*5c7b0*/  IMAD.MOV.U32 R3, RZ, RZ, R25 ;  /* 0x000000ffff037224 */ /* 0x000fe400078e0019 */
[----:B--2---:R-:W-:Y:S01]  /*5c7c0*/  HMMA.16816.F32 R24, R12, R26, R8 ;  /* 0x0000001a0c18723c */ /* 0x004fe20000001808 */
[----:B------:R-:W2:Y:S04]  /*5c7d0*/  LDL.LU.64 R10, [R1+0x6318] ;  /* 0x00631800010a7983 */ /* 0x000ea80000300a00 */
[----:B------:R-:W2:-:S14]  /*5c7e0*/  LDL.LU.64 R8, [R1+0x6310] ;  /* 0x0063100001087983 */ /* 0x000e9c0000300a00 */
[----:B------:R-:W-:Y:S04]  /*5c7f0*/  STL.64 [R1+0x700], R24 ;  /* 0x0007001801007387 */ /* 0x000fe80000100a00 */
[----:B------:R0:W-:Y:S04]  /*5c800*/  STL.64 [R1+0x708], R26 ;  /* 0x0007081a01007387 */ /* 0x0001e80000100a00 */
[----:B0-----:R-:W3:Y:S04]  /*5c810*/  LDL.LU.64 R26, [R1+0x6308] ;  /* 0x00630800011a7983 */ /* 0x001ee80000300a00 */
[----:B------:R-:W3:Y:S01]  /*5c820*/  LDL.LU.64 R24, [R1+0x6300] ;  /* 0x0063000001187983 */ /* 0x000ee20000300a00 */
[C---:B--2---:R-:W-:Y:S08]  /*5c830*/  HMMA.16816.F32 R8, R12.reuse, R6, R8 ;  /* 0x000000060c08723c */ /* 0x044ff00000001808 */
[C---:B---3--:R-:W-:Y:S11]  /*5c840*/  HMMA.16816.F32 R24, R12.reuse, R28, R24 ;  /* 0x0000001c0c18723c */ /* 0x048ff60000001818 */
[----:B------:R-:W-:Y:S04]  /*5c850*/  STL.64 [R1+0x6f0], R8 ;  /* 0x0006f00801007387 */ /* 0x000fe80000100a00 */
[----:B------:R0:W-:Y:S04]  /*5c860*/  STL.64 [R1+0x6f8], R10 ;  /* 0x0006f80a01007387 */ /* 0x0001e80000100a00 */
[----:B0-----:R-:W2:Y:S04]  /*5c870*/  LDL.LU.64 R10, [R1+0x62f8] ;  /* 0x0062f800010a7983 */ /* 0x001ea80000300a00 */
[----:B------:R-:W-:Y:S04]  /*5c880*/  STL.64 [R1+0x6d0], R24 ;  /* 0x0006d01801007387 */ /* 0x000fe80000100a00 */
[----:B------:R0:W-:Y:S04]  /*5c890*/  STL.64 [R1+0x6d8], R26 ;  /* 0x0006d81a01007387 */ /* 0x0001e80000100a00 */
[----:B0-----:R-:W3:Y:S04]  /*5c8a0*/  LDL.LU.64 R26, [R1+0x62f0] ;  /* 0x0062f000011a7983 */ /* 0x001ee80000300a00 */
[----:B------:R-:W4:Y:S04]  /*5c8b0*/  LDL.LU.64 R24, [R1+0x62e8] ;  /* 0x0062e80001187983 */ /* 0x000f280000300a00 */
[----:B------:R-:W-:Y:S04]  /*5c8c0*/  STL [R1+0x6258], R28 ;  /* 0x0062581c01007387 */ /* 0x000fe80000100800 */
[----:B------:R-:W-:Y:S01]  /*5c8d0*/  STL [R1+0x6238], R29 ;  /* 0x0062381d01007387 */ /* 0x000fe20000100800 */
[----:B---3--:R-:W-:-:S15]  /*5c8e0*/  HMMA.16816.F32 R20, R12, R26, R20 ;  /* 0x0000001a0c14723c */ /* 0x008fde0000001814 */
        /* <DEDUP_REMOVED lines=9> */
[----:B0-----:R-:W3:Y:S04]  /*5c980*/  LDL.LU.64 R22, [R1+0x62d0] ;  /* 0x0062d00001167983 */ /* 0x001ee80000300a00 */
[----:B------:R-:W4:Y:S04]  /*5c990*/  LDL.LU.64 R20, [R1+0x62c8] ;  /* 0x0062c80001147983 */ /* 0x000f280000300a00 */
[----:B------:R-:W-:Y:S04]  /*5c9a0*/  STL.64 [R1+0x6208], R26 ;  /* 0x0062081a01007387 */ /* 0x000fe80000100a00 */
[----:B------:R0:W-:Y:S04]  /*5c9b0*/  STL.64 [R1+0x6200], R24 ;  /* 0x0062001801007387 */ /* 0x0001e80000100a00 */
[----:B0-----:R-:W5:Y:S04]  /*5c9c0*/  LDL.LU R24, [R1+0x120] ;  /* 0x0001200001187983 */ /* 0x001f680000300800 */
[----:B------:R-:W5:Y:S04]  /*5c9d0*/  LDL.LU R25, [R1+0x124] ;  /* 0x0001240001197983 */ /* 0x000f680000300800 */
[----:B------:R-:W5:Y:S04]  /*5c9e0*/  LDL.LU R26, [R1+0x128] ;  /* 0x00012800011a7983 */ /* 0x000f680000300800 */
[----:B------:R-:W5:Y:S01]  /*5c9f0*/  LDL.LU R27, [R1+0x12c] ;  /* 0x00012c00011b7983 */ /* 0x000f620000300800 */
        /* <DEDUP_REMOVED lines=11> */
[----:B------:R-:W5:Y:S04]  /*5cab0*/  LDL.LU.64 R16, [R1+0x62a8] ;  /* 0x0062a80001107983 */ /* 0x000f680000300a00 */
[----:B------:R-:W-:Y:S04]  /*5cac0*/  STL.64 [R1+0x61e8], R22 ;  /* 0x0061e81601007387 */ /* 0x000fe80000100a00 */
[----:B------:R0:W-:Y:S04]  /*5cad0*/  STL.64 [R1+0x61e0], R20 ;  /* 0x0061e01401007387 */ /* 0x0001e80000100a00 */
[----:B0-----:R-:W4:Y:S04]  /*5cae0*/  LDL.LU R20, [R1+0x360] ;  /* 0x0003600001147983 */ /* 0x001f280000300800 */
[----:B------:R-:W4:Y:S04]  /*5caf0*/  LDL.LU R21, [R1+0x364] ;  /* 0x0003640001157983 */ /* 0x000f280000300800 */
[----:B------:R-:W2:Y:S04]  /*5cb00*/  LDL.LU R22, [R1+0x368] ;  /* 0x0003680001167983 */ /* 0x000ea80000300800 */
[----:B------:R-:W2:Y:S04]  /*5cb10*/  LDL.LU R23, [R1+0x36c] ;  /* 0x00036c0001177983 */ /* 0x000ea80000300800 */
[----:B--2---:R-:W-:Y:S04]  /*5cb20*/  STL.64 [R1+0x6218], R22 ;  /* 0x0062181601007387 */ /* 0x004fe80000100a00 */
[----:B----4-:R0:W-:Y:S04]  /*5cb30*/  STL.64 [R1+0x6210], R20 ;  /* 0x0062101401007387 */ /* 0x0101e80000100a00 */
[----:B0-----:R-:W3:Y:S04]  /*5cb40*/  LDL.LU R20, [R1+0x130] ;  /* 0x0001300001147983 */ /* 0x001ee80000300800 */
[----:B------:R-:W3:Y:S04]  /*5cb50*/  LDL.LU R21, [R1+0x134] ;  /* 0x0001340001157983 */ /* 0x000ee80000300800 */
[----:B------:R-:W3:Y:S04]  /*5cb60*/  LDL.LU R22, [R1+0x138] ;  /* 0x0001380001167983 */ /* 0x000ee80000300800 */
[----:B------:R-:W3:Y:S02]  /*5cb70*/  LDL.LU R23, [R1+0x13c] ;  /* 0x00013c0001177983 */ /* 0x000ee40000300800 */
[----:B---3--:R-:W-:-:S15]  /*5cb80*/  HMMA.16816.F32 R20, R12, R18, R20 ;  /* 0x000000120c14723c */ /* 0x008fde0000001814 */
[----:B------:R-:W-:-:S04]  /*5cb90*/  NOP ;  /* 0x0000000000007918 */ /* 0x000fc80000000000 */
[----:B------:R-:W-:Y:S04]  /*5cba0*/  STL.64 [R1+0x680], R20 ;  /* 0x0006801401007387 */ /* 0x000fe80000100a00 */
[----:B------:R5:W-:Y:S02]  /*5cbb0*/  STL.64 [R1+0x688], R22 ;  /* 0x0006881601007387 */ /* 0x000be40000100a00 */
[----:B-----5:R-:W-:Y:S01]  /*5cbc0*/  HMMA.16816.F32 R20, R12, R16, R24 ;  /* 0x000000100c14723c */ /* 0x020fe20000001818 */
[----:B------:R-:W-:Y:S02]  /*5cbd0*/  IMAD.MOV.U32 R26, RZ, RZ, R4 ;  /* 0x000000ffff1a7224 */ /* 0x000fe400078e0004 */
[----:B------:R-:W-:-:S15]  /*5cbe0*/  IMAD.MOV.U32 R27, RZ, RZ, R3 ;  /* 0x000000ffff1b7224 */ /* 0x000fde00078e0003 */
[----:B------:R-:W-:Y:S01]  /*5cbf0*/  NOP ;  /* 0x0000000000007918 */ /* 0x000fe20000000000 */
[----:B------:R0:W-:Y:S04]  /*5cc00*/  STL.64 [R1+0x2c0], R20 ;  /* 0x0002c01401007387 */ /* 0x0001e80000100a00 */
[----:B------:R1:W-:Y:S04]  /*5cc10*/  STL.64 [R1+0x2c8], R22 ;  /* 0x0002c81601007387 */ /* 0x0003e80000100a00 */
[----:B------:R-:W-:Y:S04]  /*5cc20*/  STL.64 [R1+0x6220], R26 ;  /* 0x0062201a01007387 */ /* 0x000fe80000100a00 */
[----:B0-----:R-:W2:Y:S04]  /*5cc30*/  LDL.LU R20, [R1+0x330] ;  /* 0x0003300001147983 */ /* 0x001ea80000300800 */
[----:B------:R-:W2:Y:S04]  /*5cc40*/  LDL.LU R21, [R1+0x334] ;  /* 0x0003340001157983 */ /* 0x000ea80000300800 */
[----:B-1----:R-:W3:Y:S04]  /*5cc50*/  LDL.LU R22, [R1+0x338] ;  /* 0x0003380001167983 */ /* 0x002ee80000300800 */
[----:B------:R-:W3:Y:S01]  /*5cc60*/  LDL.LU R23, [R1+0x33c] ;  /* 0x00033c0001177983 */ /* 0x000ee20000300800 */
[----:B------:R-:W-:-:S02]  /*5cc70*/  IMAD.MOV.U32 R24, RZ, RZ, R2 ;  /* 0x000000ffff187224 */ /* 0x000fc400078e0002 */
[----:B------:R-:W-:Y:S02]  /*5cc80*/  IMAD.MOV.U32 R0, RZ, RZ, R5 ;  /* 0x000000ffff007224 */ /* 0x000fe400078e0005 */
[----:B------:R-:W-:Y:S02]  /*5cc90*/  IMAD.MOV.U32 R8, RZ, RZ, R6 ;  /* 0x000000ffff087224 */ /* 0x000fe400078e0006 */
[----:B------:R-:W-:Y:S01]  /*5cca0*/  IMAD.MOV.U32 R9, RZ, RZ, R7 ;  /* 0x000000ffff097224 */ /* 0x000fe200078e0007 */
[----:B---3--:R-:W-:Y:S04]  /*5ccb0*/  STL.64 [R1+0x6230], R22 ;  /* 0x0062301601007387 */ /* 0x008fe80000100a00 */
[----:B--2---:R0:W-:Y:S04]  /*5ccc0*/  STL.64 [R1+0x6228], R20 ;  /* 0x0062281401007387 */ /* 0x0041e80000100a00 */
[----:B------:R-:W-:Y:S04]  /*5ccd0*/  STL [R1+0x625c], R24 ;  /* 0x00625c1801007387 */ /* 0x000fe80000100800 */
[----:B0-----:R-:W2:Y:S04]  /*5cce0*/  LDL.LU R20, [R1+0x320] ;  /* 0x0003200001147983 */ /* 0x001ea80000300800 */
[----:B------:R-:W2:Y:S04]  /*5ccf0*/  LDL.LU R21, [R1+0x324] ;  /* 0x0003240001157983 */ /* 0x000ea80000300800 */
[----:B------:R-:W3:Y:S04]  /*5cd00*/  LDL.LU R22, [R1+0x328] ;  /* 0x0003280001167983 */ /* 0x000ee80000300800 */
[----:B------:R-:W3:Y:S04]  /*5cd10*/  LDL.LU R23, [R1+0x32c] ;  /* 0x00032c0001177983 */ /* 0x000ee80000300800 */
[----:B------:R-:W4:Y:S04]  /*5cd20*/  LDL.LU R4, [R1+0x2e0] ;  /* 0x0002e00001047983 */ /* 0x000f280000300800 */
[----:B------:R-:W4:Y:S04]  /*5cd30*/  LDL.LU R5, [R1+0x2e4] ;  /* 0x0002e40001057983 */ /* 0x000f280000300800 */
[----:B------:R-:W5:Y:S04]  /*5cd40*/  LDL.LU R6, [R1+0x2e8] ;  /* 0x0002e80001067983 */ /* 0x000f680000300800 */
[----:B------:R-:W5:Y:S01]  /*5cd50*/  LDL.LU R7, [R1+0x2ec] ;  /* 0x0002ec0001077983 */ /* 0x000f620000300800 */
[----:B------:R-:W-:-:S03]  /*5cd60*/  IMAD.MOV.U32 R25, RZ, RZ, R0 ;  /* 0x000000ffff197224 */ /* 0x000fc600078e0000 */
[----:B-----5:R-:W-:Y:S04]  /*5cd70*/  STL.64 [R1+0x6298], R6 ;  /* 0x0062980601007387 */ /* 0x020fe80000100a00 */
[----:B----4-:R0:W-:Y:S04]  /*5cd80*/  STL.64 [R1+0x6290], R4 ;  /* 0x0062900401007387 */ /* 0x0101e80000100a00 */
[----:B0-----:R-:W4:Y:S04]  /*5cd90*/  LDL.LU R4, [R1+0x2d0] ;  /* 0x0002d00001047983 */ /* 0x001f280000300800 */
[----:B------:R-:W4:Y:S04]  /*5cda0*/  LDL.LU R5, [R1+0x2d4] ;  /* 0x0002d40001057983 */ /* 0x000f280000300800 */
[----:B------:R-:W4:Y:S04]  /*5cdb0*/  LDL.LU R6, [R1+0x2d8] ;  /* 0x0002d80001067983 */ /* 0x000f280000300800 */
        /* <DEDUP_REMOVED lines=10> */
[----:B-----5:R0:W-:Y:S04]  /*5ce60*/  STL.64 [R1+0x6260], R24 ;  /* 0x0062601801007387 */ /* 0x0201e80000100a00 */
[----:B0-----:R-:W2:Y:S04]  /*5ce70*/  LDL.LU R24, [R1+0x310] ;  /* 0x0003100001187983 */ /* 0x001ea80000300800 */
[----:B------:R-:W2:Y:S04]  /*5ce80*/  LDL.LU R25, [R1+0x314] ;  /* 0x0003140001197983 */ /* 0x000ea80000300800 */
[----:B------:R-:W5:Y:S04]  /*5ce90*/  LDL.LU R26, [R1+0x318] ;  /* 0x00031800011a7983 */ /* 0x000f680000300800 */
[----:B------:R-:W5:Y:S01]  /*5cea0*/  LDL.LU R27, [R1+0x31c] ;  /* 0x00031c00011b7983 */ /* 0x000f620000300800 */
[----:B----4-:R-:W-:Y:S03]  /*5ceb0*/  HMMA.16816.F32 R4, R12, R10, R4 ;  /* 0x0000000a0c04723c */ /* 0x010fe60000001804 */
[----:B-----5:R-:W-:Y:S04]  /*5cec0*/  STL.64 [R1+0x6278], R26 ;  /* 0x0062781a01007387 */ /* 0x020fe80000100a00 */
[----:B--2---:R0:W-:Y:S04]  /*5ced0*/  STL.64 [R1+0x6270], R24 ;  /* 0x0062701801007387 */ /* 0x0041e80000100a00 */
[----:B0-----:R-:W2:Y:S04]  /*5cee0*/  LDL.LU R24, [R1+0x2f0] ;  /* 0x0002f00001187983 */ /* 0x001ea80000300800 */
[----:B------:R-:W2:Y:S04]  /*5cef0*/  LDL.LU R25, [R1+0x2f4] ;  /* 0x0002f40001197983 */ /* 0x000ea80000300800 */
[----:B------:R-:W2:Y:S04]  /*5cf00*/  LDL.LU R26, [R1+0x2f8] ;  /* 0x0002f800011a7983 */ /* 0x000ea80000300800 */
[----:B------:R-:W2:Y:S04]  /*5cf10*/  LDL.LU R27, [R1+0x2fc] ;  /* 0x0002fc00011b7983 */ /* 0x000ea80000300800 */
[----:B---3--:R-:W-:Y:S04]  /*5cf20*/  STL.64 [R1+0x6248], R22 ;  /* 0x0062481601007387 */ /* 0x008fe80000100a00 */
[----:B------:R0:W-:Y:S04]  /*5cf30*/  STL.64 [R1+0x6240], R20 ;  /* 0x0062401401007387 */ /* 0x0001e80000100a00 */
[----:B0-----:R-:W3:Y:S04]  /*5cf40*/  LDL.LU R20, [R1+0x300] ;  /* 0x0003000001147983 */ /* 0x001ee80000300800 */
[----:B------:R-:W3:Y:S04]  /*5cf50*/  LDL.LU R21, [R1+0x304] ;  /* 0x0003040001157983 */ /* 0x000ee80000300800 */
[----:B------:R-:W3:Y:S04]  /*5cf60*/  LDL.LU R22, [R1+0x308] ;  /* 0x0003080001167983 */ /* 0x000ee80000300800 */
[----:B------:R-:W3:Y:S04]  /*5cf70*/  LDL.LU R23, [R1+0x30c] ;  /* 0x00030c0001177983 */ /* 0x000ee80000300800 */
[----:B------:R0:W-:Y:S02]  /*5cf80*/  STL.64 [R1+0x61c8], R18 ;  /* 0x0061c81201007387 */ /* 0x0001e40000100a00 */
[----:B0-----:R-:W-:-:S02]  /*5cf90*/  IMAD.MOV.U32 R18, RZ, RZ, R8 ;  /* 0x000000ffff127224 */ /* 0x001fc400078e0008 */
[----:B------:R-:W4:Y:S01]  /*5cfa0*/  LDL.LU R8, [R1+0x62a4] ;  /* 0x0062a40001087983 */ /* 0x000f220000300800 */
[----:B------:R-:W-:-:S03]  /*5cfb0*/  IMAD.MOV.U32 R19, RZ, RZ, R9 ;  /* 0x000000ffff137224 */ /* 0x000fc600078e0009 */
[----:B------:R-:W4:Y:S04]  /*5cfc0*/  LDL.LU R9, [R1+0x62a0] ;  /* 0x0062a00001097983 */ /* 0x000f280000300800 */
[----:B------:R0:W-:Y:S04]  /*5cfd0*/  STL.64 [R1+0x61c0], R16 ;  /* 0x0061c01001007387 */ /* 0x0001e80000100a00 */
[----:B0-----:R-:W5:Y:S04]  /*5cfe0*/  LDL R16, [R1+0x8] ;  /* 0x0000080001107983 */ /* 0x001f680000100800 */
[----:B------:R-:W5:Y:S04]  /*5cff0*/  LDL R17, [R1+0xc] ;  /* 0x00000c0001117983 */ /* 0x000f680000100800 */
        /* <DEDUP_REMOVED lines=8> */
[----:B0-----:R-:W2:Y:S04]  /*5d080*/  LDL.LU.64 R6, [R1+0x6288] ;  /* 0x0062880001067983 */ /* 0x001ea80000300a00 */
[----:B------:R-:W4:Y:S04]  /*5d090*/  LDL.LU.64 R4, [R1+0x6280] ;  /* 0x0062800001047983 */ /* 0x000f280000300a00 */
[----:B------:R-:W-:Y:S04]  /*5d0a0*/  STL.64 [R1+0x61a8], R10 ;  /* 0x0061a80a01007387 */ /* 0x000fe80000100a00 */
[----:B------:R0:W-:Y:S04]  /*5d0b0*/  STL.64 [R1+0x61a0], R8 ;  /* 0x0061a00801007387 */ /* 0x0001e80000100a00 */
[----:B0-----:R-:W3:Y:S04]  /*5d0c0*/  LDL.LU R8, [R1+0x350] ;  /* 0x0003500001087983 */ /* 0x001ee80000300800 */
[----:B------:R-:W3:Y:S04]  /*5d0d0*/  LDL.LU R9, [R1+0x354] ;  /* 0x0003540001097983 */ /* 0x000ee80000300800 */
[----:B------:R-:W3:Y:S04]  /*5d0e0*/  LDL.LU R10, [R1+0x358] ;  /* 0x00035800010a7983 */ /* 0x000ee80000300800 */
[----:B------:R-:W3:Y:S01]  /*5d0f0*/  LDL.LU R11, [R1+0x35c] ;  /* 0x00035c00010b7983 */ /* 0x000ee20000300800 */
        /* <DEDUP_REMOVED lines=13> */
[----:B------:R0:W-:Y:S01]  /*5d1d0*/  STL.64 [R1+0x6180], R4 ;  /* 0x0061800401007387 */ /* 0x0001e20000100a00 */
[----:B------:R-:W-:-:S03]  /*5d1e0*/  IMAD R29, R29, 0x100, R28 ;  /* 0x000001001d1d7824 */ /* 0x000fc600078e021c */
[----:B0-----:R-:W5:Y:S04]  /*5d1f0*/  LDL.LU R4, [R1+0x340] ;  /* 0x0003400001047983 */ /* 0x001f680000300800 */
[----:B------:R-:W5:Y:S04]  /*5d200*/  LDL.LU R5, [R1+0x344] ;  /* 0x0003440001057983 */ /* 0x000f680000300800 */
[----:B------:R-:W5:Y:S04]  /*5d210*/  LDL.LU R6, [R1+0x348] ;  /* 0x0003480001067983 */ /* 0x000f680000300800 */
[----:B------:R-:W5:Y:S01]  /*5d220*/  LDL.LU R7, [R1+0x34c] ;  /* 0x00034c0001077983 */ /* 0x000f620000300800 */
[----:B--2---:R-:W-:-:S02]  /*5d230*/  IMAD R27, R27, 0x100, R2 ;  /* 0x000001001b1b7824 */ /* 0x004fc400078e0202 */
[----:B----4-:R-:W-:Y:S02]  /*5d240*/  IMAD R0, R0, 0x100, R24 ;  /* 0x0000010000007824 */ /* 0x010fe400078e0218 */
[----:B------:R-:W2:Y:S01]  /*5d250*/  LDL.LU R24, [R1+0x625c] ;  /* 0x00625c0001187983 */ /* 0x000ea20000300800 */
[----:B------:R-:W-:-:S03]  /*5d260*/  IMAD R26, R26, 0x100, R3 ;  /* 0x000001001a1a7824 */ /* 0x000fc600078e0203 */
[----:B------:R-:W4:Y:S04]  /*5d270*/  LDL.LU R28, [R1+0x6258] ;  /* 0x00625800011c7983 */ /* 0x000f280000300800 */
[----:B------:R-:W3:Y:S04]  /*5d280*/  LDL.LU R2, [R1+0x6254] ;  /* 0x0062540001027983 */ /* 0x000ee80000300800 */
[----:B------:R-:W3:Y:S02]  /*5d290*/  LDL.LU R3, [R1+0x6250] ;  /* 0x0062500001037983 */ /* 0x000ee40000300800 */
[----:B---3--:R-:W-:Y:S02]  /*5d2a0*/  HMMA.16816.F32 R12, R12, R2, R20 ;  /* 0x000000020c0c723c */ /* 0x008fe40000001814 */
[----:B------:R-:W2:Y:S04]  /*5d2b0*/  LDL.LU.64 R22, [R1+0x6248] ;  /* 0x0062480001167983 */ /* 0x000ea80000300a00 */
[----:B------:R-:W2:-:S13]  /*5d2c0*/  LDL.LU.64 R20, [R1+0x6240] ;  /* 0x0062400001147983 */ /* 0x000e9a0000300a00 */
[----:B------:R0:W-:Y:S04]  /*5d2d0*/  STL.64 [R1+0x40], R12 ;  /* 0x0000400c01007387 */ /* 0x0001e80000100a00 */
[----:B------:R1:W-:Y:S01]  /*5d2e0*/  STL.64 [R1+0x48], R14 ;  /* 0x0000480e01007387 */ /* 0x0003e20000100a00 */
[----:B0-----:R-:W-:Y:S02]  /*5d2f0*/  F2FP.F16.E5M2.UNPACK_B R12, R0 ;  /* 0x00000000ff0c723e */ /* 0x001fe400020004ff */
[----:B------:R-:W-:Y:S02]  /*5d300*/  F2FP.F16.E5M2.UNPACK_B R13, R29 ;  /* 0x0000001dff0d723e */ /* 0x000fe400020004ff */
[----:B-1----:R-:W-:Y:S01]  /*5d310*/  F2FP.F16.E5M2.UNPACK_B R14, R27 ;  /* 0x0000001bff0e723e */ /* 0x002fe200020004ff */
[----:B------:R-:W4:Y:S01]  /*5d320*/  LDL.LU R29, [R1+0x6238] ;  /* 0x00623800011d7983 */ /* 0x000f220000300800 */
[----:B------:R-:W-:-:S07]  /*5d330*/  F2FP.F16.E5M2.UNPACK_B R15, R26 ;  /* 0x0000001aff0f723e */ /* 0x000fce00020004ff */
[----:B--2---:R-:W-:Y:S01]  /*5d340*/  HMMA.16816.F32 R24, R12, R24, R20 ;  /* 0x000000180c18723c */ /* 0x004fe20000001814 */
[----:B------:R-:W2:Y:S04]  /*5d350*/  LDL.LU.64 R22, [R1+0x6230] ;  /* 0x0062300001167983 */ /* 0x000ea80000300a00 */
[----:B------:R-:W2:-:S14]  /*5d360*/  LDL.LU.64 R20, [R1+0x6228] ;  /* 0x0062280001147983 */ /* 0x000e9c0000300a00 */
[----:B------:R-:W-:Y:S04]  /*5d370*/  STL.64 [R1+0x270], R24 ;  /* 0x0002701801007387 */ /* 0x000fe80000100a00 */
[----:B------:R0:W-:Y:S04]  /*5d380*/  STL.64 [R1+0x278], R26 ;  /* 0x0002781a01007387 */ /* 0x0001e80000100a00 */
[----:B0-----:R-:W2:Y:S01]  /*5d390*/  LDL.LU.64 R26, [R1+0x6220] ;  /* 0x00622000011a7983 */ /* 0x001ea20000300a00 */
[C---:B-----5:R-:W-:Y:S08]  /*5d3a0*/  HMMA.16816.F32 R4, R12.reuse, R16, R4 ;  /* 0x000000100c04723c */ /* 0x060ff00000001804 */
[C---:B--2---:R-:W-:Y:S01]  /*5d3b0*/  HMMA.16816.F32 R24, R12.reuse, R26, R20 ;  /* 0x0000001a0c18723c */ /* 0x044fe20000001814 */
[----:B------:R-:W4:Y:S04]  /*5d3c0*/  LDL.LU.64 R22, [R1+0x6218] ;  /* 0x0062180001167983 */ /* 0x000f280000300a00 */
[----:B------:R-:W4:Y:S03]  /*5d3d0*/  LDL.LU.64 R20, [R1+0x6210] ;  /* 0x0062100001147983 */ /* 0x000f260000300a00 */
[C---:B------:R-:W-:Y:S11]  /*5d3e0*/  HMMA.16816.F32 R16, R12.reuse, R18, R8 ;  /* 0x000000120c10723c */ /* 0x040ff60000001808 */
[----:B------:R-:W-:Y:S04]  /*5d3f0*/  STL.64 [R1+0x260], R24 ;  /* 0x0002601801007387 */ /* 0x000fe80000100a00 */
[----:B------:R0:W-:Y:S04]  /*5d400*/  STL.64 [R1+0x268], R26 ;  /* 0x0002681a01007387 */ /* 0x0001e80000100a00 */
[----:B0-----:R-:W2:Y:S04]  /*5d410*/  LDL.LU.64 R26, [R1+0x6208] ;  /* 0x00620800011a7983 */ /* 0x001ea80000300a00 */
[----:B------:R-:W3:Y:S04]  /*5d420*/  LDL.LU.64 R24, [R1+0x6200] ;  /* 0x0062000001187983 */ /* 0x000ee80000300a00 */
[----:B------:R0:W-:Y:S04]  /*5d430*/  STL.64 [R1+0x250], R4 ;  /* 0x0002500401007387 */ /* 0x0001e80000100a00 */
[----:B------:R1:W-:Y:S04]  /*5d440*/  STL.64 [R1+0x258], R6 ;  /* 0x0002580601007387 */ /* 0x0003e80000100a00 */
[----:B0-----:R-:W5:Y:S04]  /*5d450*/  LDL.LU R4, [R1+0x3e0] ;  /* 0x0003e00001047983 */ /* 0x001f680000300800 */
[----:B------:R-:W-:Y:S04]  /*5d460*/  STL.64 [R1+0x240], R16 ;  /* 0x0002401001007387 */ /* 0x000fe80000100a00 */
[----:B------:R-:W-:Y:S01]  /*5d470*/  STL.64 [R1+0x248], R18 ;  /* 0x0002481201007387 */ /* 0x000fe20000100a00 */
[----:B----4-:R-:W-:-:S15]  /*5d480*/  HMMA.16816.F32 R8, R12, R28, R20 ;  /* 0x0000001c0c08723c */ /* 0x010fde0000001814 */
[----:B------:R-:W-:-:S04]  /*5d490*/  NOP ;  /* 0x0000000000007918 */ /* 0x000fc80000000000 */
[----:B------:R-:W-:Y:S04]  /*5d4a0*/  STL.64 [R1+0x230], R8 ;  /* 0x0002300801007387 */ /* 0x000fe80000100a00 */
[----:B------:R-:W-:Y:S04]  /*5d4b0*/  STL.64 [R1+0x238], R10 ;  /* 0x0002380a01007387 */ /* 0x000fe80000100a00 */
[----:B------:R-:W5:Y:S04]  /*5d4c0*/  LDL.LU R5, [R1+0x3e4] ;  /* 0x0003e40001057983 */ /* 0x000f680000300800 */
[----:B-1----:R-:W4:Y:S04]  /*5d4d0*/  LDL.LU R6, [R1+0x3e8] ;  /* 0x0003e80001067983 */ /* 0x002f280000300800 */
[----:B------:R-:W4:Y:S04]  /*5d4e0*/  LDL.LU R7, [R1+0x3ec] ;  /* 0x0003ec0001077983 */ /* 0x000f280000300800 */
        /* <DEDUP_REMOVED lines=18> */
[C---:B--2---:R-:W-:Y:S03]  /*5d610*/  HMMA.16816.F32 R20, R12.reuse, R26, R20 ;  /* 0x0000001a0c14723c */ /* 0x044fe60000001814 */
[----:B---3--:R-:W-:Y:S04]  /*5d620*/  STL.64 [R1+0x61d8], R18 ;  /* 0x0061d81201007387 */ /* 0x008fe80000100a00 */
[----:B------:R0:W-:Y:S04]  /*5d630*/  STL.64 [R1+0x61d0], R16 ;  /* 0x0061d01001007387 */ /* 0x0001e80000100a00 */
[----:B0-----:R-:W2:Y:S04]  /*5d640*/  LDL.LU R16, [R1+0x390] ;  /* 0x0003900001107983 */ /* 0x001ea80000300800 */
[----:B------:R-:W2:Y:S04]  /*5d650*/  LDL.LU R17, [R1+0x394] ;  /* 0x0003940001117983 */ /* 0x000ea80000300800 */
[----:B------:R-:W2:Y:S04]  /*5d660*/  LDL.LU R18, [R1+0x398] ;  /* 0x0003980001127983 */ /* 0x000ea80000300800 */
[----:B------:R-:W2:Y:S04]  /*5d670*/  LDL.LU R19, [R1+0x39c] ;  /* 0x00039c0001137983 */ /* 0x000ea80000300800 */
[----:B------:R-:W-:Y:S04]  /*5d680*/  STL.64 [R1+0x61b8], R10 ;  /* 0x0061b80a01007387 */ /* 0x000fe80000100a00 */
[----:B------:R0:W-:Y:S04]  /*5d690*/  STL.64 [R1+0x61b0], R8 ;  /* 0x0061b00801007387 */ /* 0x0001e80000100a00 */
[----:B0-----:R-:W3:Y:S04]  /*5d6a0*/  LDL.LU R8, [R1+0x3b0] ;  /* 0x0003b00001087983 */ /* 0x001ee80000300800 */
[----:B------:R-:W3:Y:S04]  /*5d6b0*/  LDL.LU R9, [R1+0x3b4] ;  /* 0x0003b40001097983 */ /* 0x000ee80000300800 */
[----:B------:R-:W3:Y:S04]  /*5d6c0*/  LDL.LU R10, [R1+0x3b8] ;  /* 0x0003b800010a7983 */ /* 0x000ee80000300800 */
[----:B------:R-:W3:Y:S04]  /*5d6d0*/  LDL.LU R11, [R1+0x3bc] ;  /* 0x0003bc00010b7983 */ /* 0x000ee80000300800 */
[----:B----4-:R-:W-:Y:S04]  /*5d6e0*/  STL.64 [R1+0x6198], R6 ;  /* 0x0061980601007387 */ /* 0x010fe80000100a00 */
[----:B-----5:R0:W-:Y:S04]  /*5d6f0*/  STL.64 [R1+0x6190], R4 ;  /* 0x0061900401007387 */ /* 0x0201e80000100a00 */
[----:B0-----:R-:W4:Y:S04]  /*5d700*/  LDL.LU R4, [R1+0x3d0] ;  /* 0x0003d00001047983 */ /* 0x001f280000300800 */
[----:B------:R-:W4:Y:S04]  /*5d710*/  LDL.LU R5, [R1+0x3d4] ;  /* 0x0003d40001057983 */ /* 0x000f280000300800 */
[----:B------:R-:W4:Y:S04]  /*5d720*/  LDL.LU R6, [R1+0x3d8] ;  /* 0x0003d80001067983 */ /* 0x000f280000300800 */
[----:B------:R-:W4:Y:S04]  /*5d730*/  LDL.LU R7, [R1+0x3dc] ;  /* 0x0003dc0001077983 */ /* 0x000f280000300800 */
[----:B------:R-:W5:Y:S04]  /*5d740*/  LDL.LU R0, [R1+0x1148] ;  /* 0x0011480001007983 */ /* 0x000f680000300800 */
[----:B------:R0:W-:Y:S04]  /*5d750*/  STL.64 [R1+0x6120], R28 ;  /* 0x0061201c01007387 */ /* 0x0001e80000100a00 */
[----:B0-----:R-:W2:Y:S04]  /*5d760*/  LDL.LU R28, [R1+0x1164] ;  /* 0x00116400011c7983 */ /* 0x001ea80000300800 */
[----:B------:R-:W2:Y:S04]  /*5d770*/  LDL.LU R29, [R1+0x1160] ;  /* 0x00116000011d7983 */ /* 0x000ea80000300800 */
        /* <DEDUP_REMOVED lines=10> */
[----:B------:R-:W-:Y:S04]  /*5d820*/  STL.64 [R1+0x6118], R26 ;  /* 0x0061181a01007387 */ /* 0x000fe80000100a00 */
[----:B------:R0:W-:Y:S04]  /*5d830*/  STL.64 [R1+0x6110], R24 ;  /* 0x0061101801007387 */ /* 0x0001e80000100a00 */
[----:B0-----:R-:W3:Y:S04]  /*5d840*/  LDL.LU R24, [R1+0x400] ;  /* 0x0004000001187983 */ /* 0x001ee80000300800 */
        /* <DEDUP_REMOVED lines=20> */
[----:B------:R0:W-:Y:S04]  /*5d990*/  STL.64 [R1+0x60f8], R22 ;  /* 0x0060f81601007387 */ /* 0x0001e80000100a00 */
[----:B0-----:R-:W2:Y:S04]  /*5d9a0*/  LDL.LU R22, [R1+0x115c] ;  /* 0x00115c0001167983 */ /* 0x001ea80000300800 */
[----:B------:R-:W2:Y:S04]  /*5d9b0*/  LDL.LU R23, [R1+0x1158] ;  /* 0x0011580001177983 */ /* 0x000ea80000300800 */
[----:B------:R0:W-:Y:S04]  /*5d9c0*/  STL.64 [R1+0x60f0], R20 ;  /* 0x0060f01401007387 */ /* 0x0001e80000100a00 */
[----:B0-----:R-:W2:Y:S04]  /*5d9d0*/  LDL.LU R20, [R1+0x1154] ;  /* 0x0011540001147983 */ /* 0x001ea80000300800 */
[----:B------:R-:W2:Y:S01]  /*5d9e0*/  LDL.LU R21, [R1+0x1150] ;  /* 0x0011500001157983 */ /* 0x000ea20000300800 */
[----:B---3--:R-:W-:-:S15]  /*5d9f0*/  HMMA.16816.F32 R8, R12, R18, R8 ;  /* 0x000000120c08723c */ /* 0x008fde0000001808 */
[----:B------:R-:W-:-:S04]  /*5da00*/  NOP ;  /* 0x0000000000007918 */ /* 0x000fc80000000000 */
        /* <DEDUP_REMOVED lines=8> */
[----:B0-----:R-:W4:Y:S04]  /*5da90*/  LDL.LU.64 R10, [R1+0x61a8] ;  /* 0x0061a800010a7983 */ /* 0x001f280000300a00 */
[----:B------:R-:W2:Y:S04]  /*5daa0*/  LDL.LU.64 R8, [R1+0x61a0] ;  /* 0x0061a00001087983 */ /* 0x000ea80000300a00 */
[----:B------:R0:W-:Y:S04]  /*5dab0*/  STL.64 [R1+0x60d8], R18 ;  /* 0x0060d81201007387 */ /* 0x0001e80000100a00 */
[----:B0-----:R-:W5:Y:S04]  /*5dac0*/  LDL.LU R19, [R1+0x114c] ;  /* 0x00114c0001137983 */ /* 0x001f680000300800 */
[----:B------:R-:W-:Y:S01]  /*5dad0*/  STL.64 [R1+0x60d0], R16 ;  /* 0x0060d01001007387 */ /* 0x000fe20000100a00 */
[----:B----4-:R-:W-:-:S15]  /*5dae0*/  HMMA.16816.F32 R4, R12, R10, R4 ;  /* 0x0000000a0c04723c */ /* 0x010fde0000001804 */
[----:B------:R-:W-:-:S04]  /*5daf0*/  NOP ;  /* 0x0000000000007918 */ /* 0x000fc80000000000 */
[----:B------:R-:W-:Y:S04]  /*5db00*/  STL.64 [R1+0x1c0], R4 ;  /* 0x0001c00401007387 */ /* 0x000fe80000100a00 */
[----:B------:R0:W-:Y:S04]  /*5db10*/  STL.64 [R1+0x1c8], R6 ;  /* 0x0001c80601007387 */ /* 0x0001e80000100a00 */
[----:B0-----:R-:W2:Y:S04]  /*5db20*/  LDL.LU.64 R6, [R1+0x6198] ;  /* 0x0061980001067983 */ /* 0x001ea80000300a00 */
[----:B------:R-:W2:Y:S04]  /*5db30*/  LDL.LU.64 R4, [R1+0x6190] ;  /* 0x0061900001047983 */ /* 0x000ea80000300a00 */
[----:B------:R-:W-:Y:S01]  /*5db40*/  STL [R1+0x60c8], R11 ;  /* 0x0060c80b01007387 */ /* 0x000fe20000100800 */
[----:B--2---:R-:W-:-:S15]  /*5db50*/  HMMA.16816.F32 R4, R12, R8, R4 ;  /* 0x000000080c04723c */ /* 0x004fde0000001804 */
[----:B------:R-:W-:-:S04]  /*5db60*/  NOP ;  /* 0x0000000000007918 */ /* 0x000fc80000000000 */
[----:B------:R-:W-:Y:S04]  /*5db70*/  STL.64 [R1+0x1b0], R4 ;  /* 0x0001b00401007387 */ /* 0x000fe80000100a00 */
[----:B------:R0:W-:Y:S04]  /*5db80*/  STL.64 [R1+0x1b8], R6 ;  /* 0x0001b80601007387 */ /* 0x0001e80000100a00 */
[----:B0-----:R-:W2:Y:S04]  /*5db90*/  LDL.LU.64 R6, [R1+0x6188] ;  /* 0x0061880001067983 */ /* 0x001ea80000300a00 */
[----:B------:R-:W3:Y:S04]  /*5dba0*/  LDL.LU.64 R4, [R1+0x6180] ;  /* 0x0061800001047983 */ /* 0x000ee80000300a00 */
[----:B------:R-:W-:Y:S04]  /*5dbb0*/  STL [R1+0x6130], R10 ;  /* 0x0061300a01007387 */ /* 0x000fe80000100800 */
        /* <DEDUP_REMOVED lines=9> */
[----:B0-----:R-:W2:Y:S04]  /*5dc50*/  LDL.LU.64 R26, [R1+0x6178] ;  /* 0x00617800011a7983 */ /* 0x001ea80000300a00 */
[----:B------:R-:W2:Y:S01]  /*5dc60*/  LDL.LU.64 R24, [R1+0x6170] ;  /* 0x0061700001187983 */ /* 0x000ea20000300a00 */
[----:B---3--:R-:W-:Y:S03]  /*5dc70*/  HMMA.16816.F32 R8, R12, R4, R8 ;  /* 0x000000040c08723c */ /* 0x008fe60000001808 */
[----:B------:R-:W-:Y:S04]  /*5dc80*/  STL.64 [R1+0x60b0], R6 ;  /* 0x0060b00601007387 */ /* 0x000fe80000100a00 */
[----:B------:R0:W-:Y:S02]  /*5dc90*/  STL.64 [R1+0x60a8], R4 ;  /* 0x0060a80401007387 */ /* 0x0001e40000100a00 */
[----:B0-----:R-:W-:-:S10]  /*5dca0*/  IMAD R4, R21, 0x100, R20 ;  /* 0x0000010015047824 */ /* 0x001fd400078e0214 */
[----:B------:R0:W-:Y:S04]  /*5dcb0*/  STL.64 [R1+0x190], R8 ;  /* 0x0001900801007387 */ /* 0x0001e80000100a00 */
[----:B------:R-:W-:Y:S04]  /*5dcc0*/  STL.64 [R1+0x198], R10 ;  /* 0x0001980a01007387 */ /* 0x000fe80000100a00 */
[----:B------:R2:W-:Y:S01]  /*5dcd0*/  STL [R1+0x20], R4 ;  /* 0x0000200401007387 */ /* 0x0005e20000100800 */
[----:B0-----:R-:W-:Y:S02]  /*5dce0*/  IMAD R9, R23, 0x100, R22 ;  /* 0x0000010017097824 */ /* 0x001fe400078e0216 */
[----:B------:R-:W-:-:S03]  /*5dcf0*/  IMAD R8, R29, 0x100, R28 ;  /* 0x000001001d087824 */ /* 0x000fc600078e021c */
[----:B------:R-:W-:Y:S04]  /*5dd00*/  STL [R1+0x24], R9 ;  /* 0x0000240901007387 */ /* 0x000fe80000100800 */
[----:B------:R-:W3:Y:S04]  /*5dd10*/  LDL.LU R20, [R1+0x480] ;  /* 0x0004800001147983 */ /* 0x000ee80000300800 */
[----:B------:R-:W-:Y:S01]  /*5dd20*/  STL [R1+0x28], R8 ;  /* 0x0000280801007387 */ /* 0x000fe20000100800 */
[----:B--2---:R-:W-:-:S15]  /*5dd30*/  HMMA.16816.F32 R4, R12, R2, R24 ;  /* 0x000000020c04723c */ /* 0x004fde0000001818 */
[----:B------:R-:W-:-:S04]  /*5dd40*/  NOP ;  /* 0x0000000000007918 */ /* 0x000fc80000000000 */
[----:B------:R-:W-:Y:S04]  /*5dd50*/  STL.64 [R1+0x30], R4 ;  /* 0x0000300401007387 */ /* 0x000fe80000100a00 */
[----:B------:R-:W-:Y:S04]  /*5dd60*/  STL.64 [R1+0x38], R6 ;  /* 0x0000380601007387 */ /* 0x000fe80000100a00 */
[----:B------:R-:W3:Y:S04]  /*5dd70*/  LDL.LU R21, [R1+0x484] ;  /* 0x0004840001157983 */ /* 0x000ee80000300800 */
[----:B------:R-:W2:Y:S04]  /*5dd80*/  LDL.LU R22, [R1+0x488] ;  /* 0x0004880001167983 */ /* 0x000ea80000300800 */
[----:B------:R-:W2:Y:S04]  /*5dd90*/  LDL.LU R23, [R1+0x48c] ;  /* 0x00048c0001177983 */ /* 0x000ea80000300800 */
[----:B------:R-:W4:Y:S04]  /*5dda0*/  LDL.LU R24, [R1+0x460] ;  /* 0x0004600001187983 */ /* 0x000f280000300800 */
[----:B------:R-:W4:Y:S04]  /*5ddb0*/  LDL.LU R25, [R1+0x464] ;  /* 0x0004640001197983 */ /* 0x000f280000300800 */
[----:B----4-:R0:W-:Y:S04]  /*5ddc0*/  STL.64 [R1+0x6138], R24 ;  /* 0x0061381801007387 */ /* 0x0101e80000100a00 */
[----:B------:R-:W4:Y:S04]  /*5ddd0*/  LDL.LU R26, [R1+0x468] ;  /* 0x00046800011a7983 */ /* 0x000f280000300800 */
[----:B------:R-:W4:Y:S04]  /*5dde0*/  LDL.LU R27, [R1+0x46c] ;  /* 0x00046c00011b7983 */ /* 0x000f280000300800 */
[----:B0-----:R-:W2:Y:S04]  /*5ddf0*/  LDL.64 R24, [R1+0x8] ;  /* 0x0000080001187983 */ /* 0x001ea80000100a00 */
[----:B----4-:R-:W-:Y:S04]  /*5de00*/  STL.64 [R1+0x6158], R26 ;  /* 0x0061581a01007387 */ /* 0x010fe80000100a00 */
[----:B--2---:R0:W-:Y:S04]  /*5de10*/  STL.64 [R1+0x6150], R24 ;  /* 0x0061501801007387 */ /* 0x0041e80000100a00 */
[----:B------:R-:W2:Y:S04]  /*5de20*/  LDL.LU R8, [R1+0x450] ;  /* 0x0004500001087983 */ /* 0x000ea80000300800 */
[----:B------:R-:W2:Y:S04]  /*5de30*/  LDL.LU R9, [R1+0x454] ;  /* 0x0004540001097983 */ /* 0x000ea80000300800 */
[----:B------:R-:W4:Y:S04]  /*5de40*/  LDL.LU R10, [R1+0x458] ;  /* 0x00045800010a7983 */ /* 0x000f280000300800 */
[----:B------:R-:W4:Y:S04]  /*5de50*/  LDL.LU R11, [R1+0x45c] ;  /* 0x00045c00010b7983 */ /* 0x000f280000300800 */
[----:B0-----:R-:W2:Y:S04]  /*5de60*/  LDL.LU R24, [R1+0x430] ;  /* 0x0004300001187983 */ /* 0x001ea80000300800 */
[----:B------:R-:W2:Y:S04]  /*5de70*/  LDL.LU R25, [R1+0x434] ;  /* 0x0004340001197983 */ /* 0x000ea80000300800 */
[----:B------:R-:W2:Y:S04]  /*5de80*/  LDL.LU R26, [R1+0x438] ;  /* 0x00043800011a7983 */ /* 0x000ea80000300800 */
[----:B------:R-:W2:Y:S01]  /*5de90*/  LDL.LU R27, [R1+0x43c] ;  /* 0x00043c00011b7983 */ /* 0x000ea20000300800 */
[----:B-----5:R-:W-:-:S03]  /*5dea0*/  IMAD R0, R0, 0x100, R19 ;  /* 0x0000010000007824 */ /* 0x020fc600078e0213 */
[----:B--2---:R-:W-:Y:S04]  /*5deb0*/  STL.64 [R1+0x6168], R26 ;  /* 0x0061681a01007387 */ /* 0x004fe80000100a00 */
[----:B------:R0:W-:Y:S04]  /*5dec0*/  STL.64 [R1+0x6160], R24 ;  /* 0x0061601801007387 */ /* 0x0001e80000100a00 */
[----:B0-----:R-:W2:Y:S04]  /*5ded0*/  LDL.LU R24, [R1+0x420] ;  /* 0x0004200001187983 */ /* 0x001ea80000300800 */
[----:B------:R-:W2:Y:S04]  /*5dee0*/  LDL.LU R25, [R1+0x424] ;  /* 0x0004240001197983 */ /* 0x000ea80000300800 */
[----:B------:R-:W2:Y:S04]  /*5def0*/  LDL.LU R26, [R1+0x428] ;  /* 0x00042800011a7983 */ /* 0x000ea80000300800 */
[----:B------:R-:W2:Y:S04]  /*5df00*/  LDL.LU R27, [R1+0x42c] ;  /* 0x00042c00011b7983 */ /* 0x000ea80000300800 */
[----:B------:R-:W5:Y:S04]  /*5df10*/  LDL.LU R13, [R1+0x20] ;  /* 0x00002000010d7983 */ /* 0x000f680000300800 */
[----:B------:R-:W2:Y:S04]  /*5df20*/  LDL.LU R14, [R1+0x24] ;  /* 0x00002400010e7983 */ /* 0x000ea80000300800 */
[----:B------:R-:W2:Y:S04]  /*5df30*/  LDL.LU R15, [R1+0x28] ;  /* 0x00002800010f7983 */ /* 0x000ea80000300800 */
[----:B------:R-:W2:Y:S04]  /*5df40*/  LDL.64 R4, [R1+0x18] ;  /* 0x0000180001047983 */ /* 0x000ea80000100a00 */
[----:B------:R-:W2:Y:S04]  /*5df50*/  LDL.64 R6, [R1+0x10] ;  /* 0x0000100001067983 */ /* 0x000ea80000100a00 */
[----:B----4-:R-:W-:Y:S04]  /*5df60*/  STL.64 [R1+0x6148], R10 ;  /* 0x0061480a01007387 */ /* 0x010fe80000100a00 */
[----:B------:R0:W-:Y:S04]  /*5df70*/  STL.64 [R1+0x6140], R8 ;  /* 0x0061400801007387 */ /* 0x0001e80000100a00 */
[----:B0-----:R-:W4:Y:S04]  /*5df80*/  LDL.LU R8, [R1+0x440] ;  /* 0x0004400001087983 */ /* 0x001f280000300800 */
[----:B------:R-:W4:Y:S04]  /*5df90*/  LDL.LU R9, [R1+0x444] ;  /* 0x0004440001097983 */ /* 0x000f280000300800 */
[----:B------:R-:W4:Y:S04]  /*5dfa0*/  LDL.LU R10, [R1+0x448] ;  /* 0x00044800010a7983 */ /* 0x000f280000300800 */
[----:B------:R-:W4:Y:S04]  /*5dfb0*/  LDL.LU R11, [R1+0x44c] ;  /* 0x00044c00010b7983 */ /* 0x000f280000300800 */
[----:B------:R-:W4:Y:S04]  /*5dfc0*/  LDL.64 R28, [R1] ;  /* 0x00000000011c7983 */ /* 0x000f280000100a00 */
[----:B------:R-:W-:Y:S04]  /*5dfd0*/  STL.64 [R1+0x6108], R22 ;  /* 0x0061081601007387 */ /* 0x000fe80000100a00 */
[----:B---3--:R0:W-:Y:S04]  /*5dfe0*/  STL.64 [R1+0x6100], R20 ;  /* 0x0061001401007387 */ /* 0x0081e80000100a00 */
[----:B0-----:R-:W3:Y:S04]  /*5dff0*/  LDL.LU R20, [R1+0x470] ;  /* 0x0004700001147983 */ /* 0x001ee80000300800 */
[----:B------:R-:W3:Y:S04]  /*5e000*/  LDL.LU R21, [R1+0x474] ;  /* 0x0004740001157983 */ /* 0x000ee80000300800 */
[----:B------:R-:W3:Y:S04]  /*5e010*/  LDL.LU R22, [R1+0x478] ;  /* 0x0004780001167983 */ /* 0x000ee80000300800 */
[----:B------:R-:W3:Y:S04]  /*5e020*/  LDL.LU R23, [R1+0x47c] ;  /* 0x00047c0001177983 */ /* 0x000ee80000300800 */
[----:B------:R-:W3:Y:S04]  /*5e030*/  LDL.LU R16, [R1+0x4a0] ;  /* 0x0004a00001107983 */ /* 0x000ee80000300800 */
[----:B------:R-:W3:Y:S04]  /*5e040*/  LDL.LU R17, [R1+0x4a4] ;  /* 0x0004a40001117983 */ /* 0x000ee80000300800 */
[----:B------:R-:W3:Y:S04]  /*5e050*/  LDL.LU R18, [R1+0x4a8] ;  /* 0x0004a80001127983 */ /* 0x000ee80000300800 */
[----:B------:R-:W3:Y:S01]  /*5e060*/  LDL.LU R19, [R1+0x4ac] ;  /* 0x0004ac0001137983 */ /* 0x000ee20000300800 */
[----:B------:R-:W-:-:S02]  /*5e070*/  F2FP.F16.E5M2.UNPACK_B R12, R0 ;  /* 0x00000000ff0c723e */ /* 0x000fc400020004ff */
[----:B-----5:R-:W-:Y:S02]  /*5e080*/  F2FP.F16.E5M2.UNPACK_B R13, R13 ;  /* 0x0000000dff0d723e */ /* 0x020fe400020004ff */
[----:B--2---:R-:W-:Y:S02]  /*5e090*/  F2FP.F16.E5M2.UNPACK_B R14, R14 ;  /* 0x0000000eff0e723e */ /* 0x004fe400020004ff */
[----:B------:R-:W-:-:S07]  /*5e0a0*/  F2FP.F16.E5M2.UNPACK_B R15, R15 ;  /* 0x0000000fff0f723e */ /* 0x000fce00020004ff */
[C---:B------:R-:W-:Y:S01]  /*5e0b0*/  HMMA.16816.F32 R24, R12.reuse, R4, R24 ;  /* 0x000000040c18723c */ /* 0x040fe20000001818 */
[----:B---3--:R-:W-:Y:S04]  /*5e0c0*/  STL.64 [R1+0x60e8], R18 ;  /* 0x0060e81201007387 */ /* 0x008fe80000100a00 */
[----:B------:R0:W-:Y:S04]  /*5e0d0*/  STL.64 [R1+0x60e0], R16 ;  /* 0x0060e01001007387 */ /* 0x0001e80000100a00 */
[----:B0-----:R-:W2:Y:S04]  /*5e0e0*/  LDL.LU R16, [R1+0x490] ;  /* 0x0004900001107983 */ /* 0x001ea80000300800 */
[----:B------:R-:W2:Y:S04]  /*5e0f0*/  LDL.LU R17, [R1+0x494] ;  /* 0x0004940001117983 */ /* 0x000ea80000300800 */
[----:B------:R-:W2:Y:S04]  /*5e100*/  LDL.LU R18, [R1+0x498] ;  /* 0x0004980001127983 */ /* 0x000ea80000300800 */
[----:B------:R-:W2:Y:S04]  /*5e110*/  LDL.LU R19, [R1+0x49c] ;  /* 0x00049c0001137983 */ /* 0x000ea80000300800 */
[----:B------:R-:W-:Y:S04]  /*5e120*/  STL [R1+0x607c], R2 ;  /* 0x00607c0201007387 */ /* 0x000fe80000100800 */
[----:B------:R-:W-:Y:S04]  /*5e130*/  STL [R1+0x6078], R3 ;  /* 0x0060780301007387 */ /* 0x000fe80000100800 */
        /* <DEDUP_REMOVED lines=9> */
[----:B------:R-:W4:Y:S02]  /*5e1d0*/  LDL.LU.64 R24, [R1+0x6150] ;  /* 0x0061500001187983 */ /* 0x000f240000300a00 */
[----:B----4-:R-:W-:-:S15]  /*5e1e0*/  HMMA.16816.F32 R8, R12, R24, R8 ;  /* 0x000000180c08723c */ /* 0x010fde0000001808 */
[----:B------:R-:W-:-:S04]  /*5e1f0*/  NOP ;  /* 0x0000000000007918 */ /* 0x000fc80000000000 */
[----:B------:R-:W-:Y:S04]  /*5e200*/  STL.64 [R1+0x160], R8 ;  /* 0x0001600801007387 */ /* 0x000fe80000100a00 */
[----:B------:R0:W-:Y:S04]  /*5e210*/  STL.64 [R1+0x168], R10 ;  /* 0x0001680a01007387 */ /* 0x0001e80000100a00 */
[----:B0-----:R-:W4:Y:S04]  /*5e220*/  LDL.LU.64 R10, [R1+0x6148] ;  /* 0x00614800010a7983 */ /* 0x001f280000300a00 */
[----:B------:R-:W4:Y:S01]  /*5e230*/  LDL.LU.64 R8, [R1+0x6140] ;  /* 0x0061400001087983 */ /* 0x000f220000300a00 */
[----:B------:R-:W-:-:S02]  /*5e240*/  IMAD.MOV.U32 R2, RZ, RZ, R4 ;  /* 0x000000ffff027224 */ /* 0x000fc400078e0004 */
[----:B------:R-:W-:Y:S02]  /*5e250*/  IMAD.MOV.U32 R0, RZ, RZ, R5 ;  /* 0x000000ffff007224 */ /* 0x000fe400078e0005 */
[----:B------:R-:W-:Y:S02]  /*5e260*/  IMAD.MOV.U32 R4, RZ, RZ, R6 ;  /* 0x000000ffff047224 */ /* 0x000fe400078e0006 */
[----:B------:R-:W-:Y:S02]  /*5e270*/  IMAD.MOV.U32 R6, RZ, RZ, R24 ;  /* 0x000000ffff067224 */ /* 0x000fe400078e0018 */
[----:B------:R-:W-:Y:S02]  /*5e280*/  IMAD.MOV.U32 R5, RZ, RZ, R25 ;  /* 0x000000ffff057224 */ /* 0x000fe400078e0019 */
[----:B------:R-:W3:Y:S01]  /*5e290*/  LDL.LU.64 R24, [R1+0x6138] ;  /* 0x0061380001187983 */ /* 0x000ee20000300a00 */
[----:B------:R-:W-:Y:S02]  /*5e2a0*/  IMAD.MOV.U32 R3, RZ, RZ, R7 ;  /* 0x000000ffff037224 */ /* 0x000fe400078e0007 */
[----:B------:R-:W-:Y:S01]  /*5e2b0*/  IMAD.MOV.U32 R7, RZ, RZ, R29 ;  /* 0x000000ffff077224 */ /* 0x000fe200078e001d */
[----:B----4-:R-:W-:-:S15]  /*5e2c0*/  HMMA.16816.F32 R8, R12, R28, R8 ;  /* 0x0000001c0c08723c */ /* 0x010fde0000001808 */
[----:B------:R-:W-:-:S04]  /*5e2d0*/  NOP ;  /* 0x0000000000007918 */ /* 0x000fc80000000000 */
[----:B------:R-:W-:Y:S04]  /*5e2e0*/  STL.64 [R1+0x150], R8 ;  /* 0x0001500801007387 */ /* 0x000fe80000100a00 */
[----:B------:R0:W-:Y:S04]  /*5e2f0*/  STL.64 [R1+0x158], R10 ;  /* 0x0001580a01007387 */ /* 0x0001e80000100a00 */
[----:B0-----:R-:W4:Y:S01]  /*5e300*/  LDL.LU R10, [R1+0x6130] ;  /* 0x00613000010a7983 */ /* 0x001f220000300800 */
[----:B------:R-:W-:-:S03]  /*5e310*/  IMAD.MOV.U32 R11, RZ, RZ, R28 ;  /* 0x000000ffff0b7224 */ /* 0x000fc600078e001c */
[----:B------:R-:W5:Y:S04]  /*5e320*/  LDL.LU.64 R8, [R1+0x6128] ;  /* 0x0061280001087983 */ /* 0x000f680000300a00 */
[----:B------:R-:W3:Y:S02]  /*5e330*/  LDL.LU.64 R28, [R1+0x6120] ;  /* 0x00612000011c7983 */ /* 0x000ee40000300a00 */
[----:B---3--:R-:W-:-:S15]  /*5e340*/  HMMA.16816.F32 R24, R12, R28, R24 ;  /* 0x0000001c0c18723c */ /* 0x008fde0000001818 */
[----:B------:R-:W-:-:S04]  /*5e350*/  NOP ;  /* 0x0000000000007918 */ /* 0x000fc80000000000 */
[----:B------:R-:W-:Y:S04]  /*5e360*/  STL.64 [R1+0x140], R24 ;  /* 0x0001401801007387 */ /* 0x000fe80000100a00 */
[----:B------:R0:W-:Y:S04]  /*5e370*/  STL.64 [R1+0x148], R26 ;  /* 0x0001481a01007387 */ /* 0x0001e80000100a00 */
[----:B0-----:R-:W3:Y:S04]  /*5e380*/  LDL.LU.64 R26, [R1+0x6118] ;  /* 0x00611800011a7983 */ /* 0x001ee80000300a00 */
[----:B------:R-:W2:Y:S04]  /*5e390*/  LDL.LU.64 R24, [R1+0x6110] ;  /* 0x0061100001187983 */ /* 0x000ea80000300a00 */
[----:B------:R-:W-:Y:S04]  /*5e3a0*/  STL [R1+0x6080], R28 ;  /* 0x0060801c01007387 */ /* 0x000fe80000100800 */
[----:B------:R-:W-:Y:S01]  /*5e3b0*/  STL [R1+0x6060], R29 ;  /* 0x0060601d01007387 */ /* 0x000fe20000100800 */
        /* <DEDUP_REMOVED lines=32> */
[----:B0-----:R-:W2:Y:S04]  /*5e5c0*/  LDL.LU R20, [R1+0x4b0] ;  /* 0x0004b00001147983 */ /* 0x001ea80000300800 */
[----:B------:R-:W2:Y:S04]  /*5e5d0*/  LDL.LU R21, [R1+0x4b4] ;  /* 0x0004b40001157983 */ /* 0x000ea80000300800 */
[----:B------:R-:W2:Y:S04]  /*5e5e0*/  LDL.LU R22, [R1+0x4b8] ;  /* 0x0004b80001167983 */ /* 0x000ea80000300800 */
[----:B------:R-:W2:Y:S02]  /*5e5f0*/  LDL.LU R23, [R1+0x4bc] ;  /* 0x0004bc0001177983 */ /* 0x000ea40000300800 */
[----:B--2---:R-:W-:-:S15]  /*5e600*/  HMMA.16816.F32 R20, R12, R18, R20 ;  /* 0x000000120c14723c */ /* 0x004fde0000001814 */
[----:B------:R-:W-:-:S04]  /*5e610*/  NOP ;  /* 0x0000000000007918 */ /* 0x000fc80000000000 */
[----:B------:R-:W-:Y:S04]  /*5e620*/  STL.64 [R1+0xf0], R20 ;  /* 0x0000f01401007387 */ /* 0x000fe80000100a00 */
[----:B------:R3:W-:Y:S02]  /*5e630*/  STL.64 [R1+0xf8], R22 ;  /* 0x0000f81601007387 */ /* 0x0007e40000100a00 */
[----:B---3--:R-:W-:Y:S01]  /*5e640*/  HMMA.16816.F32 R20, R12, R16, R24 ;  /* 0x000000100c14723c */ /* 0x008fe20000001818 */
[----:B------:R-:W-:Y:S02]  /*5e650*/  IMAD.MOV.U32 R26, RZ, RZ, R11 ;  /* 0x000000ffff1a7224 */ /* 0x000fe400078e000b */
[----:B------:R-:W-:Y:S01]  /*5e660*/  IMAD.MOV.U32 R27, RZ, RZ, R7 ;  /* 0x000000ffff1b7224 */ /* 0x000fe200078e0007 */
[----:B------:R-:W4:-:S15]  /*5e670*/  LDL.LU R11, [R1+0x60c8] ;  /* 0x0060c800010b7983 */ /* 0x000f1e0000300800 */
        /* <DEDUP_REMOVED lines=8> */
[----:B------:R-:W-:Y:S01]  /*5e700*/  IMAD.MOV.U32 R25, RZ, RZ, R5 ;  /* 0x000000ffff197224 */ /* 0x000fe200078e0005 */
[----:B---3--:R-:W-:Y:S04]  /*5e710*/  STL.64 [R1+0x6028], R22 ;  /* 0x0060281601007387 */ /* 0x008fe80000100a00 */
[----:B--2---:R0:W-:Y:S04]  /*5e720*/  STL.64 [R1+0x6020], R20 ;  /* 0x0060201401007387 */ /* 0x0041e80000100a00 */
[----:B------:R-:W-:Y:S04]  /*5e730*/  STL.64 [R1+0x6030], R24 ;  /* 0x0060301801007387 */ /* 0x000fe80000100a00 */
[----:B0-----:R-:W2:Y:S04]  /*5e740*/  LDL.LU R20, [R1+0x540] ;  /* 0x0005400001147983 */ /* 0x001ea80000300800 */
[----:B------:R-:W2:Y:S04]  /*5e750*/  LDL.LU R21, [R1+0x544] ;  /* 0x0005440001157983 */ /* 0x000ea80000300800 */
[----:B------:R-:W3:Y:S04]  /*5e760*/  LDL.LU R22, [R1+0x548] ;  /* 0x0005480001167983 */ /* 0x000ee80000300800 */
        /* <DEDUP_REMOVED lines=10> */
[----:B------:R-:W-:-:S03]  /*5e810*/  IMAD.MOV.U32 R24, RZ, RZ, R2 ;  /* 0x000000ffff187224 */ /* 0x000fc600078e0002 */
[----:B---3--:R-:W-:Y:S04]  /*5e820*/  STL.64 [R1+0x6058], R22 ;  /* 0x0060581601007387 */ /* 0x008fe80000100a00 */
[----:B--2---:R0:W-:Y:S04]  /*5e830*/  STL.64 [R1+0x6050], R20 ;  /* 0x0060501401007387 */ /* 0x0041e80000100a00 */
[----:B------:R-:W-:Y:S04]  /*5e840*/  STL [R1+0x6084], R24 ;  /* 0x0060841801007387 */ /* 0x000fe80000100800 */
[----:B0-----:R-:W2:Y:S04]  /*5e850*/  LDL.LU R20, [R1+0x520] ;  /* 0x0005200001147983 */ /* 0x001ea80000300800 */
[----:B------:R-:W2:Y:S04]  /*5e860*/  LDL.LU R21, [R1+0x524] ;  /* 0x0005240001157983 */ /* 0x000ea80000300800 */
[----:B------:R-:W3:Y:S04]  /*5e870*/  LDL.LU R22, [R1+0x528] ;  /* 0x0005280001167983 */ /* 0x000ee80000300800 */
[----:B------:R-:W3:Y:S04]  /*5e880*/  LDL.LU R23, [R1+0x52c] ;  /* 0x00052c0001177983 */ /* 0x000ee80000300800 */
[----:B------:R-:W2:Y:S04]  /*5e890*/  LDL.LU R4, [R1+0x4e0] ;  /* 0x0004e00001047983 */ /* 0x000ea80000300800 */
[----:B------:R-:W2:Y:S04]  /*5e8a0*/  LDL.LU R5, [R1+0x4e4] ;  /* 0x0004e40001057983 */ /* 0x000ea80000300800 */
[----:B------:R-:W2:Y:S04]  /*5e8b0*/  LDL.LU R6, [R1+0x4e8] ;  /* 0x0004e80001067983 */ /* 0x000ea80000300800 */
[----:B------:R-:W2:Y:S01]  /*5e8c0*/  LDL.LU R7, [R1+0x4ec] ;  /* 0x0004ec0001077983 */ /* 0x000ea20000300800 */
[----:B------:R-:W-:-:S03]  /*5e8d0*/  IMAD.MOV.U32 R25, RZ, RZ, R0 ;  /* 0x000000ffff197224 */ /* 0x000fc600078e0000 */
[----:B--2---:R-:W-:Y:S04]  /*5e8e0*/  STL.64 [R1+0x60c0], R6 ;  /* 0x0060c00601007387 */ /* 0x004fe80000100a00 */
[----:B------:R0:W-:Y:S04]  /*5e8f0*/  STL.64 [R1+0x60b8], R4 ;  /* 0x0060b80401007387 */ /* 0x0001e80000100a00 */
[----:B0-----:R-:W4:Y:S04]  /*5e900*/  LDL.LU R4, [R1+0x4d0] ;  /* 0x0004d00001047983 */ /* 0x001f280000300800 */
[----:B------:R-:W4:Y:S04]  /*5e910*/  LDL.LU R5, [R1+0x4d4] ;  /* 0x0004d40001057983 */ /* 0x000f280000300800 */
[----:B------:R-:W4:Y:S04]  /*5e920*/  LDL.LU R6, [R1+0x4d8] ;  /* 0x0004d80001067983 */ /* 0x000f280000300800 */
[----:B------:R-:W4:Y:S04]  /*5e930*/  LDL.LU R7, [R1+0x4dc] ;  /* 0x0004dc0001077983 */ /* 0x000f280000300800 */
        /* <DEDUP_REMOVED lines=13> */
[----:B------:R-:W2:Y:S01]  /*5ea10*/  LDL.LU R27, [R1+0x51c] ;  /* 0x00051c00011b7983 */ /* 0x000ea20000300800 */
[C---:B----4-:R-:W-:Y:S03]  /*5ea20*/  HMMA.16816.F32 R4, R12.reuse, R10, R4 ;  /* 0x0000000a0c04723c */ /* 0x050fe60000001804 */
[----:B--2---:R-:W-:Y:S04]  /*5ea30*/  STL.64 [R1+0x60a0], R26 ;  /* 0x0060a01a01007387 */ /* 0x004fe80000100a00 */
[----:B------:R0:W-:Y:S04]  /*5ea40*/  STL.64 [R1+0x6098], R24 ;  /* 0x0060981801007387 */ /* 0x0001e80000100a00 */
        /* <DEDUP_REMOVED lines=10> */
[----:B------:R-:W-:Y:S04]  /*5eaf0*/  STL.64 [R1+0x5fe0], R18 ;  /* 0x005fe01201007387 */ /* 0x000fe80000100a00 */
[----:B------:R0:W-:Y:S04]  /*5eb00*/  STL.64 [R1+0x5fd8], R16 ;  /* 0x005fd81001007387 */ /* 0x0001e80000100a00 */
[----:B0-----:R-:W4:Y:S04]  /*5eb10*/  LDL.LU R16, [R1+0x580] ;  /* 0x0005800001107983 */ /* 0x001f280000300800 */
[----:B------:R-:W4:Y:S04]  /*5eb20*/  LDL.LU R17, [R1+0x584] ;  /* 0x0005840001117983 */ /* 0x000f280000300800 */
[----:B------:R-:W4:Y:S04]  /*5eb30*/  LDL.LU R18, [R1+0x588] ;  /* 0x0005880001127983 */ /* 0x000f280000300800 */
[----:B------:R-:W4:Y:S04]  /*5eb40*/  LDL.LU R19, [R1+0x58c] ;  /* 0x00058c0001137983 */ /* 0x000f280000300800 */
        /* <DEDUP_REMOVED lines=29> */
[----:B------:R0:W-:Y:S01]  /*5ed20*/  STL.64 [R1+0x5f98], R4 ;  /* 0x005f980401007387 */ /* 0x0001e20000100a00 */
[----:B------:R-:W-:-:S03]  /*5ed30*/  IMAD R29, R29, 0x100, R28 ;  /* 0x000001001d1d7824 */ /* 0x000fc600078e021c */
[----:B0-----:R-:W3:Y:S04]  /*5ed40*/  LDL.LU R4, [R1+0x560] ;  /* 0x0005600001047983 */ /* 0x001ee80000300800 */
[----:B------:R-:W3:Y:S04]  /*5ed50*/  LDL.LU R5, [R1+0x564] ;  /* 0x0005640001057983 */ /* 0x000ee80000300800 */
[----:B------:R-:W3:Y:S04]  /*5ed60*/  LDL.LU R6, [R1+0x568] ;  /* 0x0005680001067983 */ /* 0x000ee80000300800 */
[----:B------:R-:W3:Y:S01]  /*5ed70*/  LDL.LU R7, [R1+0x56c] ;  /* 0x00056c0001077983 */ /* 0x000ee20000300800 */
[----:B--2---:R-:W-:-:S02]  /*5ed80*/  IMAD R27, R27, 0x100, R2 ;  /* 0x000001001b1b7824 */ /* 0x004fc400078e0202 */
[----:B-----5:R-:W-:Y:S02]  /*5ed90*/  IMAD R0, R0, 0x100, R24 ;  /* 0x0000010000007824 */ /* 0x020fe400078e0218 */
[----:B------:R-:W2:Y:S01]  /*5eda0*/  LDL.LU R24, [R1+0x6084] ;  /* 0x0060840001187983 */ /* 0x000ea20000300800 */
[----:B------:R-:W-:-:S03]  /*5edb0*/  IMAD R26, R26, 0x100, R3 ;  /* 0x000001001a1a7824 */ /* 0x000fc600078e0203 */
[----:B------:R-:W5:Y:S04]  /*5edc0*/  LDL.LU R28, [R1+0x6080] ;  /* 0x00608000011c7983 */ /* 0x000f680000300800 */
        /* <DEDUP_REMOVED lines=10> */
[----:B------:R-:W5:Y:S01]  /*5ee70*/  LDL.LU R29, [R1+0x6060] ;  /* 0x00606000011d7983 */ /* 0x000f620000300800 */
        /* <DEDUP_REMOVED lines=21> */
[----:B------:R-:W3:-:S13]  /*5efd0*/  LDL.LU.64 R20, [R1+0x6008] ;  /* 0x0060080001147983 */ /* 0x000eda0000300a00 */
[----:B------:R-:W-:Y:S04]  /*5efe0*/  STL.64 [R1+0x60], R24 ;  /* 0x0000601801007387 */ /* 0x000fe80000100a00 */
[----:B------:R0:W-:Y:S04]  /*5eff0*/  STL.64 [R1+0x68], R26 ;  /* 0x0000681a01007387 */ /* 0x0001e80000100a00 */
[----:B0-----:R-:W2:Y:S04]  /*5f000*/  LDL.LU.64 R26, [R1+0x6000] ;  /* 0x00600000011a7983 */ /* 0x001ea80000300a00 */
[----:B------:R-:W4:Y:S01]  /*5f010*/  LDL.LU.64 R24, [R1+0x5ff8] ;  /* 0x005ff80001187983 */ /* 0x000f220000300a00 */
[----:B-----5:R-:W-:Y:S03]  /*5f020*/  HMMA.16816.F32 R4, R12, R28, R4 ;  /* 0x0000001c0c04723c */ /* 0x020fe60000001804 */
[----:B------:R-:W-:-:S15]  /*5f030*/  STL.64 [R1+0x5f38], R28 ;  /* 0x005f381c01007387 */ /* 0x000fde0000100a00 */
[----:B------:R-:W-:Y:S01]  /*5f040*/  NOP ;  /* 0x0000000000007918 */ /* 0x000fe20000000000 */
[----:B------:R-:W-:Y:S04]  /*5f050*/  STL.64 [R1+0x50], R4 ;  /* 0x0000500401007387 */ /* 0x000fe80000100a00 */
[----:B------:R2:W-:Y:S02]  /*5f060*/  STL.64 [R1+0x58], R6 ;  /* 0x0000580601007387 */ /* 0x0005e40000100a00 */
[C---:B--2---:R-:W-:Y:S08]  /*5f070*/  HMMA.16816.F32 R4, R12.reuse, R26, R8 ;  /* 0x0000001a0c04723c */ /* 0x044ff00000001808 */
[C---:B----4-:R-:W-:Y:S11]  /*5f080*/  HMMA.16816.F32 R8, R12.reuse, R24, R16 ;  /* 0x000000180c08723c */ /* 0x050ff60000001810 */
[----:B------:R0:W-:Y:S04]  /*5f090*/  STL.64 [R1+0x2d0], R4 ;  /* 0x0002d00401007387 */ /* 0x0001e80000100a00 */
[----:B------:R1:W-:Y:S04]  /*5f0a0*/  STL.64 [R1+0x2d8], R6 ;  /* 0x0002d80601007387 */ /* 0x0003e80000100a00 */
[----:B0-----:R-:W2:Y:S04]  /*5f0b0*/  LDL.LU R4, [R1+0x5e0] ;  /* 0x0005e00001047983 */ /* 0x001ea80000300800 */
[----:B------:R0:W-:Y:S04]  /*5f0c0*/  STL.64 [R1+0x2f0], R8 ;  /* 0x0002f00801007387 */ /* 0x0001e80000100a00 */
[----:B------:R4:W-:Y:S04]  /*5f0d0*/  STL.64 [R1+0x2f8], R10 ;  /* 0x0002f80a01007387 */ /* 0x0009e80000100a00 */
[----:B------:R-:W2:Y:S04]  /*5f0e0*/  LDL.LU R5, [R1+0x5e4] ;  /* 0x0005e40001057983 */ /* 0x000ea80000300800 */
[----:B-1----:R-:W5:Y:S04]  /*5f0f0*/  LDL.LU R6, [R1+0x5e8] ;  /* 0x0005e80001067983 */ /* 0x002f680000300800 */
[----:B------:R-:W5:Y:S04]  /*5f100*/  LDL.LU R7, [R1+0x5ec] ;  /* 0x0005ec0001077983 */ /* 0x000f680000300800 */
[----:B0-----:R-:W2:Y:S04]  /*5f110*/  LDL.LU R8, [R1+0x5c0] ;  /* 0x0005c00001087983 */ /* 0x001ea80000300800 */
[----:B------:R-:W2:Y:S04]  /*5f120*/  LDL.LU R9, [R1+0x5c4] ;  /* 0x0005c40001097983 */ /* 0x000ea80000300800 */
[----:B----4-:R-:W4:Y:S04]  /*5f130*/  LDL.LU R10, [R1+0x5c8] ;  /* 0x0005c800010a7983 */ /* 0x010f280000300800 */
        /* <DEDUP_REMOVED lines=11> */
[----:B----4-:R-:W-:Y:S04]  /*5f1f0*/  STL.64 [R1+0x5fd0], R10 ;  /* 0x005fd00a01007387 */ /* 0x010fe80000100a00 */
[----:B------:R0:W-:Y:S04]  /*5f200*/  STL.64 [R1+0x5fc8], R8 ;  /* 0x005fc80801007387 */ /* 0x0001e80000100a00 */
[----:B0-----:R-:W4:Y:S04]  /*5f210*/  LDL.LU R8, [R1+0x5b0] ;  /* 0x0005b00001087983 */ /* 0x001f280000300800 */
[----:B------:R-:W4:Y:S04]  /*5f220*/  LDL.LU R9, [R1+0x5b4] ;  /* 0x0005b40001097983 */ /* 0x000f280000300800 */
[----:B------:R-:W4:Y:S04]  /*5f230*/  LDL.LU R10, [R1+0x5b8] ;  /* 0x0005b800010a7983 */ /* 0x000f280000300800 */
[----:B------:R-:W4:Y:S04]  /*5f240*/  LDL.LU R11, [R1+0x5bc] ;  /* 0x0005bc00010b7983 */ /* 0x000f280000300800 */
[----:B-----5:R-:W-:Y:S04]  /*5f250*/  STL.64 [R1+0x5fb0], R6 ;  /* 0x005fb00601007387 */ /* 0x020fe80000100a00 */
[----:B------:R0:W-:Y:S04]  /*5f260*/  STL.64 [R1+0x5fa8], R4 ;  /* 0x005fa80401007387 */ /* 0x0001e80000100a00 */
[----:B0-----:R-:W5:Y:S04]  /*5f270*/  LDL.LU R4, [R1+0x5d0] ;  /* 0x0005d00001047983 */ /* 0x001f680000300800 */
[----:B------:R-:W5:Y:S04]  /*5f280*/  LDL.LU R5, [R1+0x5d4] ;  /* 0x0005d40001057983 */ /* 0x000f680000300800 */
[----:B------:R-:W5:Y:S04]  /*5f290*/  LDL.LU R6, [R1+0x5d8] ;  /* 0x0005d80001067983 */ /* 0x000f680000300800 */
[----:B------:R-:W5:Y:S04]  /*5f2a0*/  LDL.LU R7, [R1+0x5dc] ;  /* 0x0005dc0001077983 */ /* 0x000f680000300800 */
[----:B------:R-:W2:Y:S04]  /*5f2b0*/  LDL.LU R0, [R1+0x1188] ;  /* 0x0011880001007983 */ /* 0x000ea80000300800 */
[----:B------:R-:W2:Y:S04]  /*5f2c0*/  LDL.LU.64 R28, [R1+0x18] ;  /* 0x00001800011c7983 */ /* 0x000ea80000300a00 */
        /* <DEDUP_REMOVED lines=12> */
[C---:B------:R-:W-:Y:S03]  /*5f390*/  HMMA.16816.F32 R16, R12.reuse, R22, R16 ;  /* 0x000000160c10723c */ /* 0x040fe60000001810 */
[----:B--2---:R-:W-:Y:S04]  /*5f3a0*/  STL.64 [R1+0x5f90], R26 ;  /* 0x005f901a01007387 */ /* 0x004fe80000100a00 */
        /* <DEDUP_REMOVED lines=14> */
[----:B------:R-:W3:Y:S04]  /*5f490*/  LDL.LU.64 R16, [R1+0x5fd8] ;  /* 0x005fd80001107983 */ /* 0x000ee80000300a00 */
[----:B------:R-:W-:Y:S04]  /*5f4a0*/  STL.64 [R1+0x5f10], R22 ;  /* 0x005f101601007387 */ /* 0x000fe80000100a00 */
[----:B------:R0:W-:Y:S04]  /*5f4b0*/  STL.64 [R1+0x5f08], R20 ;  /* 0x005f081401007387 */ /* 0x0001e80000100a00 */
[----:B0-----:R-:W2:Y:S04]  /*5f4c0*/  LDL.LU R20, [R1+0x600] ;  /* 0x0006000001147983 */ /* 0x001ea80000300800 */
[----:B------:R-:W2:Y:S04]  /*5f4d0*/  LDL.LU R21, [R1+0x604] ;  /* 0x0006040001157983 */ /* 0x000ea80000300800 */
[----:B------:R-:W2:Y:S04]  /*5f4e0*/  LDL.LU R22, [R1+0x608] ;  /* 0x0006080001167983 */ /* 0x000ea80000300800 */
[----:B------:R-:W2:Y:S01]  /*5f4f0*/  LDL.LU R23, [R1+0x60c] ;  /* 0x00060c0001177983 */ /* 0x000ea20000300800 */
        /* <DEDUP_REMOVED lines=12> */
[----:B------:R0:W-:Y:S04]  /*5f5c0*/  STL.64 [R1+0x5ef0], R18 ;  /* 0x005ef01201007387 */ /* 0x0001e80000100a00 */
[----:B0-----:R-:W4:Y:S04]  /*5f5d0*/  LDL.LU R18, [R1+0x11a4] ;  /* 0x0011a40001127983 */ /* 0x001f280000300800 */
[----:B------:R-:W4:Y:S04]  /*5f5e0*/  LDL.LU R19, [R1+0x11a0] ;  /* 0x0011a00001137983 */ /* 0x000f280000300800 */
[----:B------:R0:W-:Y:S04]  /*5f5f0*/  STL.64 [R1+0x5ee8], R16 ;  /* 0x005ee81001007387 */ /* 0x0001e80000100a00 */
[----:B0-----:R-:W2:Y:S04]  /*5f600*/  LDL.LU R16, [R1+0x119c] ;  /* 0x00119c0001107983 */ /* 0x001ea80000300800 */
[----:B------:R-:W2:Y:S01]  /*5f610*/  LDL.LU R17, [R1+0x1198] ;  /* 0x0011980001117983 */ /* 0x000ea20000300800 */
        /* <DEDUP_REMOVED lines=12> */
[----:B------:R0:W-:Y:S04]  /*5f6e0*/  STL.64 [R1+0x5ed0], R10 ;  /* 0x005ed00a01007387 */ /* 0x0001e80000100a00 */
[----:B0-----:R-:W5:Y:S04]  /*5f6f0*/  LDL.LU R10, [R1+0x1194] ;  /* 0x00119400010a7983 */ /* 0x001f680000300800 */
[----:B------:R-:W5:Y:S04]  /*5f700*/  LDL.LU R11, [R1+0x1190] ;  /* 0x00119000010b7983 */ /* 0x000f680000300800 */
[----:B------:R0:W-:Y:S04]  /*5f710*/  STL.64 [R1+0x5ec8], R8 ;  /* 0x005ec80801007387 */ /* 0x0001e80000100a00 */
[----:B0-----:R-:W3:Y:S01]  /*5f720*/  LDL.LU R9, [R1+0x118c] ;  /* 0x00118c0001097983 */ /* 0x001ee20000300800 */
[----:B--2---:R-:W-:-:S15]  /*5f730*/  HMMA.16816.F32 R24, R12, R6, R24 ;  /* 0x000000060c18723c */ /* 0x004fde0000001818 */
[----:B------:R-:W-:-:S04]  /*5f740*/  NOP ;  /* 0x0000000000007918 */ /* 0x000fc80000000000 */
[----:B------:R-:W-:Y:S04]  /*5f750*/  STL.64 [R1+0x3b0], R24 ;  /* 0x0003b01801007387 */ /* 0x000fe80000100a00 */
[----:B------:R0:W-:Y:S04]  /*5f760*/  STL.64 [R1+0x3b8], R26 ;  /* 0x0003b81a01007387 */ /* 0x0001e80000100a00 */
[----:B0-----:R-:W3:Y:S04]  /*5f770*/  LDL.LU.64 R26, [R1+0x5f90] ;  /* 0x005f9000011a7983 */ /* 0x001ee80000300a00 */
[----:B------:R-:W3:Y:S04]  /*5f780*/  LDL.LU.64 R24, [R1+0x5f88] ;  /* 0x005f880001187983 */ /* 0x000ee80000300a00 */
[----:B------:R-:W-:Y:S04]  /*5f790*/  STL [R1+0x5eb4], R6 ;  /* 0x005eb40601007387 */ /* 0x000fe80000100800 */
[----:B------:R-:W-:Y:S01]  /*5f7a0*/  STL [R1+0x5eb0], R7 ;  /* 0x005eb00701007387 */ /* 0x000fe20000100800 */
[----:B---3--:R-:W-:-:S15]  /*5f7b0*/  HMMA.16816.F32 R24, R12, R4, R24 ;  /* 0x000000040c18723c */ /* 0x008fde0000001818 */
[----:B------:R-:W-:-:S04]  /*5f7c0*/  NOP ;  /* 0x0000000000007918 */ /* 0x000fc80000000000 */
[----:B------:R-:W-:Y:S04]  /*5f7d0*/  STL.64 [R1+0x3e0], R24 ;  /* 0x0003e01801007387 */ /* 0x000fe80000100a00 */
[----:B------:R0:W-:Y:S04]  /*5f7e0*/  STL.64 [R1+0x3e8], R26 ;  /* 0x0003e81a01007387 */ /* 0x0001e80000100a00 */
[----:B0-----:R-:W2:Y:S04]  /*5f7f0*/  LDL.LU.64 R26, [R1+0x5f80] ;  /* 0x005f8000011a7983 */ /* 0x001ea80000300a00 */
[----:B------:R-:W2:Y:S01]  /*5f800*/  LDL.LU.64 R24, [R1+0x5f78] ;  /* 0x005f780001187983 */ /* 0x000ea20000300a00 */
[----:B------:R-:W-:-:S03]  /*5f810*/  IMAD R0, R0, 0x100, R9 ;  /* 0x0000010000007824 */ /* 0x000fc600078e0209 */
[----:B------:R4:W-:Y:S01]  /*5f820*/  STL [R1+0x5ebc], R4 ;  /* 0x005ebc0401007387 */ /* 0x0009e20000100800 */
[----:B-----5:R-:W-:-:S03]  /*5f830*/  IMAD R6, R11, 0x100, R10 ;  /* 0x000001000b067824 */ /* 0x020fc600078e020a */
[----:B------:R0:W-:Y:S01]  /*5f840*/  STL [R1+0x5eb8], R5 ;  /* 0x005eb80501007387 */ /* 0x0001e20000100800 */
[----:B------:R-:W-:Y:S01]  /*5f850*/  HMMA.16816.F32 R8, R12, R2, R20 ;  /* 0x000000020c08723c */ /* 0x000fe20000001814 */
[----:B----4-:R-:W-:Y:S02]  /*5f860*/  IMAD R4, R19, 0x100, R18 ;  /* 0x0000010013047824 */ /* 0x010fe400078e0212 */
[----:B0-----:R-:W-:Y:S01]  /*5f870*/  IMAD R5, R17, 0x100, R16 ;  /* 0x0000010011057824 */ /* 0x001fe200078e0210 */
[----:B------:R-:W-:Y:S02]  /*5f880*/  F2FP.F16.E5M2.UNPACK_B R12, R0 ;  /* 0x00000000ff0c723e */ /* 0x000fe400020004ff */
[----:B------:R-:W-:Y:S02]  /*5f890*/  F2FP.F16.E5M2.UNPACK_B R13, R6 ;  /* 0x00000006ff0d723e */ /* 0x000fe400020004ff */
[----:B------:R-:W-:Y:S02]  /*5f8a0*/  F2FP.F16.E5M2.UNPACK_B R14, R5 ;  /* 0x00000005ff0e723e */ /* 0x000fe400020004ff */
[----:B------:R-:W-:Y:S01]  /*5f8b0*/  F2FP.F16.E5M2.UNPACK_B R15, R4 ;  /* 0x00000004ff0f723e */ /* 0x000fe200020004ff */
[----:B------:R0:W-:Y:S04]  /*5f8c0*/  STL [R1+0x5e84], R2 ;  /* 0x005e840201007387 */ /* 0x0001e80000100800 */
[----:B------:R-:W-:Y:S04]  /*5f8d0*/  STL [R1+0x5e80], R3 ;  /* 0x005e800301007387 */ /* 0x000fe80000100800 */
[----:B------:R-:W-:Y:S04]  /*5f8e0*/  STL.64 [R1+0x3d0], R8 ;  /* 0x0003d00801007387 */ /* 0x000fe80000100a00 */
[----:B------:R-:W-:Y:S01]  /*5f8f0*/  STL.64 [R1+0x3d8], R10 ;  /* 0x0003d80a01007387 */ /* 0x000fe20000100a00 */
[----:B0-----:R-:W-:-:S02]  /*5f900*/  IMAD.MOV.U32 R2, RZ, RZ, R28 ;  /* 0x000000ffff027224 */ /* 0x001fc400078e001c */
[----:B------:R-:W-:Y:S01]  /*5f910*/  IMAD.MOV.U32 R0, RZ, RZ, R29 ;  /* 0x000000ffff007224 */ /* 0x000fe200078e001d */
[----:B--2---:R-:W-:-:S15]  /*5f920*/  HMMA.16816.F32 R4, R12, R28, R24 ;  /* 0x0000001c0c04723c */ /* 0x004fde0000001818 */
[----:B------:R-:W-:-:S04]  /*5f930*/  NOP ;  /* 0x0000000000007918 */ /* 0x000fc80000000000 */
[----:B------:R0:W-:Y:S04]  /*5f940*/  STL.64 [R1+0x410], R4 ;  /* 0x0004100401007387 */ /* 0x0001e80000100a00 */
[----:B------:R-:W-:Y:S04]  /*5f950*/  STL.64 [R1+0x418], R6 ;  /* 0x0004180601007387 */ /* 0x000fe80000100a00 */
[----:B------:R-:W2:Y:S04]  /*5f960*/  LDL.LU R16, [R1+0x790] ;  /* 0x0007900001107983 */ /* 0x000ea80000300800 */
[----:B------:R-:W2:Y:S04]  /*5f970*/  LDL.LU R17, [R1+0x794] ;  /* 0x0007940001117983 */ /* 0x000ea80000300800 */
[----:B------:R-:W3:Y:S04]  /*5f980*/  LDL.LU R18, [R1+0x798] ;  /* 0x0007980001127983 */ /* 0x000ee80000300800 */
[----:B------:R-:W3:Y:S04]  /*5f990*/  LDL.LU R19, [R1+0x79c] ;  /* 0x00079c0001137983 */ /* 0x000ee80000300800 */
[----:B------:R-:W4:Y:S04]  /*5f9a0*/  LDL.LU R20, [R1+0x6e0] ;  /* 0x0006e00001147983 */ /* 0x000f280000300800 */
[----:B------:R-:W4:Y:S04]  /*5f9b0*/  LDL.LU R21, [R1+0x6e4] ;  /* 0x0006e40001157983 */ /* 0x000f280000300800 */
[----:B------:R-:W5:Y:S04]  /*5f9c0*/  LDL.LU R22, [R1+0x6e8] ;  /* 0x0006e80001167983 */ /* 0x000f680000300800 */
[----:B------:R-:W5:Y:S04]  /*5f9d0*/  LDL.LU R23, [R1+0x6ec] ;  /* 0x0006ec0001177983 */ /* 0x000f680000300800 */
[----:B------:R-:W2:Y:S04]  /*5f9e0*/  LDL.LU.64 R28, [R1] ;  /* 0x00000000011c7983 */ /* 0x000ea80000300a00 */
[----:B--2---:R1:W-:Y:S04]  /*5f9f0*/  STL.64 [R1+0x5f50], R28 ;  /* 0x005f501c01007387 */ /* 0x0043e80000100a00 */
[----:B------:R-:W2:Y:S04]  /*5fa00*/  LDL.LU R24, [R1+0x660] ;  /* 0x0006600001187983 */ /* 0x000ea80000300800 */
[----:B------:R-:W2:Y:S04]  /*5fa10*/  LDL.LU R25, [R1+0x664] ;  /* 0x0006640001197983 */ /* 0x000ea80000300800 */
[----:B------:R-:W2:Y:S04]  /*5fa20*/  LDL.LU R26, [R1+0x668] ;  /* 0x00066800011a7983 */ /* 0x000ea80000300800 */
[----:B------:R-:W2:Y:S04]  /*5fa30*/  LDL.LU R27, [R1+0x66c] ;  /* 0x00066c00011b7983 */ /* 0x000ea80000300800 */
[----:B0-----:R-:W3:Y:S04]  /*5fa40*/  LDL.LU.64 R4, [R1+0x10] ;  /* 0x0000100001047983 */ /* 0x001ee80000300a00 */
[----:B-1----:R-:W3:Y:S04]  /*5fa50*/  LDL.LU.64 R28, [R1+0x8] ;  /* 0x00000800011c7983 */ /* 0x002ee80000300a00 */
[----:B--2---:R-:W-:Y:S04]  /*5fa60*/  STL.64 [R1+0x5f48], R26 ;  /* 0x005f481a01007387 */ /* 0x004fe80000100a00 */
        /* <DEDUP_REMOVED lines=23> */
[----:B---3--:R-:W-:Y:S04]  /*5fbe0*/  STL.64 [R1+0x5f00], R18 ;  /* 0x005f001201007387 */ /* 0x008fe80000100a00 */
[----:B------:R0:W-:Y:S04]  /*5fbf0*/  STL.64 [R1+0x5ef8], R16 ;  /* 0x005ef81001007387 */ /* 0x0001e80000100a00 */
[----:B0-----:R-:W3:Y:S04]  /*5fc00*/  LDL.LU R16, [R1+0x740] ;  /* 0x0007400001107983 */ /* 0x001ee80000300800 */
[----:B------:R-:W3:Y:S04]  /*5fc10*/  LDL.LU R17, [R1+0x744] ;  /* 0x0007440001117983 */ /* 0x000ee80000300800 */
[----:B------:R-:W3:Y:S04]  /*5fc20*/  LDL.LU R18, [R1+0x748] ;  /* 0x0007480001127983 */ /* 0x000ee80000300800 */
[----:B------:R-:W3:Y:S04]  /*5fc30*/  LDL.LU R19, [R1+0x74c] ;  /* 0x00074c0001137983 */ /* 0x000ee80000300800 */
[----:B------:R-:W5:Y:S04]  /*5fc40*/  LDL.LU R8, [R1+0x7b0] ;  /* 0x0007b00001087983 */ /* 0x000f680000300800 */
[----:B------:R-:W5:Y:S04]  /*5fc50*/  LDL.LU R9, [R1+0x7b4] ;  /* 0x0007b40001097983 */ /* 0x000f680000300800 */
[----:B------:R-:W3:Y:S04]  /*5fc60*/  LDL.LU R10, [R1+0x7b8] ;  /* 0x0007b800010a7983 */ /* 0x000ee80000300800 */
[----:B------:R-:W3:Y:S01]  /*5fc70*/  LDL.LU R11, [R1+0x7bc] ;  /* 0x0007bc00010b7983 */ /* 0x000ee20000300800 */
[----:B--2---:R-:W-:Y:S03]  /*5fc80*/  HMMA.16816.F32 R24, R12, R4, R24 ;  /* 0x000000040c18723c */ /* 0x004fe60000001818 */
[----:B---3--:R-:W-:Y:S04]  /*5fc90*/  STL.64 [R1+0x5ee0], R10 ;  /* 0x005ee00a01007387 */ /* 0x008fe80000100a00 */
[----:B-----5:R0:W-:Y:S04]  /*5fca0*/  STL.64 [R1+0x5ed8], R8 ;  /* 0x005ed80801007387 */ /* 0x0201e80000100a00 */
[----:B0-----:R-:W2:Y:S04]  /*5fcb0*/  LDL.LU R8, [R1+0x7a0] ;  /* 0x0007a00001087983 */ /* 0x001ea80000300800 */
[----:B------:R-:W2:Y:S04]  /*5fcc0*/  LDL.LU R9, [R1+0x7a4] ;  /* 0x0007a40001097983 */ /* 0x000ea80000300800 */
[----:B------:R-:W2:Y:S04]  /*5fcd0*/  LDL.LU R10, [R1+0x7a8] ;  /* 0x0007a800010a7983 */ /* 0x000ea80000300800 */
[----:B------:R-:W2:Y:S04]  /*5fce0*/  LDL.LU R11, [R1+0x7ac] ;  /* 0x0007ac00010b7983 */ /* 0x000ea80000300800 */
[----:B------:R-:W-:Y:S04]  /*5fcf0*/  STL [R1+0x5ec0], R2 ;  /* 0x005ec00201007387 */ /* 0x000fe80000100800 */
[----:B------:R-:W-:Y:S04]  /*5fd00*/  STL.64 [R1+0x420], R24 ;  /* 0x0004201801007387 */ /* 0x000fe80000100a00 */
[----:B------:R0:W-:Y:S04]  /*5fd10*/  STL.64 [R1+0x428], R26 ;  /* 0x0004281a01007387 */ /* 0x0001e80000100a00 */
[----:B0-----:R-:W3:Y:S04]  /*5fd20*/  LDL.LU.64 R26, [R1+0x5f70] ;  /* 0x005f7000011a7983 */ /* 0x001ee80000300a00 */
[----:B------:R-:W3:Y:S01]  /*5fd30*/  LDL.LU.64 R24, [R1+0x5f68] ;  /* 0x005f680001187983 */ /* 0x000ee20000300a00 */
[----:B------:R-:W-:-:S02]  /*5fd40*/  IMAD.MOV.U32 R3, RZ, RZ, R5 ;  /* 0x000000ffff037224 */ /* 0x000fc400078e0005 */
[----:B------:R-:W-:Y:S02]  /*5fd50*/  IMAD.MOV.U32 R5, RZ, RZ, R28 ;  /* 0x000000ffff057224 */ /* 0x000fe400078e001c */
[----:B------:R-:W-:Y:S01]  /*5fd60*/  IMAD.MOV.U32 R6, RZ, RZ, R29 ;  /* 0x000000ffff067224 */ /* 0x000fe200078e001d */
[----:B---3--:R-:W-:-:S15]  /*5fd70*/  HMMA.16816.F32 R24, R12, R28, R24 ;  /* 0x0000001c0c18723c */ /* 0x008fde0000001818 */
[----:B------:R-:W-:-:S04]  /*5fd80*/  NOP ;  /* 0x0000000000007918 */ /* 0x000fc80000000000 */
[----:B------:R-:W-:Y:S04]  /*5fd90*/  STL.64 [R1+0x440], R24 ;  /* 0x0004401801007387 */ /* 0x000fe80000100a00 */
[----:B------:R0:W-:Y:S04]  /*5fda0*/  STL.64 [R1+0x448], R26 ;  /* 0x0004481a01007387 */ /* 0x0001e80000100a00 */
[----:B0-----:R-:W3:Y:S04]  /*5fdb0*/  LDL.LU.64 R26, [R1+0x5f60] ;  /* 0x005f6000011a7983 */ /* 0x001ee80000300a00 */
[----:B------:R-:W3:Y:S04]  /*5fdc0*/  LDL.LU.64 R24, [R1+0x5f58] ;  /* 0x005f580001187983 */ /* 0x000ee80000300a00 */
[----:B------:R-:W3:Y:S01]  /*5fdd0*/  LDL.LU.64 R28, [R1+0x5f50] ;  /* 0x005f5000011c7983 */ /* 0x000ee20000300a00 */
[----:B------:R-:W-:Y:S01]  /*5fde0*/  IMAD.MOV.U32 R7, RZ, RZ, R4 ;  /* 0x000000ffff077224 */ /* 0x000fe200078e0004 */
[----:B---3--:R-:W-:Y:S01]  /*5fdf0*/  HMMA.16816.F32 R24, R12, R28, R24 ;  /* 0x0000001c0c18723c */ /* 0x008fe20000001818 */
[----:B------:R-:W-:-:S02]  /*5fe00*/  IMAD.MOV.U32 R2, RZ, RZ, R28 ;  /* 0x000000ffff027224 */ /* 0x000fc400078e001c */
[----:B------:R-:W-:-:S15]  /*5fe10*/  IMAD.MOV.U32 R4, RZ, RZ, R29 ;  /* 0x000000ffff047224 */ /* 0x000fde00078e001d */
[----:B------:R-:W-:Y:S01]  /*5fe20*/  NOP ;  /* 0x0000000000007918 */ /* 0x000fe20000000000 */
[----:B------:R-:W-:Y:S04]  /*5fe30*/  STL.64 [R1+0x460], R24 ;  /* 0x0004601801007387 */ /* 0x000fe80000100a00 */
[----:B------:R0:W-:Y:S04]  /*5fe40*/  STL.64 [R1+0x468], R26 ;  /* 0x0004681a01007387 */ /* 0x0001e80000100a00 */
[----:B0-----:R-:W3:Y:S04]  /*5fe50*/  LDL.LU.64 R26, [R1+0x5f48] ;  /* 0x005f4800011a7983 */ /* 0x001ee80000300a00 */
[----:B------:R-:W3:Y:S04]  /*5fe60*/  LDL.LU.64 R24, [R1+0x5f40] ;  /* 0x005f400001187983 */ /* 0x000ee80000300a00 */
[----:B------:R-:W3:Y:S02]  /*5fe70*/  LDL.LU.64 R28, [R1+0x5f38] ;  /* 0x005f3800011c7983 */ /* 0x000ee40000300a00 */
[----:B---3--:R-:W-:-:S15]  /*5fe80*/  HMMA.16816.F32 R24, R12, R28, R24 ;  /* 0x0000001c0c18723c */ /* 0x008fde0000001818 */
[----:B------:R-:W-:-:S04]  /*5fe90*/  NOP ;  /* 0x0000000000007918 */ /* 0x000fc80000000000 */
[----:B------:R-:W-:Y:S04]  /*5fea0*/  STL.64 [R1+0x480], R24 ;  /* 0x0004801801007387 */ /* 0x000fe80000100a00 */
[----:B------:R0:W-:Y:S04]  /*5feb0*/  STL.64 [R1+0x488], R26 ;  /* 0x0004881a01007387 */ /* 0x0001e80000100a00 */
[----:B0-----:R-:W4:Y:S04]  /*5fec0*/  LDL.LU.64 R26, [R1+0x5f30] ;  /* 0x005f3000011a7983 */ /* 0x001f280000300a00 */
[----:B------:R-:W3:Y:S04]  /*5fed0*/  LDL.LU.64 R24, [R1+0x5f28] ;  /* 0x005f280001187983 */ /* 0x000ee80000300a00 */
[----:B------:R-:W-:Y:S04]  /*5fee0*/  STL [R1+0x5e88], R28 ;  /* 0x005e881c01007387 */ /* 0x000fe80000100800 */
[----:B------:R-:W-:Y:S01]  /*5fef0*/  STL [R1+0x5e68], R29 ;  /* 0x005e681d01007387 */ /* 0x000fe20000100800 */
        /* <DEDUP_REMOVED lines=48> */
[----:B------:R-:W-:Y:S04]  /*60200*/  STL.64 [R1+0x5de8], R18 ;  /* 0x005de81201007387 */ /* 0x000fe80000100a00 */
[----:B------:R5:W-:Y:S01]  /*60210*/  STL.64 [R1+0x5de0], R16 ;  /* 0x005de01001007387 */ /* 0x000be20000100a00 */
[C---:B----4-:R-:W-:Y:S08]  /*60220*/  HMMA.16816.F32 R20, R12.reuse, R10, R20 ;  /* 0x0000000a0c14723c */ /* 0x050ff00000001814 */
[----:B-----5:R-:W-:Y:S11]  /*60230*/  HMMA.16816.F32 R16, R12, R8, R24 ;  /* 0x000000080c10723c */ /* 0x020ff60000001818 */
[----:B------:R0:W-:Y:S04]  /*60240*/  STL.64 [R1+0x530], R20 ;  /* 0x0005301401007387 */ /* 0x0001e80000100a00 */
[----:B------:R1:W-:Y:S04]  /*60250*/  STL.64 [R1+0x538], R22 ;  /* 0x0005381601007387 */ /* 0x0003e80000100a00 */
[----:B0-----:R-:W2:Y:S04]  /*60260*/  LDL.LU R20, [R1+0x8b0] ;  /* 0x0008b00001147983 */ /* 0x001ea80000300800 */
[----:B------:R-:W-:Y:S04]  /*60270*/  STL.64 [R1+0x540], R16 ;  /* 0x0005401001007387 */ /* 0x000fe80000100a00 */
[----:B------:R-:W-:Y:S04]  /*60280*/  STL.64 [R1+0x548], R18 ;  /* 0x0005481201007387 */ /* 0x000fe80000100a00 */
[----:B------:R-:W2:Y:S04]  /*60290*/  LDL.LU R21, [R1+0x8b4] ;  /* 0x0008b40001157983 */ /* 0x000ea80000300800 */
[----:B-1----:R-:W3:Y:S04]  /*602a0*/  LDL.LU R22, [R1+0x8b8] ;  /* 0x0008b80001167983 */ /* 0x002ee80000300800 */
[----:B------:R-:W3:Y:S04]  /*602b0*/  LDL.LU R23, [R1+0x8bc] ;  /* 0x0008bc0001177983 */ /* 0x000ee80000300800 */
[----:B---3--:R0:W-:Y:S04]  /*602c0*/  STL.64 [R1+0x5e08], R22 ;  /* 0x005e081601007387 */ /* 0x0081e80000100a00 */
[----:B--2---:R-:W-:Y:S04]  /*602d0*/  STL.64 [R1+0x5e00], R20 ;  /* 0x005e001401007387 */ /* 0x004fe80000100a00 */
[----:B------:R-:W2:Y:S04]  /*602e0*/  LDL.LU R24, [R1+0x8d0] ;  /* 0x0008d00001187983 */ /* 0x000ea80000300800 */
[----:B------:R-:W2:Y:S04]  /*602f0*/  LDL.LU R25, [R1+0x8d4] ;  /* 0x0008d40001197983 */ /* 0x000ea80000300800 */
[----:B------:R-:W3:Y:S04]  /*60300*/  LDL.LU R26, [R1+0x8d8] ;  /* 0x0008d800011a7983 */ /* 0x000ee80000300800 */
[----:B------:R-:W3:Y:S01]  /*60310*/  LDL.LU R27, [R1+0x8dc] ;  /* 0x0008dc00011b7983 */ /* 0x000ee20000300800 */
[----:B0-----:R-:W-:-:S02]  /*60320*/  IMAD.MOV.U32 R22, RZ, RZ, R2 ;  /* 0x000000ffff167224 */ /* 0x001fc400078e0002 */
[----:B------:R-:W-:Y:S01]  /*60330*/  IMAD.MOV.U32 R23, RZ, RZ, R4 ;  /* 0x000000ffff177224 */ /* 0x000fe200078e0004 */
[----:B---3--:R-:W-:Y:S04]  /*60340*/  STL.64 [R1+0x5e18], R26 ;  /* 0x005e181a01007387 */ /* 0x008fe80000100a00 */
[----:B--2---:R0:W-:Y:S04]  /*60350*/  STL.64 [R1+0x5e10], R24 ;  /* 0x005e101801007387 */ /* 0x0041e80000100a00 */
[----:B------:R-:W2:Y:S04]  /*60360*/  LDL.LU R2, [R1+0x5ec0] ;  /* 0x005ec00001027983 */ /* 0x000ea80000300800 */
[----:B------:R-:W3:Y:S04]  /*60370*/  LDL.LU R4, [R1+0x5ebc] ;  /* 0x005ebc0001047983 */ /* 0x000ee80000300800 */
[----:B------:R-:W-:Y:S04]  /*60380*/  STL.64 [R1+0x5e20], R22 ;  /* 0x005e201601007387 */ /* 0x000fe80000100a00 */
[----:B0-----:R-:W4:Y:S04]  /*60390*/  LDL.LU R24, [R1+0x8e0] ;  /* 0x0008e00001187983 */ /* 0x001f280000300800 */
[----:B------:R-:W4:Y:S04]  /*603a0*/  LDL.LU R25, [R1+0x8e4] ;  /* 0x0008e40001197983 */ /* 0x000f280000300800 */
[----:B------:R-:W5:Y:S04]  /*603b0*/  LDL.LU R26, [R1+0x8e8] ;  /* 0x0008e800011a7983 */ /* 0x000f680000300800 */
[----:B------:R-:W5:Y:S01]  /*603c0*/  LDL.LU R27, [R1+0x8ec] ;  /* 0x0008ec00011b7983 */ /* 0x000f620000300800 */
[----:B------:R-:W-:-:S02]  /*603d0*/  IMAD.MOV.U32 R20, RZ, RZ, R5 ;  /* 0x000000ffff147224 */ /* 0x000fc400078e0005 */
[----:B------:R-:W-:Y:S01]  /*603e0*/  IMAD.MOV.U32 R21, RZ, RZ, R6 ;  /* 0x000000ffff157224 */ /* 0x000fe200078e0006 */
[----:B-----5:R-:W-:Y:S04]  /*603f0*/  STL.64 [R1+0x5e30], R26 ;  /* 0x005e301a01007387 */ /* 0x020fe80000100a00 */
[----:B----4-:R0:W-:Y:S04]  /*60400*/  STL.64 [R1+0x5e28], R24 ;  /* 0x005e281801007387 */ /* 0x0101e80000100a00 */
[----:B------:R-:W3:Y:S04]  /*60410*/  LDL.LU R5, [R1+0x5eb8] ;  /* 0x005eb80001057983 */ /* 0x000ee80000300800 */
[----:B------:R-:W4:Y:S04]  /*60420*/  LDL.LU R6, [R1+0x5eb4] ;  /* 0x005eb40001067983 */ /* 0x000f280000300800 */
[----:B------:R2:W-:Y:S04]  /*60430*/  STL.64 [R1+0x5e38], R20 ;  /* 0x005e381401007387 */ /* 0x0005e80000100a00 */
[----:B0-----:R-:W5:Y:S04]  /*60440*/  LDL.LU R24, [R1+0x8f0] ;  /* 0x0008f00001187983 */ /* 0x001f680000300800 */
[----:B------:R-:W5:Y:S04]  /*60450*/  LDL.LU R25, [R1+0x8f4] ;  /* 0x0008f40001197983 */ /* 0x000f680000300800 */
[----:B------:R-:W3:Y:S04]  /*60460*/  LDL.LU R26, [R1+0x8f8] ;  /* 0x0008f800011a7983 */ /* 0x000ee80000300800 */
[----:B------:R-:W3:Y:S01]  /*60470*/  LDL.LU R27, [R1+0x8fc] ;  /* 0x0008fc00011b7983 */ /* 0x000ee20000300800 */
[----:B--2---:R-:W-:-:S02]  /*60480*/  IMAD.MOV.U32 R20, RZ, RZ, R2 ;  /* 0x000000ffff147224 */ /* 0x004fc400078e0002 */
[----:B------:R-:W-:Y:S02]  /*60490*/  IMAD.MOV.U32 R22, RZ, RZ, R7 ;  /* 0x000000ffff167224 */ /* 0x000fe400078e0007 */
[----:B------:R-:W-:Y:S02]  /*604a0*/  IMAD.MOV.U32 R23, RZ, RZ, R3 ;  /* 0x000000ffff177224 */ /* 0x000fe400078e0003 */
[----:B------:R-:W-:Y:S01]  /*604b0*/  IMAD.MOV.U32 R21, RZ, RZ, R0 ;  /* 0x000000ffff157224 */ /* 0x000fe200078e0000 */
[----:B---3--:R-:W-:Y:S04]  /*604c0*/  STL.64 [R1+0x5e48], R26 ;  /* 0x005e481a01007387 */ /* 0x008fe80000100a00 */
[----:B-----5:R0:W-:Y:S04]  /*604d0*/  STL.64 [R1+0x5e40], R24 ;  /* 0x005e401801007387 */ /* 0x0201e80000100a00 */
[----:B------:R-:W4:Y:S04]  /*604e0*/  LDL.LU R7, [R1+0x5eb0] ;  /* 0x005eb00001077983 */ /* 0x000f280000300800 */
[----:B------:R1:W-:Y:S04]  /*604f0*/  STL [R1+0x5e8c], R20 ;  /* 0x005e8c1401007387 */ /* 0x0003e80000100800 */
[----:B------:R2:W-:Y:S04]  /*60500*/  STL.64 [R1+0x5e50], R22 ;  /* 0x005e501601007387 */ /* 0x0005e80000100a00 */
[----:B0-----:R-:W3:Y:S04]  /*60510*/  LDL.LU R24, [R1+0x900] ;  /* 0x0009000001187983 */ /* 0x001ee80000300800 */
[----:B------:R-:W3:Y:S04]  /*60520*/  LDL.LU R25, [R1+0x904] ;  /* 0x0009040001197983 */ /* 0x000ee80000300800 */
[----:B------:R-:W5:Y:S04]  /*60530*/  LDL.LU R26, [R1+0x908] ;  /* 0x00090800011a7983 */ /* 0x000f680000300800 */
[----:B------:R-:W5:Y:S04]  /*60540*/  LDL.LU R27, [R1+0x90c] ;  /* 0x00090c00011b7983 */ /* 0x000f680000300800 */
[----:B-1----:R-:W3:Y:S04]  /*60550*/  LDL.LU R20, [R1+0x11ac] ;  /* 0x0011ac0001147983 */ /* 0x002ee80000300800 */
[----:B------:R-:W3:Y:S04]  /*60560*/  LDL.LU R0, [R1+0x11a8] ;  /* 0x0011a80001007983 */ /* 0x000ee80000300800 */
[----:B------:R-:W3:Y:S04]  /*60570*/  LDL.LU R28, [R1+0x11b4] ;  /* 0x0011b400011c7983 */ /* 0x000ee80000300800 */
[----:B------:R-:W3:Y:S04]  /*60580*/  LDL.LU R29, [R1+0x11b0] ;  /* 0x0011b000011d7983 */ /* 0x000ee80000300800 */
[----:B------:R-:W3:Y:S04]  /*60590*/  LDL.LU R2, [R1+0x11bc] ;  /* 0x0011bc0001027983 */ /* 0x000ee80000300800 */
[----:B--2---:R-:W2:Y:S04]  /*605a0*/  LDL.LU R23, [R1+0x11b8] ;  /* 0x0011b80001177983 */ /* 0x004ea80000300800 */
[----:B------:R-:W2:Y:S04]  /*605b0*/  LDL.LU R3, [R1+0x11c4] ;  /* 0x0011c40001037983 */ /* 0x000ea80000300800 */
[----:B------:R-:W2:Y:S04]  /*605c0*/  LDL.LU R22, [R1+0x11c0] ;  /* 0x0011c00001167983 */ /* 0x000ea80000300800 */
[----:B--2---:R-:W-:Y:S04]  /*605d0*/  STL.64 [R1+0x5e98], R22 ;  /* 0x005e981601007387 */ /* 0x004fe80000100a00 */
[----:B---3--:R0:W-:Y:S04]  /*605e0*/  STL.64 [R1+0x5e90], R20 ;  /* 0x005e901401007387 */ /* 0x0081e80000100a00 */
[----:B0-----:R-:W2:Y:S04]  /*605f0*/  LDL.LU R20, [R1+0x820] ;  /* 0x0008200001147983 */ /* 0x001ea80000300800 */
[----:B------:R-:W2:Y:S04]  /*60600*/  LDL.LU R21, [R1+0x824] ;  /* 0x0008240001157983 */ /* 0x000ea80000300800 */
[----:B------:R-:W3:Y:S04]  /*60610*/  LDL.LU R22, [R1+0x828] ;  /* 0x0008280001167983 */ /* 0x000ee80000300800 */
[----:B------:R-:W3:Y:S04]  /*60620*/  LDL.LU R23, [R1+0x82c] ;  /* 0x00082c0001177983 */ /* 0x000ee80000300800 */
[----:B---3--:R-:W-:Y:S04]  /*60630*/  STL.64 [R1+0x5ea8], R22 ;  /* 0x005ea81601007387 */ /* 0x008fe80000100a00 */
[----:B--2---:R0:W-:Y:S04]  /*60640*/  STL.64 [R1+0x5ea0], R20 ;  /* 0x005ea01401007387 */ /* 0x0041e80000100a00 */
[----:B0-----:R-:W4:Y:S04]  /*60650*/  LDL.LU R20, [R1+0x7f0] ;  /* 0x0007f00001147983 */ /* 0x001f280000300800 */
[----:B------:R-:W4:Y:S04]  /*60660*/  LDL.LU R21, [R1+0x7f4] ;  /* 0x0007f40001157983 */ /* 0x000f280000300800 */
[----:B------:R-:W4:Y:S04]  /*60670*/  LDL.LU R22, [R1+0x7f8] ;  /* 0x0007f80001167983 */ /* 0x000f280000300800 */
[----:B------:R-:W4:Y:S04]  /*60680*/  LDL.LU R23, [R1+0x7fc] ;  /* 0x0007fc0001177983 */ /* 0x000f280000300800 */
[----:B-----5:R-:W-:Y:S04]  /*60690*/  STL.64 [R1+0x5e60], R26 ;  /* 0x005e601a01007387 */ /* 0x020fe80000100a00 */
[----:B------:R0:W-:Y:S04]  /*606a0*/  STL.64 [R1+0x5e58], R24 ;  /* 0x005e581801007387 */ /* 0x0001e80000100a00 */
[----:B0-----:R-:W2:Y:S04]  /*606b0*/  LDL.LU R24, [R1+0x910] ;  /* 0x0009100001187983 */ /* 0x001ea80000300800 */
[----:B------:R-:W2:Y:S04]  /*606c0*/  LDL.LU R25, [R1+0x914] ;  /* 0x0009140001197983 */ /* 0x000ea80000300800 */
[----:B------:R-:W3:Y:S04]  /*606d0*/  LDL.LU R26, [R1+0x918] ;  /* 0x00091800011a7983 */ /* 0x000ee80000300800 */
[----:B------:R-:W3:Y:S01]  /*606e0*/  LDL.LU R27, [R1+0x91c] ;  /* 0x00091c00011b7983 */ /* 0x000ee20000300800 */
[C---:B----4-:R-:W-:Y:S03]  /*606f0*/  HMMA.16816.F32 R20, R12.reuse, R6, R20 ;  /* 0x000000060c14723c */ /* 0x050fe60000001814 */
[----:B---3--:R-:W-:Y:S04]  /*60700*/  STL.64 [R1+0x5e78], R26 ;  /* 0x005e781a01007387 */ /* 0x008fe80000100a00 */
[----:B--2---:R0:W-:Y:S04]  /*60710*/  STL.64 [R1+0x5e70], R24 ;  /* 0x005e701801007387 */ /* 0x0041e80000100a00 */
        /* <DEDUP_REMOVED lines=23> */
[----:B------:R-:W2:Y:S04]  /*60890*/  LDL.LU.64 R20, [R1+0x5e90] ;  /* 0x005e900001147983 */ /* 0x000ea80000300a00 */
[----:B------:R-:W-:Y:S04]  /*608a0*/  STL.64 [R1+0x5d98], R6 ;  /* 0x005d980601007387 */ /* 0x000fe80000100a00 */
[----:B------:R0:W-:Y:S01]  /*608b0*/  STL.64 [R1+0x5d90], R4 ;  /* 0x005d900401007387 */ /* 0x0001e20000100a00 */
[----:B------:R-:W-:-:S03]  /*608c0*/  IMAD R29, R29, 0x100, R28 ;  /* 0x000001001d1d7824 */ /* 0x000fc600078e021c */
[----:B0-----:R-:W3:Y:S04]  /*608d0*/  LDL.LU R4, [R1+0x8a0] ;  /* 0x0008a00001047983 */ /* 0x001ee80000300800 */
[----:B------:R-:W3:Y:S04]  /*608e0*/  LDL.LU R5, [R1+0x8a4] ;  /* 0x0008a40001057983 */ /* 0x000ee80000300800 */
[----:B------:R-:W3:Y:S04]  /*608f0*/  LDL.LU R6, [R1+0x8a8] ;  /* 0x0008a80001067983 */ /* 0x000ee80000300800 */
[----:B------:R-:W3:Y:S01]  /*60900*/  LDL.LU R7, [R1+0x8ac] ;  /* 0x0008ac0001077983 */ /* 0x000ee20000300800 */
[----:B-----5:R-:W-:-:S02]  /*60910*/  IMAD R23, R23, 0x100, R2 ;  /* 0x0000010017177824 */ /* 0x020fc400078e0202 */
[----:B--2---:R-:W-:Y:S02]  /*60920*/  IMAD R0, R0, 0x100, R20 ;  /* 0x0000010000007824 */ /* 0x004fe400078e0214 */
[----:B------:R-:W2:Y:S01]  /*60930*/  LDL.LU R20, [R1+0x5e8c] ;  /* 0x005e8c0001147983 */ /* 0x000ea20000300800 */
[----:B------:R-:W-:-:S03]  /*60940*/  IMAD R22, R22, 0x100, R3 ;  /* 0x0000010016167824 */ /* 0x000fc600078e0203 */
[----:B------:R-:W5:Y:S04]  /*60950*/  LDL.LU R28, [R1+0x5e88] ;  /* 0x005e8800011c7983 */ /* 0x000f680000300800 */
[----:B------:R-:W2:Y:S04]  /*60960*/  LDL.LU R2, [R1+0x5e84] ;  /* 0x005e840001027983 */ /* 0x000ea80000300800 */
[----:B------:R-:W2:Y:S02]  /*60970*/  LDL.LU R3, [R1+0x5e80] ;  /* 0x005e800001037983 */ /* 0x000ea40000300800 */
[----:B--2---:R-:W-:Y:S02]  /*60980*/  HMMA.16816.F32 R12, R12, R2, R24 ;  /* 0x000000020c0c723c */ /* 0x004fe40000001818 */
[----:B------:R-:W2:Y:S04]  /*60990*/  LDL.LU.64 R26, [R1+0x5e78] ;  /* 0x005e7800011a7983 */ /* 0x000ea80000300a00 */
[----:B------:R-:W2:Y:S04]  /*609a0*/  LDL.LU.64 R24, [R1+0x5e70] ;  /* 0x005e700001187983 */ /* 0x000ea80000300a00 */
[----:B------:R-:W-:Y:S04]  /*609b0*/  STL [R1+0x5d64], R2 ;  /* 0x005d640201007387 */ /* 0x000fe80000100800 */
[----:B------:R-:W-:Y:S05]  /*609c0*/  STL [R1+0x5d60], R3 ;  /* 0x005d600301007387 */ /* 0x000fea0000100800 */
[----:B------:R0:W-:Y:S04]  /*609d0*/  STL.64 [R1+0x560], R12 ;  /* 0x0005600c01007387 */ /* 0x0001e80000100a00 */
[----:B------:R1:W-:Y:S01]  /*609e0*/  STL.64 [R1+0x568], R14 ;  /* 0x0005680e01007387 */ /* 0x0003e20000100a00 */
[----:B0-----:R-:W-:-:S02]  /*609f0*/  F2FP.F16.E5M2.UNPACK_B R12, R0 ;  /* 0x00000000ff0c723e */ /* 0x001fc400020004ff */
        /* <DEDUP_REMOVED lines=23> */
[----:B------:R-:W5:Y:S04]  /*60b70*/  LDL.LU.64 R26, [R1+0x5e18] ;  /* 0x005e1800011a7983 */ /* 0x000f680000300a00 */
[----:B------:R-:W5:-:S13]  /*60b80*/  LDL.LU.64 R24, [R1+0x5e10] ;  /* 0x005e100001187983 */ /* 0x000f5a0000300a00 */
[----:B------:R-:W-:Y:S04]  /*60b90*/  STL.64 [R1+0x640], R20 ;  /* 0x0006401401007387 */ /* 0x000fe80000100a00 */
[----:B------:R0:W-:Y:S04]  /*60ba0*/  STL.64 [R1+0x648], R22 ;  /* 0x0006481601007387 */ /* 0x0001e80000100a00 */
[----:B0-----:R-:W2:Y:S04]  /*60bb0*/  LDL.LU.64 R22, [R1+0x5e08] ;  /* 0x005e080001167983 */ /* 0x001ea80000300a00 */
[----:B------:R-:W2:Y:S01]  /*60bc0*/  LDL.LU.64 R20, [R1+0x5e00] ;  /* 0x005e000001147983 */ /* 0x000ea20000300a00 */
[----:B-----5:R-:W-:-:S15]  /*60bd0*/  HMMA.16816.F32 R24, R12, R28, R24 ;  /* 0x0000001c0c18723c */ /* 0x020fde0000001818 */
        /* <DEDUP_REMOVED lines=10> */
[----:B------:R-:W3:Y:S04]  /*60c80*/  LDL.LU.64 R16, [R1+0x5de0] ;  /* 0x005de00001107983 */ /* 0x000ee80000300a00 */
[----:B------:R-:W5:Y:S04]  /*60c90*/  LDL.LU.64 R22, [R1+0x5dd8] ;  /* 0x005dd80001167983 */ /* 0x000f680000300a00 */
[----:B------:R-:W4:Y:S04]  /*60ca0*/  LDL.LU.64 R20, [R1+0x5dd0] ;  /* 0x005dd00001147983 */ /* 0x000f280000300a00 */
[----:B------:R-:W-:Y:S04]  /*60cb0*/  STL.64 [R1+0x610], R24 ;  /* 0x0006101801007387 */ /* 0x000fe80000100a00 */
[----:B------:R5:W-:Y:S02]  /*60cc0*/  STL.64 [R1+0x618], R26 ;  /* 0x0006181a01007387 */ /* 0x000be40000100a00 */
[C---:B-----5:R-:W-:Y:S08]  /*60cd0*/  HMMA.16816.F32 R24, R12.reuse, R22, R4 ;  /* 0x000000160c18723c */ /* 0x060ff00000001804 */
[C---:B----4-:R-:W-:Y:S01]  /*60ce0*/  HMMA.16816.F32 R4, R12.reuse, R20, R8 ;  /* 0x000000140c04723c */ /* 0x050fe20000001808 */
[----:B------:R-:W4:Y:S10]  /*60cf0*/  LDL.LU R20, [R1+0x970] ;  /* 0x0009700001147983 */ /* 0x000f340000300800 */
[----:B------:R-:W-:Y:S04]  /*60d00*/  STL.64 [R1+0x600], R24 ;  /* 0x0006001801007387 */ /* 0x000fe80000100a00 */
[----:B------:R-:W-:Y:S04]  /*60d10*/  STL.64 [R1+0x608], R26 ;  /* 0x0006081a01007387 */ /* 0x000fe80000100a00 */
[----:B------:R-:W-:Y:S04]  /*60d20*/  STL.64 [R1+0x5f0], R4 ;  /* 0x0005f00401007387 */ /* 0x000fe80000100a00 */
[----:B------:R-:W-:Y:S04]  /*60d30*/  STL.64 [R1+0x5f8], R6 ;  /* 0x0005f80601007387 */ /* 0x000fe80000100a00 */
[----:B------:R-:W4:Y:S04]  /*60d40*/  LDL.LU R21, [R1+0x974] ;  /* 0x0009740001157983 */ /* 0x000f280000300800 */
[----:B------:R-:W5:Y:S04]  /*60d50*/  LDL.LU R22, [R1+0x978] ;  /* 0x0009780001167983 */ /* 0x000f680000300800 */
[----:B------:R-:W5:Y:S04]  /*60d60*/  LDL.LU R23, [R1+0x97c] ;  /* 0x00097c0001177983 */ /* 0x000f680000300800 */
[----:B-----5:R-:W-:Y:S04]  /*60d70*/  STL.64 [R1+0x5d48], R22 ;  /* 0x005d481601007387 */ /* 0x020fe80000100a00 */
[----:B----4-:R0:W-:Y:S04]  /*60d80*/  STL.64 [R1+0x5d40], R20 ;  /* 0x005d401401007387 */ /* 0x0101e80000100a00 */
[----:B0-----:R-:W4:Y:S04]  /*60d90*/  LDL.LU R20, [R1+0x930] ;  /* 0x0009300001147983 */ /* 0x001f280000300800 */
[----:B------:R-:W4:Y:S04]  /*60da0*/  LDL.LU R21, [R1+0x934] ;  /* 0x0009340001157983 */ /* 0x000f280000300800 */
[----:B------:R-:W5:Y:S04]  /*60db0*/  LDL.LU R22, [R1+0x938] ;  /* 0x0009380001167983 */ /* 0x000f680000300800 */
[----:B------:R-:W5:Y:S04]  /*60dc0*/  LDL.LU R23, [R1+0x93c] ;  /* 0x00093c0001177983 */ /* 0x000f680000300800 */
        /* <DEDUP_REMOVED lines=12> */
[----:B------:R-:W3:Y:S04]  /*60e90*/  LDL.LU R8, [R1+0x870] ;  /* 0x0008700001087983 */ /* 0x000ee80000300800 */
[----:B------:R-:W3:Y:S04]  /*60ea0*/  LDL.LU R9, [R1+0x874] ;  /* 0x0008740001097983 */ /* 0x000ee80000300800 */
[----:B------:R-:W3:Y:S04]  /*60eb0*/  LDL.LU R10, [R1+0x878] ;  /* 0x00087800010a7983 */ /* 0x000ee80000300800 */
[----:B------:R-:W3:Y:S04]  /*60ec0*/  LDL.LU R11, [R1+0x87c] ;  /* 0x00087c00010b7983 */ /* 0x000ee80000300800 */
[----:B0-----:R-:W2:Y:S04]  /*60ed0*/  LDL.LU R4, [R1+0x880] ;  /* 0x0008800001047983 */ /* 0x001ea80000300800 */
[----:B------:R-:W2:Y:S04]  /*60ee0*/  LDL.LU R5, [R1+0x884] ;  /* 0x0008840001057983 */ /* 0x000ea80000300800 */
[----:B------:R-:W2:Y:S04]  /*60ef0*/  LDL.LU R6, [R1+0x888] ;  /* 0x0008880001067983 */ /* 0x000ea80000300800 */
[----:B------:R-:W2:Y:S04]  /*60f00*/  LDL.LU R7, [R1+0x88c] ;  /* 0x00088c0001077983 */ /* 0x000ea80000300800 */
[----:B------:R-:W2:Y:S04]  /*60f10*/  LDL.LU R0, [R1+0x11c8] ;  /* 0x0011c80001007983 */ /* 0x000ea80000300800 */
[----:B------:R-:W2:Y:S04]  /*60f20*/  LDL.LU R2, [R1+0x11dc] ;  /* 0x0011dc0001027983 */ /* 0x000ea80000300800 */
[----:B--2---:R0:W-:Y:S04]  /*60f30*/  STL [R1+0x5d68], R2 ;  /* 0x005d680201007387 */ /* 0x0041e80000100800 */
[----:B0-----:R-:W2:Y:S04]  /*60f40*/  LDL.LU R2, [R1+0x11d4] ;  /* 0x0011d40001027983 */ /* 0x001ea80000300800 */
[----:B--2---:R0:W-:Y:S04]  /*60f50*/  STL [R1+0x5d6c], R2 ;  /* 0x005d6c0201007387 */ /* 0x0041e80000100800 */
[----:B0-----:R-:W2:Y:S04]  /*60f60*/  LDL.LU R2, [R1+0x11cc] ;  /* 0x0011cc0001027983 */ /* 0x001ea80000300800 */
[----:B------:R-:W2:Y:S04]  /*60f70*/  LDL.LU R3, [R1+0x11e4] ;  /* 0x0011e40001037983 */ /* 0x000ea80000300800 */
[----:B-----5:R-:W-:Y:S04]  /*60f80*/  STL.64 [R1+0x5d58], R22 ;  /* 0x005d581601007387 */ /* 0x020fe80000100a00 */
[----:B----4-:R0:W-:Y:S04]  /*60f90*/  STL.64 [R1+0x5d50], R20 ;  /* 0x005d501401007387 */ /* 0x0101e80000100a00 */
[----:B0-----:R-:W4:Y:S04]  /*60fa0*/  LDL.LU R20, [R1+0x800] ;  /* 0x0008000001147983 */ /* 0x001f280000300800 */
[----:B------:R-:W4:Y:S04]  /*60fb0*/  LDL.LU R21, [R1+0x804] ;  /* 0x0008040001157983 */ /* 0x000f280000300800 */
[----:B------:R-:W5:Y:S04]  /*60fc0*/  LDL.LU R22, [R1+0x808] ;  /* 0x0008080001167983 */ /* 0x000f680000300800 */
[----:B------:R-:W5:Y:S01]  /*60fd0*/  LDL.LU R23, [R1+0x80c] ;  /* 0x00080c0001177983 */ /* 0x000f620000300800 */
[C---:B------:R-:W-:Y:S03]  /*60fe0*/  HMMA.16816.F32 R4, R12.reuse, R18, R4 ;  /* 0x000000120c04723c */ /* 0x040fe60000001804 */
[----:B-----5:R-:W-:Y:S04]  /*60ff0*/  STL.64 [R1+0x5d78], R22 ;  /* 0x005d781601007387 */ /* 0x020fe80000100a00 */
[----:B----4-:R0:W-:Y:S04]  /*61000*/  STL.64 [R1+0x5d70], R20 ;  /* 0x005d701401007387 */ /* 0x0101e80000100a00 */
[----:B0-----:R-:W4:Y:S04]  /*61010*/  LDL.LU R20, [R1+0x830] ;  /* 0x0008300001147983 */ /* 0x001f280000300800 */
[----:B------:R-:W4:Y:S04]  /*61020*/  LDL.LU R21, [R1+0x834] ;  /* 0x0008340001157983 */ /* 0x000f280000300800 */
[----:B------:R-:W5:Y:S04]  /*61030*/  LDL.LU R22, [R1+0x838] ;  /* 0x0008380001167983 */ /* 0x000f680000300800 */
[----:B------:R-:W5:Y:S01]  /*61040*/  LDL.LU R23, [R1+0x83c] ;  /* 0x00083c0001177983 */ /* 0x000f620000300800 */
[C---:B---3--:R-:W-:Y:S03]  /*61050*/  HMMA.16816.F32 R8, R12.reuse, R16, R8 ;  /* 0x000000100c08723c */ /* 0x048fe60000001808 */
[----:B-----5:R-:W-:Y:S04]  /*61060*/  STL.64 [R1+0x5d88], R22 ;  /* 0x005d881601007387 */ /* 0x020fe80000100a00 */
[----:B----4-:R0:W-:Y:S04]  /*61070*/  STL.64 [R1+0x5d80], R20 ;  /* 0x005d801401007387 */ /* 0x0101e80000100a00 */
[----:B0-----:R-:W3:Y:S04]  /*61080*/  LDL.LU R20, [R1+0x840] ;  /* 0x0008400001147983 */ /* 0x001ee80000300800 */
[----:B------:R-:W3:Y:S04]  /*61090*/  LDL.LU R21, [R1+0x844] ;  /* 0x0008440001157983 */ /* 0x000ee80000300800 */
[----:B------:R-:W3:Y:S04]  /*610a0*/  LDL.LU R22, [R1+0x848] ;  /* 0x0008480001167983 */ /* 0x000ee80000300800 */
[----:B------:R-:W3:Y:S04]  /*610b0*/  LDL.LU R23, [R1+0x84c] ;  /* 0x00084c0001177983 */ /* 0x000ee80000300800 */
[----:B------:R-:W4:Y:S04]  /*610c0*/  LDL R28, [R1+0xafc] ;  /* 0x000afc00011c7983 */ /* 0x000f280000100800 */
[----:B------:R-:W5:Y:S04]  /*610d0*/  LDL R29, [R1+0xb08] ;  /* 0x000b0800011d7983 */ /* 0x000f680000100800 */
[----:B------:R-:W2:Y:S04]  /*610e0*/  LDL.LU R24, [R1+0x980] ;  /* 0x0009800001187983 */ /* 0x000ea80000300800 */
[----:B------:R-:W2:Y:S04]  /*610f0*/  LDL.LU R25, [R1+0x984] ;  /* 0x0009840001197983 */ /* 0x000ea80000300800 */
[----:B------:R-:W2:Y:S04]  /*61100*/  LDL.LU R26, [R1+0x988] ;  /* 0x00098800011a7983 */ /* 0x000ea80000300800 */
[----:B------:R-:W2:Y:S04]  /*61110*/  LDL.LU R27, [R1+0x98c] ;  /* 0x00098c00011b7983 */ /* 0x000ea80000300800 */
[----:B------:R-:W-:Y:S04]  /*61120*/  STL.64 [R1+0x5e0], R4 ;  /* 0x0005e00401007387 */ /* 0x000fe80000100a00 */
[----:B------:R0:W-:Y:S04]  /*61130*/  STL.64 [R1+0x5e8], R6 ;  /* 0x0005e80601007387 */ /* 0x0001e80000100a00 */
[----:B0-----:R-:W2:Y:S04]  /*61140*/  LDL.LU.64 R6, [R1+0x5dc8] ;  /* 0x005dc80001067983 */ /* 0x001ea80000300a00 */
[----:B------:R-:W2:Y:S04]  /*61150*/  LDL.LU.64 R4, [R1+0x5dc0] ;  /* 0x005dc00001047983 */ /* 0x000ea80000300a00 */
[----:B------:R-:W2:Y:S04]  /*61160*/  LDL R18, [R1+0xaec] ;  /* 0x000aec0001127983 */ /* 0x000ea80000100800 */
[----:B------:R-:W2:Y:S04]  /*61170*/  LDL R19, [R1+0xaf8] ;  /* 0x000af80001137983 */ /* 0x000ea80000100800 */
[----:B------:R-:W-:Y:S04]  /*61180*/  STL.64 [R1+0x5d0], R8 ;  /* 0x0005d00801007387 */ /* 0x000fe80000100a00 */
[----:B------:R0:W-:Y:S04]  /*61190*/  STL.64 [R1+0x5d8], R10 ;  /* 0x0005d80a01007387 */ /* 0x0001e80000100a00 */
[----:B0-----:R-:W2:Y:S04]  /*611a0*/  LDL.LU.64 R10, [R1+0x5db8] ;  /* 0x005db800010a7983 */ /* 0x001ea80000300a00 */
[----:B------:R-:W3:Y:S04]  /*611b0*/  LDL.LU.64 R8, [R1+0x5db0] ;  /* 0x005db00001087983 */ /* 0x000ee80000300a00 */
[----:B------:R-:W3:Y:S04]  /*611c0*/  LDL R16, [R1+0xadc] ;  /* 0x000adc0001107983 */ /* 0x000ee80000100800 */
[----:B------:R-:W3:Y:S01]  /*611d0*/  LDL R17, [R1+0xae8] ;  /* 0x000ae80001117983 */ /* 0x000ee20000100800 */
[----:B--2---:R-:W-:-:S15]  /*611e0*/  HMMA.16816.F32 R4, R12, R10, R4 ;  /* 0x0000000a0c04723c */ /* 0x004fde0000001804 */
[----:B------:R-:W-:-:S04]  /*611f0*/  NOP ;  /* 0x0000000000007918 */ /* 0x000fc80000000000 */
[----:B------:R-:W-:Y:S04]  /*61200*/  STL.64 [R1+0x5c0], R4 ;  /* 0x0005c00401007387 */ /* 0x000fe80000100a00 */
[----:B------:R0:W-:Y:S04]  /*61210*/  STL.64 [R1+0x5c8], R6 ;  /* 0x0005c80601007387 */ /* 0x0001e80000100a00 */
[----:B0-----:R-:W3:Y:S04]  /*61220*/  LDL.LU.64 R6, [R1+0x5da8] ;  /* 0x005da80001067983 */ /* 0x001ee80000300a00 */
[----:B------:R-:W3:Y:S02]  /*61230*/  LDL.LU.64 R4, [R1+0x5da0] ;  /* 0x005da00001047983 */ /* 0x000ee40000300a00 */
[----:B---3--:R-:W-:Y:S02]  /*61240*/  HMMA.16816.F32 R8, R12, R8, R4 ;  /* 0x000000080c08723c */ /* 0x008fe40000001804 */
[----:B------:R-:W2:Y:S04]  /*61250*/  LDL.LU.64 R6, [R1+0x5d98] ;  /* 0x005d980001067983 */ /* 0x000ea80000300a00 */
[----:B------:R-:W3:-:S13]  /*61260*/  LDL.LU.64 R4, [R1+0x5d90] ;  /* 0x005d900001047983 */ /* 0x000eda0000300a00 */
[----:B------:R0:W-:Y:S04]  /*61270*/  STL.64 [R1+0x5b0], R8 ;  /* 0x0005b00801007387 */ /* 0x0001e80000100a00 */
[----:B------:R1:W-:Y:S04]  /*61280*/  STL.64 [R1+0x5b8], R10 ;  /* 0x0005b80a01007387 */ /* 0x0003e80000100a00 */
[----:B0-----:R-:W3:Y:S04]  /*61290*/  LDL.LU R8, [R1+0x950] ;  /* 0x0009500001087983 */ /* 0x001ee80000300800 */
[----:B------:R-:W3:Y:S04]  /*612a0*/  LDL.LU R9, [R1+0x954] ;  /* 0x0009540001097983 */ /* 0x000ee80000300800 */
[----:B-1----:R-:W3:Y:S04]  /*612b0*/  LDL.LU R10, [R1+0x958] ;  /* 0x00095800010a7983 */ /* 0x002ee80000300800 */
        /* <DEDUP_REMOVED lines=8> */
[----:B------:R-:W2:Y:S01]  /*61340*/  LDL R7, [R1+0xad8] ;  /* 0x000ad80001077983 */ /* 0x000ea20000100800 */
[----:B------:R-:W-:Y:S01]  /*61350*/  IMAD R0, R0, 0x100, R2 ;  /* 0x0000010000007824 */ /* 0x000fe200078e0202 */
[----:B---3--:R-:W-:-:S15]  /*61360*/  HMMA.16816.F32 R20, R12, R4, R20 ;  /* 0x000000040c14723c */ /* 0x008fde0000001814 */
[----:B------:R-:W-:-:S04]  /*61370*/  NOP ;  /* 0x0000000000007918 */ /* 0x000fc80000000000 */
[----:B------:R-:W-:Y:S04]  /*61380*/  STL.64 [R1+0x590], R20 ;  /* 0x0005901401007387 */ /* 0x000fe80000100a00 */
[----:B------:R0:W-:Y:S04]  /*61390*/  STL.64 [R1+0x598], R22 ;  /* 0x0005981601007387 */ /* 0x0001e80000100a00 */
[----:B0-----:R-:W3:Y:S04]  /*613a0*/  LDL.LU.64 R22, [R1+0x5d78] ;  /* 0x005d780001167983 */ /* 0x001ee80000300a00 */
[----:B------:R-:W3:Y:S04]  /*613b0*/  LDL.LU.64 R20, [R1+0x5d70] ;  /* 0x005d700001147983 */ /* 0x000ee80000300a00 */
[----:B------:R-:W2:Y:S04]  /*613c0*/  LDL.LU R4, [R1+0x11d0] ;  /* 0x0011d00001047983 */ /* 0x000ea80000300800 */
[----:B------:R-:W2:Y:S04]  /*613d0*/  LDL.LU R5, [R1+0x11d8] ;  /* 0x0011d80001057983 */ /* 0x000ea80000300800 */
[----:B------:R-:W2:Y:S02]  /*613e0*/  LDL.LU R2, [R1+0x5d6c] ;  /* 0x005d6c0001027983 */ /* 0x000ea40000300800 */
[----:B--2---:R-:W-:-:S02]  /*613f0*/  IMAD R4, R4, 0x100, R2 ;  /* 0x0000010004047824 */ /* 0x004fc400078e0202 */
[----:B------:R-:W2:Y:S01]  /*61400*/  LDL.LU R2, [R1+0x5d68] ;  /* 0x005d680001027983 */ /* 0x000ea20000300800 */
[----:B------:R-:W-:Y:S02]  /*61410*/  IMAD R6, R6, 0x100, R3 ;  /* 0x0000010006067824 */ /* 0x000fe400078e0203 */
[----:B--2---:R-:W-:Y:S02]  /*61420*/  IMAD R5, R5, 0x100, R2 ;  /* 0x0000010005057824 */ /* 0x004fe400078e0202 */
[----:B------:R-:W3:Y:S04]  /*61430*/  LDL.LU R2, [R1+0x5d64] ;  /* 0x005d640001027983 */ /* 0x000ee80000300800 */
[----:B------:R-:W3:Y:S02]  /*61440*/  LDL.LU R3, [R1+0x5d60] ;  /* 0x005d600001037983 */ /* 0x000ee40000300800 */
[----:B---3--:R-:W-:Y:S02]  /*61450*/  HMMA.16816.F32 R12, R12, R2, R20 ;  /* 0x000000020c0c723c */ /* 0x008fe40000001814 */
[----:B------:R-:W2:Y:S04]  /*61460*/  LDL.LU.64 R22, [R1+0x5d58] ;  /* 0x005d580001167983 */ /* 0x000ea80000300a00 */
[----:B------:R-:W2:Y:S04]  /*61470*/  LDL.LU.64 R20, [R1+0x5d50] ;  /* 0x005d500001147983 */ /* 0x000ea80000300a00 */
[----:B------:R-:W3:Y:S04]  /*61480*/  LDL R2, [R1+0xac8] ;  /* 0x000ac80001027983 */ /* 0x000ee80000100800 */
[----:B------:R-:W2:Y:S05]  /*61490*/  LDL R3, [R1+0xacc] ;  /* 0x000acc0001037983 */ /* 0x000eaa0000100800 */
[----:B------:R0:W-:Y:S04]  /*614a0*/  STL.64 [R1+0x580], R12 ;  /* 0x0005800c01007387 */ /* 0x0001e80000100a00 */
[----:B------:R1:W-:Y:S01]  /*614b0*/  STL.64 [R1+0x588], R14 ;  /* 0x0005880e01007387 */ /* 0x0003e20000100a00 */
[----:B0-----:R-:W-:-:S02]  /*614c0*/  F2FP.F16.E5M2.UNPACK_B R13, R4 ;  /* 0x00000004ff0d723e */ /* 0x001fc400020004ff */
[----:B------:R-:W-:Y:S02]  /*614d0*/  F2FP.F16.E5M2.UNPACK_B R12, R0 ;  /* 0x00000000ff0c723e */ /* 0x000fe400020004ff */
[----:B-1----:R-:W-:Y:S02]  /*614e0*/  F2FP.F16.E5M2.UNPACK_B R14, R5 ;  /* 0x00000005ff0e723e */ /* 0x002fe400020004ff */
[----:B------:R-:W-:Y:S02]  /*614f0*/  F2FP.F16.E5M2.UNPACK_B R15, R6 ;  /* 0x00000006ff0f723e */ /* 0x000fe400020004ff */
[----:B---3--:R-:W-:Y:S02]  /*61500*/  F2FP.F16.E5M2.UNPACK_B R4, R2 ;  /* 0x00000002ff04723e */ /* 0x008fe400020004ff */
[----:B--2---:R-:W-:Y:S02]  /*61510*/  F2FP.F16.E5M2.UNPACK_B R5, R3 ;  /* 0x00000003ff05723e */ /* 0x004fe400020004ff */
[----:B------:R-:W-:-:S03]  /*61520*/  F2FP.F16.E5M2.UNPACK_B R2, R7 ;  /* 0x00000007ff02723e */ /* 0x000fc600020004ff */
[----:B------:R0:W-:Y:S02]  /*61530*/  STL.64 [R1+0x18], R4 ;  /* 0x0000180401007387 */ /* 0x0001e40000100a00 */
[----:B0-----:R-:W-:Y:S02]  /*61540*/  HMMA.16816.F32 R4, R12, R4, R20 ;  /* 0x000000040c04723c */ /* 0x001fe40000001814 */
[----:B------:R-:W2:Y:S04]  /*61550*/  LDL.LU.64 R22, [R1+0x5d48] ;  /* 0x005d480001167983 */ /* 0x000ea80000300a00 */
[----:B------:R-:W2:Y:S01]  /*61560*/  LDL.LU.64 R20, [R1+0x5d40] ;  /* 0x005d400001147983 */ /* 0x000ea20000300a00 */
[----:B------:R-:W-:-:S07]  /*61570*/  F2FP.F16.E5M2.UNPACK_B R3, R16 ;  /* 0x00000010ff03723e */ /* 0x000fce00020004ff */
[----:B------:R-:W-:Y:S05]  /*61580*/  HMMA.16816.F32 R8, R12, R2, R8 ;  /* 0x000000020c08723c */ /* 0x000fea0000001808 */
[----:B------:R0:W-:Y:S04]  /*61590*/  STL.64 [R1+0x6e0], R4 ;  /* 0x0006e00401007387 */ /* 0x0001e80000100a00 */
[----:B------:R-:W-:Y:S04]  /*615a0*/  STL.64 [R1+0x6e8], R6 ;  /* 0x0006e80601007387 */ /* 0x000fe80000100a00 */
[----:B------:R1:W-:Y:S01]  /*615b0*/  STL.64 [R1+0x10], R2 ;  /* 0x0000100201007387 */ /* 0x0003e20000100a00 */
[----:B0-----:R-:W-:-:S02]  /*615c0*/  F2FP.F16.E5M2.UNPACK_B R4, R17 ;  /* 0x00000011ff04723e */ /* 0x001fc400020004ff */
[----:B------:R-:W-:-:S03]  /*615d0*/  F2FP.F16.E5M2.UNPACK_B R5, R18 ;  /* 0x00000012ff05723e */ /* 0x000fc600020004ff */
[----:B------:R-:W-:Y:S04]  /*615e0*/  STL.64 [R1+0x740], R8 ;  /* 0x0007400801007387 */ /* 0x000fe80000100a00 */
[----:B------:R-:W-:Y:S04]  /*615f0*/  STL.64 [R1+0x748], R10 ;  /* 0x0007480a01007387 */ /* 0x000fe80000100a00 */
[----:B------:R2:W-:Y:S01]  /*61600*/  STL.64 [R1+0x8], R4 ;  /* 0x0000080401007387 */ /* 0x0005e20000100a00 */
[----:B-1----:R-:W-:Y:S02]  /*61610*/  F2FP.F16.E5M2.UNPACK_B R2, R19 ;  /* 0x00000013ff02723e */ /* 0x002fe400020004ff */
[----:B----4-:R-:W-:Y:S01]  /*61620*/  F2FP.F16.E5M2.UNPACK_B R3, R28 ;  /* 0x0000001cff03723e */ /* 0x010fe200020004ff */
[----:B------:R-:W3:Y:S01]  /*61630*/  LDL R17, [R1+0xb6c] ;  /* 0x000b6c0001117983 */ /* 0x000ee20000100800 */
[----:B-----5:R-:W-:Y:S01]  /*61640*/  F2FP.F16.E5M2.UNPACK_B R28, R29 ;  /* 0x0000001dff1c723e */ /* 0x020fe200020004ff */
[----:B--2---:R-:W-:-:S15]  /*61650*/  HMMA.16816.F32 R4, R12, R4, R20 ;  /* 0x000000040c04723c */ /* 0x004fde0000001814 */
[----:B------:R-:W-:-:S04]  /*61660*/  NOP ;  /* 0x0000000000007918 */ /* 0x000fc80000000000 */
[----:B------:R-:W-:Y:S04]  /*61670*/  STL.64 [R1+0x7b0], R4 ;  /* 0x0007b00401007387 */ /* 0x000fe80000100a00 */
[----:B------:R0:W-:Y:S02]  /*61680*/  STL.64 [R1+0x7b8], R6 ;  /* 0x0007b80601007387 */ /* 0x0001e40000100a00 */
[----:B0-----:R-:W-:Y:S02]  /*61690*/  HMMA.16816.F32 R4, R12, R2, R24 ;  /* 0x000000020c04723c */ /* 0x001fe40000001818 */
[----:B------:R-:W-:Y:S04]  /*616a0*/  STL [R1], R2 ;  /* 0x0000000201007387 */ /* 0x000fe80000100800 */
[----:B------:R-:W-:Y:S04]  /*616b0*/  STL [R1+0x4], R3 ;  /* 0x0000040301007387 */ /* 0x000fe80000100800 */
[----:B------:R-:W2:Y:S04]  /*616c0*/  LDL R29, [R1+0xb0c] ;  /* 0x000b0c00011d7983 */ /* 0x000ea80000100800 */
[----:B------:R-:W4:Y:S05]  /*616d0*/  LDL R25, [R1+0xb2c] ;  /* 0x000b2c0001197983 */ /* 0x000f2a0000100800 */
[----:B------:R-:W-:Y:S04]  /*616e0*/  STL.64 [R1+0x800], R4 ;  /* 0x0008000401007387 */ /* 0x000fe80000100a00 */
[----:B------:R-:W-:Y:S04]  /*616f0*/  STL.64 [R1+0x808], R6 ;  /* 0x0008080601007387 */ /* 0x000fe80000100a00 */
[----:B------:R-:W5:Y:S04]  /*61700*/  LDL R22, [R1+0xb38] ;  /* 0x000b380001167983 */ /* 0x000f680000100800 */
[----:B------:R-:W5:Y:S04]  /*61710*/  LDL R23, [R1+0xb3c] ;  /* 0x000b3c0001177983 */ /* 0x000f680000100800 */
[----:B------:R-:W2:Y:S04]  /*61720*/  LDL R20, [R1+0xb48] ;  /* 0x000b480001147983 */ /* 0x000ea80000100800 */
[----:B------:R-:W2:Y:S04]  /*61730*/  LDL R21, [R1+0xb4c] ;  /* 0x000b4c0001157983 */ /* 0x000ea80000100800 */
[----:B-----5:R-:W-:Y:S04]  /*61740*/  STL.64 [R1+0x5d28], R22 ;  /* 0x005d281601007387 */ /* 0x020fe80000100a00 */
[----:B--2---:R0:W-:Y:S04]  /*61750*/  STL.64 [R1+0x5d20], R20 ;  /* 0x005d201401007387 */ /* 0x0041e80000100a00 */
[----:B0-----:R-:W2:Y:S04]  /*61760*/  LDL.LU R20, [R1+0x9b0] ;  /* 0x0009b00001147983 */ /* 0x001ea80000300800 */
[----:B------:R-:W2:Y:S04]  /*61770*/  LDL.LU R21, [R1+0x9b4] ;  /* 0x0009b40001157983 */ /* 0x000ea80000300800 */
[----:B------:R-:W5:Y:S04]  /*61780*/  LDL.LU R22, [R1+0x9b8] ;  /* 0x0009b80001167983 */ /* 0x000f680000300800 */
[----:B------:R-:W5:Y:S04]  /*61790*/  LDL.LU R23, [R1+0x9bc] ;  /* 0x0009bc0001177983 */ /* 0x000f680000300800 */
[----:B------:R-:W2:Y:S04]  /*617a0*/  LDL R26, [R1+0xb18] ;  /* 0x000b1800011a7983 */ /* 0x000ea80000100800 */
[----:B-----5:R-:W-:Y:S04]  /*617b0*/  STL.64 [R1+0x5d38], R22 ;  /* 0x005d381601007387 */ /* 0x020fe80000100a00 */
[----:B--2---:R0:W-:Y:S04]  /*617c0*/  STL.64 [R1+0x5d30], R20 ;  /* 0x005d301401007387 */ /* 0x0041e80000100a00 */
[----:B0-----:R-:W2:Y:S04]  /*617d0*/  LDL.LU R20, [R1+0x9a0] ;  /* 0x0009a00001147983 */ /* 0x001ea80000300800 */
[----:B------:R-:W2:Y:S04]  /*617e0*/  LDL.LU R21, [R1+0x9a4] ;  /* 0x0009a40001157983 */ /* 0x000ea80000300800 */
[----:B------:R-:W2:Y:S04]  /*617f0*/  LDL.LU R22, [R1+0x9a8] ;  /* 0x0009a80001167983 */ /* 0x000ea80000300800 */
[----:B------:R-:W2:Y:S04]  /*61800*/  LDL.LU R23, [R1+0x9ac] ;  /* 0x0009ac0001177983 */ /* 0x000ea80000300800 */
[----:B------:R-:W5:Y:S04]  /*61810*/  LDL R18, [R1+0xb58] ;  /* 0x000b580001127983 */ /* 0x000f680000100800 */
[----:B------:R-:W5:Y:S04]  /*61820*/  LDL R19, [R1+0xb5c] ;  /* 0x000b5c0001137983 */ /* 0x000f680000100800 */
[----:B------:R-:W3:Y:S04]  /*61830*/  LDL R16, [R1+0xb68] ;  /* 0x000b680001107983 */ /* 0x000ee80000100800 */
[----:B------:R-:W2:Y:S04]  /*61840*/  LDL R27, [R1+0xb1c] ;  /* 0x000b1c00011b7983 */ /* 0x000ea80000100800 */
[----:B------:R-:W2:Y:S04]  /*61850*/  LDL R24, [R1+0xb28] ;  /* 0x000b280001187983 */ /* 0x000ea80000100800 */
[----:B-----5:R-:W-:Y:S04]  /*61860*/  STL.64 [R1+0x5d08], R18 ;  /* 0x005d081201007387 */ /* 0x020fe80000100a00 */
[----:B---3--:R0:W-:Y:S04]  /*61870*/  STL.64 [R1+0x5d00], R16 ;  /* 0x005d001001007387 */ /* 0x0081e80000100a00 */
[----:B0-----:R-:W3:Y:S04]  /*61880*/  LDL.LU R16, [R1+0x9f0] ;  /* 0x0009f00001107983 */ /* 0x001ee80000300800 */
[----:B------:R-:W3:Y:S04]  /*61890*/  LDL.LU R17, [R1+0x9f4] ;  /* 0x0009f40001117983 */ /* 0x000ee80000300800 */
[----:B------:R-:W5:Y:S04]  /*618a0*/  LDL.LU R18, [R1+0x9f8] ;  /* 0x0009f80001127983 */ /* 0x000f680000300800 */
[----:B------:R-:W5:Y:S01]  /*618b0*/  LDL.LU R19, [R1+0x9fc] ;  /* 0x0009fc0001137983 */ /* 0x000f620000300800 */
[----:B------:R-:W-:-:S03]  /*618c0*/  F2FP.F16.E5M2.UNPACK_B R29, R29 ;  /* 0x0000001dff1d723e */ /* 0x000fc600020004ff */
[----:B-----5:R-:W-:Y:S04]  /*618d0*/  STL.64 [R1+0x5d18], R18 ;  /* 0x005d181201007387 */ /* 0x020fe80000100a00 */
[----:B---3--:R0:W-:Y:S04]  /*618e0*/  STL.64 [R1+0x5d10], R16 ;  /* 0x005d101001007387 */ /* 0x0081e80000100a00 */
[----:B0-----:R-:W3:Y:S04]  /*618f0*/  LDL.LU R16, [R1+0x9d0] ;  /* 0x0009d00001107983 */ /* 0x001ee80000300800 */
[----:B------:R-:W3:Y:S04]  /*61900*/  LDL.LU R17, [R1+0x9d4] ;  /* 0x0009d40001117983 */ /* 0x000ee80000300800 */
[----:B------:R-:W3:Y:S04]  /*61910*/  LDL.LU R18, [R1+0x9d8] ;  /* 0x0009d80001127983 */ /* 0x000ee80000300800 */
[----:B------:R-:W3:Y:S04]  /*61920*/  LDL.LU R19, [R1+0x9dc] ;  /* 0x0009dc0001137983 */ /* 0x000ee80000300800 */
[----:B------:R-:W5:Y:S01]  /*61930*/  LDL R11, [R1+0xb78] ;  /* 0x000b7800010b7983 */ /* 0x000f620000100800 */
[----:B--2---:R-:W-:Y:S03]  /*61940*/  HMMA.16816.F32 R20, R12, R28, R20 ;  /* 0x0000001c0c14723c */ /* 0x004fe60000001814 */
[----:B-----5:R0:W-:Y:S04]  /*61950*/  STL [R1+0x5cf8], R11 ;  /* 0x005cf80b01007387 */ /* 0x0201e80000100800 */
[----:B------:R-:W2:Y:S04]  /*61960*/  LDL.LU R8, [R1+0xa10] ;  /* 0x000a100001087983 */ /* 0x000ea80000300800 */
[----:B------:R-:W2:Y:S04]  /*61970*/  LDL.LU R9, [R1+0xa14] ;  /* 0x000a140001097983 */ /* 0x000ea80000300800 */
[----:B------:R-:W2:Y:S04]  /*61980*/  LDL.LU R10, [R1+0xa18] ;  /* 0x000a1800010a7983 */ /* 0x000ea80000300800 */
[----:B0-----:R-:W2:Y:S04]  /*61990*/  LDL.LU R11, [R1+0xa1c] ;  /* 0x000a1c00010b7983 */ /* 0x001ea80000300800 */
[----:B------:R-:W5:Y:S04]  /*619a0*/  LDL.LU R4, [R1+0xa40] ;  /* 0x000a400001047983 */ /* 0x000f680000300800 */
[----:B------:R-:W5:Y:S04]  /*619b0*/  LDL.LU R5, [R1+0xa44] ;  /* 0x000a440001057983 */ /* 0x000f680000300800 */
[----:B------:R-:W5:Y:S04]  /*619c0*/  LDL.LU R6, [R1+0xa48] ;  /* 0x000a480001067983 */ /* 0x000f680000300800 */
[----:B------:R-:W5:Y:S04]  /*619d0*/  LDL.LU R7, [R1+0xa4c] ;  /* 0x000a4c0001077983 */ /* 0x000f680000300800 */
[----:B------:R-:W-:Y:S04]  /*619e0*/  STL.64 [R1+0x840], R20 ;  /* 0x0008401401007387 */ /* 0x000fe80000100a00 */
[----:B------:R0:W-:Y:S04]  /*619f0*/  STL.64 [R1+0x848], R22 ;  /* 0x0008481601007387 */ /* 0x0001e80000100a00 */
[----:B0-----:R-:W2:Y:S04]  /*61a00*/  LDL.LU.64 R22, [R1+0x5d38] ;  /* 0x005d380001167983 */ /* 0x001ea80000300a00 */
[----:B------:R-:W2:Y:S01]  /*61a10*/  LDL.LU.64 R20, [R1+0x5d30] ;  /* 0x005d300001147983 */ /* 0x000ea20000300a00 */
[----:B------:R-:W-:-:S02]  /*61a20*/  F2FP.F16.E5M2.UNPACK_B R26, R26 ;  /* 0x0000001aff1a723e */ /* 0x000fc400020004ff */
[----:B------:R-:W-:Y:S02]  /*61a30*/  F2FP.F16.E5M2.UNPACK_B R27, R27 ;  /* 0x0000001bff1b723e */ /* 0x000fe400020004ff */
[----:B------:R-:W-:Y:S02]  /*61a40*/  F2FP.F16.E5M2.UNPACK_B R24, R24 ;  /* 0x00000018ff18723e */ /* 0x000fe400020004ff */
[----:B----4-:R-:W-:-:S07]  /*61a50*/  F2FP.F16.E5M2.UNPACK_B R25, R25 ;  /* 0x00000019ff19723e */ /* 0x010fce00020004ff */
[C---:B---3--:R-:W-:Y:S01]  /*61a60*/  HMMA.16816.F32 R16, R12.reuse, R24, R16 ;  /* 0x000000180c10723c */ /* 0x048fe20000001810 */
[----:B------:R-:W-:Y:S07]  /*61a70*/  STL.64 [R1+0x5c78], R28 ;  /* 0x005c781c01007387 */ /* 0x000fee0000100a00 */
        /* <DEDUP_REMOVED lines=16> */
[----:B--2---:R-:W-:-:S02]  /*61b80*/  F2FP.F16.E5M2.UNPACK_B R22, R22 ;  /* 0x00000016ff16723e */ /* 0x004fc400020004ff */
[----:B------:R-:W-:-:S07]  /*61b90*/  F2FP.F16.E5M2.UNPACK_B R23, R23 ;  /* 0x00000017ff17723e */ /* 0x000fce00020004ff */
[----:B----4-:R-:W-:-:S15]  /*61ba0*/  HMMA.16816.F32 R16, R12, R22, R16 ;  /* 0x000000160c10723c */ /* 0x010fde0000001810 */
[----:B------:R-:W-:-:S04]  /*61bb0*/  NOP ;  /* 0x0000000000007918 */ /* 0x000fc80000000000 */
[----:B------:R-:W-:Y:S04]  /*61bc0*/  STL.64 [R1+0x8d0], R16 ;  /* 0x0008d01001007387 */ /* 0x000fe80000100a00 */
[----:B------:R0:W-:Y:S04]  /*61bd0*/  STL.64 [R1+0x8d8], R18 ;  /* 0x0008d81201007387 */ /* 0x0001e80000100a00 */
[----:B0-----:R-:W2:Y:S01]  /*61be0*/  LDL.LU.64 R18, [R1+0x5d08] ;  /* 0x005d080001127983 */ /* 0x001ea20000300a00 */
[----:B---3--:R-:W-:Y:S02]  /*61bf0*/  F2FP.F16.E5M2.UNPACK_B R20, R20 ;  /* 0x00000014ff14723e */ /* 0x008fe400020004ff */
[----:B------:R-:W-:Y:S01]  /*61c00*/  F2FP.F16.E5M2.UNPACK_B R21, R21 ;  /* 0x00000015ff15723e */ /* 0x000fe200020004ff */
[----:B------:R-:W3:Y:S06]  /*61c10*/  LDL.LU.64 R16, [R1+0x5d00] ;  /* 0x005d000001107983 */ /* 0x000eec0000300a00 */
[----:B------:R-:W-:-:S15]  /*61c20*/  HMMA.16816.F32 R8, R12, R20, R8 ;  /* 0x000000140c08723c */ /* 0x000fde0000001808 */
[----:B------:R-:W-:-:S04]  /*61c30*/  NOP ;  /* 0x0000000000007918 */ /* 0x000fc80000000000 */
[----:B------:R-:W-:Y:S04]  /*61c40*/  STL.64 [R1+0x900], R8 ;  /* 0x0009000801007387 */ /* 0x000fe80000100a00 */
[----:B------:R0:W-:Y:S04]  /*61c50*/  STL.64 [R1+0x908], R10 ;  /* 0x0009080a01007387 */ /* 0x0001e80000100a00 */
[----:B0-----:R-:W4:Y:S04]  /*61c60*/  LDL.LU R11, [R1+0x5cf8] ;  /* 0x005cf800010b7983 */ /* 0x001f280000300800 */
[----:B------:R-:W-:Y:S04]  /*61c70*/  STL.64 [R1+0x5c50], R22 ;  /* 0x005c501601007387 */ /* 0x000fe80000100a00 */
[----:B------:R0:W-:Y:S04]  /*61c80*/  STL.64 [R1+0x5c48], R20 ;  /* 0x005c481401007387 */ /* 0x0001e80000100a00 */
[----:B0-----:R-:W4:Y:S01]  /*61c90*/  LDL.LU R20, [R1+0xa70] ;  /* 0x000a700001147983 */ /* 0x001f220000300800 */
[----:B--2---:R-:W-:-:S02]  /*61ca0*/  F2FP.F16.E5M2.UNPACK_B R18, R18 ;  /* 0x00000012ff12723e */ /* 0x004fc400020004ff */
[----:B------:R-:W-:-:S07]  /*61cb0*/  F2FP.F16.E5M2.UNPACK_B R19, R19 ;  /* 0x00000013ff13723e */ /* 0x000fce00020004ff */
[----:B------:R-:W-:-:S15]  /*61cc0*/  HMMA.16816.F32 R24, R12, R18, R24 ;  /* 0x000000120c18723c */ /* 0x000fde0000001818 */
[----:B------:R-:W-:-:S04]  /*61cd0*/  NOP ;  /* 0x0000000000007918 */ /* 0x000fc80000000000 */
[----:B------:R-:W-:Y:S04]  /*61ce0*/  STL.64 [R1+0x930], R24 ;  /* 0x0009301801007387 */ /* 0x000fe80000100a00 */
[----:B------:R-:W-:Y:S04]  /*61cf0*/  STL.64 [R1+0x938], R26 ;  /* 0x0009381a01007387 */ /* 0x000fe80000100a00 */
[----:B------:R-:W4:Y:S04]  /*61d00*/  LDL.LU R21, [R1+0xa74] ;  /* 0x000a740001157983 */ /* 0x000f280000300800 */
[----:B------:R-:W2:Y:S04]  /*61d10*/  LDL.LU R22, [R1+0xa78] ;  /* 0x000a780001167983 */ /* 0x000ea80000300800 */
[----:B------:R-:W2:Y:S01]  /*61d20*/  LDL.LU R23, [R1+0xa7c] ;  /* 0x000a7c0001177983 */ /* 0x000ea20000300800 */
[----:B---3--:R-:W-:-:S02]  /*61d30*/  F2FP.F16.E5M2.UNPACK_B R16, R16 ;  /* 0x00000010ff10723e */ /* 0x008fc400020004ff */
[----:B------:R-:W-:Y:S01]  /*61d40*/  F2FP.F16.E5M2.UNPACK_B R17, R17 ;  /* 0x00000011ff11723e */ /* 0x000fe200020004ff */
[----:B--2---:R-:W-:Y:S04]  /*61d50*/  STL.64 [R1+0x5cc0], R22 ;  /* 0x005cc01601007387 */ /* 0x004fe80000100a00 */
[----:B----4-:R5:W-:Y:S04]  /*61d60*/  STL.64 [R1+0x5cb8], R20 ;  /* 0x005cb81401007387 */ /* 0x010be80000100a00 */
[----:B------:R-:W2:Y:S01]  /*61d70*/  LDL R2, [R1+0xbb8] ;  /* 0x000bb80001027983 */ /* 0x000ea20000100800 */
[----:B-----5:R-:W-:Y:S03]  /*61d80*/  HMMA.16816.F32 R20, R12, R16, R4 ;  /* 0x000000100c14723c */ /* 0x020fe60000001804 */
[----:B------:R-:W3:-:S15]  /*61d90*/  LDL R5, [R1+0xbac] ;  /* 0x000bac0001057983 */ /* 0x000ede0000100800 */
[----:B------:R-:W-:Y:S01]  /*61da0*/  NOP ;  /* 0x0000000000007918 */ /* 0x000fe20000000000 */
[----:B------:R0:W-:Y:S04]  /*61db0*/  STL.64 [R1+0x970], R20 ;  /* 0x0009701401007387 */ /* 0x0001e80000100a00 */
[----:B------:R1:W-:Y:S04]  /*61dc0*/  STL.64 [R1+0x978], R22 ;  /* 0x0009781601007387 */ /* 0x0003e80000100a00 */
[----:B0-----:R-:W4:Y:S04]  /*61dd0*/  LDL.LU R20, [R1+0xab0] ;  /* 0x000ab00001147983 */ /* 0x001f280000300800 */
[----:B------:R-:W4:Y:S04]  /*61de0*/  LDL.LU R21, [R1+0xab4] ;  /* 0x000ab40001157983 */ /* 0x000f280000300800 */
[----:B-1----:R-:W5:Y:S04]  /*61df0*/  LDL.LU R22, [R1+0xab8] ;  /* 0x000ab80001167983 */ /* 0x002f680000300800 */
[----:B------:R-:W5:Y:S04]  /*61e00*/  LDL.LU R23, [R1+0xabc] ;  /* 0x000abc0001177983 */ /* 0x000f680000300800 */
[----:B------:R-:W2:Y:S04]  /*61e10*/  LDL R6, [R1+0xb98] ;  /* 0x000b980001067983 */ /* 0x000ea80000100800 */
[----:B------:R-:W2:Y:S04]  /*61e20*/  LDL R7, [R1+0xb9c] ;  /* 0x000b9c0001077983 */ /* 0x000ea80000100800 */
[----:B------:R-:W3:Y:S01]  /*61e30*/  LDL R4, [R1+0xba8] ;  /* 0x000ba80001047983 */ /* 0x000ee20000100800 */
[----:B------:R-:W-:-:S03]  /*61e40*/  F2FP.F16.E5M2.UNPACK_B R10, R11 ;  /* 0x0000000bff0a723e */ /* 0x000fc600020004ff */
[----:B------:R-:W4:Y:S04]  /*61e50*/  LDL R11, [R1+0xb7c] ;  /* 0x000b7c00010b7983 */ /* 0x000f280000100800 */
[----:B------:R-:W4:Y:S04]  /*61e60*/  LDL R8, [R1+0xb88] ;  /* 0x000b880001087983 */ /* 0x000f280000100800 */
[----:B------:R-:W4:Y:S04]  /*61e70*/  LDL R9, [R1+0xb8c] ;  /* 0x000b8c0001097983 */ /* 0x000f280000100800 */
[----:B--2---:R-:W-:Y:S04]  /*61e80*/  STL.64 [R1+0x5cf0], R6 ;  /* 0x005cf00601007387 */ /* 0x004fe80000100a00 */
[----:B---3--:R0:W-:Y:S04]  /*61e90*/  STL.64 [R1+0x5ce8], R4 ;  /* 0x005ce80401007387 */ /* 0x0081e80000100a00 */
[----:B0-----:R-:W2:Y:S04]  /*61ea0*/  LDL.LU R4, [R1+0xa50] ;  /* 0x000a500001047983 */ /* 0x001ea80000300800 */
[----:B------:R-:W2:Y:S04]  /*61eb0*/  LDL.LU R5, [R1+0xa54] ;  /* 0x000a540001057983 */ /* 0x000ea80000300800 */
[----:B------:R-:W2:Y:S04]  /*61ec0*/  LDL.LU R6, [R1+0xa58] ;  /* 0x000a580001067983 */ /* 0x000ea80000300800 */
[----:B------:R-:W2:Y:S04]  /*61ed0*/  LDL.LU R7, [R1+0xa5c] ;  /* 0x000a5c0001077983 */ /* 0x000ea80000300800 */
[----:B-----5:R-:W-:Y:S04]  /*61ee0*/  STL.64 [R1+0x5cd0], R22 ;  /* 0x005cd01601007387 */ /* 0x020fe80000100a00 */
[----:B----4-:R0:W-:Y:S04]  /*61ef0*/  STL.64 [R1+0x5cc8], R20 ;  /* 0x005cc81401007387 */ /* 0x0101e80000100a00 */
[----:B0-----:R-:W3:Y:S04]  /*61f00*/  LDL.LU R20, [R1+0xaa0] ;  /* 0x000aa00001147983 */ /* 0x001ee80000300800 */
[----:B------:R-:W3:Y:S04]  /*61f10*/  LDL.LU R21, [R1+0xaa4] ;  /* 0x000aa40001157983 */ /* 0x000ee80000300800 */
[----:B------:R-:W4:Y:S04]  /*61f20*/  LDL.LU R22, [R1+0xaa8] ;  /* 0x000aa80001167983 */ /* 0x000f280000300800 */
[----:B------:R-:W4:Y:S01]  /*61f30*/  LDL.LU R23, [R1+0xaac] ;  /* 0x000aac0001177983 */ /* 0x000f220000300800 */
[----:B------:R-:W-:-:S02]  /*61f40*/  F2FP.F16.E5M2.UNPACK_B R11, R11 ;  /* 0x0000000bff0b723e */ /* 0x000fc400020004ff */
[----:B------:R-:W-:Y:S01]  /*61f50*/  F2FP.F16.E5M2.UNPACK_B R8, R8 ;  /* 0x00000008ff08723e */ /* 0x000fe200020004ff */
[----:B----4-:R-:W-:Y:S04]  /*61f60*/  STL.64 [R1+0x5ce0], R22 ;  /* 0x005ce01601007387 */ /* 0x010fe80000100a00 */
[----:B---3--:R0:W-:Y:S04]  /*61f70*/  STL.64 [R1+0x5cd8], R20 ;  /* 0x005cd81401007387 */ /* 0x0081e80000100a00 */
[----:B0-----:R-:W3:Y:S04]  /*61f80*/  LDL.LU R20, [R1+0xa80] ;  /* 0x000a800001147983 */ /* 0x001ee80000300800 */
[----:B------:R-:W3:Y:S04]  /*61f90*/  LDL.LU R21, [R1+0xa84] ;  /* 0x000a840001157983 */ /* 0x000ee80000300800 */
[----:B------:R-:W3:Y:S04]  /*61fa0*/  LDL.LU R22, [R1+0xa88] ;  /* 0x000a880001167983 */ /* 0x000ee80000300800 */
[----:B------:R-:W3:Y:S01]  /*61fb0*/  LDL.LU R23, [R1+0xa8c] ;  /* 0x000a8c0001177983 */ /* 0x000ee20000300800 */
[----:B------:R-:W-:Y:S01]  /*61fc0*/  F2FP.F16.E5M2.UNPACK_B R9, R9 ;  /* 0x00000009ff09723e */ /* 0x000fe200020004ff */
[C---:B--2---:R-:W-:Y:S02]  /*61fd0*/  HMMA.16816.F32 R4, R12.reuse, R10, R4 ;  /* 0x0000000a0c04723c */ /* 0x044fe40000001804 */
[----:B------:R-:W2:Y:S04]  /*61fe0*/  LDL R3, [R1+0xbbc] ;  /* 0x000bbc0001037983 */ /* 0x000ea80000100800 */
[----:B------:R-:W4:Y:S04]  /*61ff0*/  LDL.LU R0, [R1+0x11e8] ;  /* 0x0011e80001007983 */ /* 0x000f280000300800 */
[----:B------:R-:W5:Y:S04]  /*62000*/  LDL R28, [R1+0x18] ;  /* 0x00001800011c7983 */ /* 0x000f680000100800 */
[----:B------:R-:W5:Y:S04]  /*62010*/  LDL R29, [R1+0x1c] ;  /* 0x00001c00011d7983 */ /* 0x000f680000100800 */
[----:B------:R-:W5:Y:S04]  /*62020*/  LDL.LU R24, [R1+0xa90] ;  /* 0x000a900001187983 */ /* 0x000f680000300800 */
[----:B------:R-:W5:Y:S04]  /*62030*/  LDL.LU R25, [R1+0xa94] ;  /* 0x000a940001197983 */ /* 0x000f680000300800 */
[----:B------:R-:W5:Y:S04]  /*62040*/  LDL.LU R26, [R1+0xa98] ;  /* 0x000a9800011a7983 */ /* 0x000f680000300800 */
[----:B------:R-:W5:Y:S04]  /*62050*/  LDL.LU R27, [R1+0xa9c] ;  /* 0x000a9c00011b7983 */ /* 0x000f680000300800 */
[----:B------:R0:W-:Y:S04]  /*62060*/  STL.64 [R1+0x5c30], R18 ;  /* 0x005c301201007387 */ /* 0x0001e80000100a00 */
[----:B0-----:R-:W2:Y:S04]  /*62070*/  LDL.LU R18, [R1+0x1204] ;  /* 0x0012040001127983 */ /* 0x001ea80000300800 */
[----:B------:R-:W2:Y:S04]  /*62080*/  LDL.LU R19, [R1+0x1200] ;  /* 0x0012000001137983 */ /* 0x000ea80000300800 */
[----:B------:R0:W-:Y:S04]  /*62090*/  STL.64 [R1+0x5c28], R16 ;  /* 0x005c281001007387 */ /* 0x0001e80000100a00 */
[----:B0-----:R-:W2:Y:S04]  /*620a0*/  LDL.LU R16, [R1+0x11fc] ;  /* 0x0011fc0001107983 */ /* 0x001ea80000300800 */
[----:B------:R-:W2:Y:S04]  /*620b0*/  LDL.LU R17, [R1+0x11f8] ;  /* 0x0011f80001117983 */ /* 0x000ea80000300800 */
[----:B------:R-:W-:Y:S04]  /*620c0*/  STL.64 [R1+0x9b0], R4 ;  /* 0x0009b00401007387 */ /* 0x000fe80000100a00 */
[----:B------:R0:W-:Y:S04]  /*620d0*/  STL.64 [R1+0x9b8], R6 ;  /* 0x0009b80601007387 */ /* 0x0001e80000100a00 */
[----:B0-----:R-:W2:Y:S04]  /*620e0*/  LDL.LU.64 R6, [R1+0x5cf0] ;  /* 0x005cf00001067983 */ /* 0x001ea80000300a00 */
[----:B------:R-:W4:Y:S01]  /*620f0*/  LDL.LU.64 R4, [R1+0x5ce8] ;  /* 0x005ce80001047983 */ /* 0x000f220000300a00 */
[----:B---3--:R-:W-:-:S15]  /*62100*/  HMMA.16816.F32 R20, R12, R8, R20 ;  /* 0x000000080c14723c */ /* 0x008fde0000001814 */
[----:B------:R-:W-:-:S04]  /*62110*/  NOP ;  /* 0x0000000000007918 */ /* 0x000fc80000000000 */
[----:B------:R-:W-:Y:S04]  /*62120*/  STL.64 [R1+0x9f0], R20 ;  /* 0x0009f01401007387 */ /* 0x000fe80000100a00 */
[----:B------:R0:W-:Y:S04]  /*62130*/  STL.64 [R1+0x9f8], R22 ;  /* 0x0009f81601007387 */ /* 0x0001e80000100a00 */
[----:B0-----:R-:W3:Y:S04]  /*62140*/  LDL.LU.64 R22, [R1+0x5ce0] ;  /* 0x005ce00001167983 */ /* 0x001ee80000300a00 */
[----:B------:R-:W3:Y:S01]  /*62150*/  LDL.LU.64 R20, [R1+0x5cd8] ;  /* 0x005cd80001147983 */ /* 0x000ee20000300a00 */
[----:B--2---:R-:W-:-:S02]  /*62160*/  F2FP.F16.E5M2.UNPACK_B R6, R6 ;  /* 0x00000006ff06723e */ /* 0x004fc400020004ff */
[----:B------:R-:W-:Y:S01]  /*62170*/  F2FP.F16.E5M2.UNPACK_B R7, R7 ;  /* 0x00000007ff07723e */ /* 0x000fe200020004ff */
        /* <DEDUP_REMOVED lines=9> */
[----:B0-----:R-:W3:Y:S04]  /*62210*/  LDL.LU.64 R22, [R1+0x5cd0] ;  /* 0x005cd00001167983 */ /* 0x001ee80000300a00 */
[----:B------:R-:W3:Y:S01]  /*62220*/  LDL.LU.64 R20, [R1+0x5cc8] ;  /* 0x005cc80001147983 */ /* 0x000ee20000300a00 */
[----:B----4-:R-:W-:-:S02]  /*62230*/  F2FP.F16.E5M2.UNPACK_B R4, R4 ;  /* 0x00000004ff04723e */ /* 0x010fc400020004ff */
[----:B------:R-:W-:-:S07]  /*62240*/  F2FP.F16.E5M2.UNPACK_B R5, R5 ;  /* 0x00000005ff05723e */ /* 0x000fce00020004ff */
[----:B---3--:R-:W-:-:S15]  /*62250*/  HMMA.16816.F32 R20, R12, R4, R20 ;  /* 0x000000040c14723c */ /* 0x008fde0000001814 */
[----:B------:R-:W-:-:S04]  /*62260*/  NOP ;  /* 0x0000000000007918 */ /* 0x000fc80000000000 */
[----:B------:R-:W-:Y:S04]  /*62270*/  STL.64 [R1+0xab0], R20 ;  /* 0x000ab01401007387 */ /* 0x000fe80000100a00 */
[----:B------:R0:W-:Y:S04]  /*62280*/  STL.64 [R1+0xab8], R22 ;  /* 0x000ab81601007387 */ /* 0x0001e80000100a00 */
[----:B0-----:R-:W3:Y:S04]  /*62290*/  LDL.LU.64 R22, [R1+0x5cc0] ;  /* 0x005cc00001167983 */ /* 0x001ee80000300a00 */
[----:B------:R-:W3:Y:S01]  /*622a0*/  LDL.LU.64 R20, [R1+0x5cb8] ;  /* 0x005cb80001147983 */ /* 0x000ee20000300a00 */
[----:B------:R-:W-:-:S02]  /*622b0*/  F2FP.F16.E5M2.UNPACK_B R2, R2 ;  /* 0x00000002ff02723e */ /* 0x000fc400020004ff */
[----:B------:R-:W-:Y:S01]  /*622c0*/  F2FP.F16.E5M2.UNPACK_B R3, R3 ;  /* 0x00000003ff03723e */ /* 0x000fe200020004ff */
[----:B------:R0:W-:Y:S04]  /*622d0*/  STL.64 [R1+0x5c00], R6 ;  /* 0x005c000601007387 */ /* 0x0001e80000100a00 */
[----:B------:R1:W-:Y:S01]  /*622e0*/  STL.64 [R1+0x5bf8], R4 ;  /* 0x005bf80401007387 */ /* 0x0003e20000100a00 */
[----:B--2---:R-:W-:Y:S02]  /*622f0*/  IMAD R0, R0, 0x100, R9 ;  /* 0x0000010000007824 */ /* 0x004fe400078e0209 */
[----:B0-----:R-:W-:Y:S02]  /*62300*/  IMAD R6, R11, 0x100, R10 ;  /* 0x000001000b067824 */ /* 0x001fe400078e020a */
[----:B-1----:R-:W-:-:S02]  /*62310*/  IMAD R5, R17, 0x100, R16 ;  /* 0x0000010011057824 */ /* 0x002fc400078e0210 */
[----:B------:R-:W-:Y:S01]  /*62320*/  IMAD R4, R19, 0x100, R18 ;  /* 0x0000010013047824 */ /* 0x000fe200078e0212 */
[----:B------:R-:W-:Y:S04]  /*62330*/  STL [R1+0x5bec], R2 ;  /* 0x005bec0201007387 */ /* 0x000fe80000100800 */
[----:B------:R-:W-:Y:S01]  /*62340*/  STL [R1+0x5be8], R3 ;  /* 0x005be80301007387 */ /* 0x000fe20000100800 */
[----:B---3--:R-:W-:Y:S01]  /*62350*/  HMMA.16816.F32 R8, R12, R2, R20 ;  /* 0x000000020c08723c */ /* 0x008fe20000001814 */
[----:B------:R-:W-:Y:S02]  /*62360*/  F2FP.F16.E5M2.UNPACK_B R12, R0 ;  /* 0x00000000ff0c723e */ /* 0x000fe400020004ff */
[----:B------:R-:W-:Y:S02]  /*62370*/  F2FP.F16.E5M2.UNPACK_B R13, R6 ;  /* 0x00000006ff0d723e */ /* 0x000fe400020004ff */
[----:B------:R-:W-:-:S02]  /*62380*/  F2FP.F16.E5M2.UNPACK_B R14, R5 ;  /* 0x00000005ff0e723e */ /* 0x000fc400020004ff */
[----:B------:R-:W-:-:S07]  /*62390*/  F2FP.F16.E5M2.UNPACK_B R15, R4 ;  /* 0x00000004ff0f723e */ /* 0x000fce00020004ff */
[C---:B-----5:R-:W-:Y:S05]  /*623a0*/  HMMA.16816.F32 R4, R12.reuse, R28, R24 ;  /* 0x0000001c0c04723c */ /* 0x060fea0000001818 */
[----:B------:R-:W-:Y:S04]  /*623b0*/  STL.64 [R1+0xa80], R8 ;  /* 0x000a800801007387 */ /* 0x000fe80000100a00 */
[----:B------:R-:W-:Y:S04]  /*623c0*/  STL.64 [R1+0xa88], R10 ;  /* 0x000a880a01007387 */ /* 0x000fe80000100a00 */
[----:B------:R-:W2:Y:S06]  /*623d0*/  LDL.LU R16, [R1+0x940] ;  /* 0x0009400001107983 */ /* 0x000eac0000300800 */
[----:B------:R-:W-:Y:S04]  /*623e0*/  STL.64 [R1+0xaa0], R4 ;  /* 0x000aa00401007387 */ /* 0x000fe80000100a00 */
[----:B------:R0:W-:Y:S04]  /*623f0*/  STL.64 [R1+0xaa8], R6 ;  /* 0x000aa80601007387 */ /* 0x0001e80000100a00 */
[----:B------:R-:W2:Y:S04]  /*62400*/  LDL.LU R17, [R1+0x944] ;  /* 0x0009440001117983 */ /* 0x000ea80000300800 */
[----:B------:R-:W3:Y:S04]  /*62410*/  LDL.LU R18, [R1+0x948] ;  /* 0x0009480001127983 */ /* 0x000ee80000300800 */
[----:B------:R-:W3:Y:S04]  /*62420*/  LDL.LU R19, [R1+0x94c] ;  /* 0x00094c0001137983 */ /* 0x000ee80000300800 */
[----:B------:R-:W4:Y:S04]  /*62430*/  LDL.LU R20, [R1+0x990] ;  /* 0x0009900001147983 */ /* 0x000f280000300800 */
[----:B------:R-:W4:Y:S04]  /*62440*/  LDL.LU R21, [R1+0x994] ;  /* 0x0009940001157983 */ /* 0x000f280000300800 */
[----:B------:R-:W5:Y:S04]  /*62450*/  LDL.LU R22, [R1+0x998] ;  /* 0x0009980001167983 */ /* 0x000f680000300800 */
[----:B------:R-:W5:Y:S04]  /*62460*/  LDL.LU R23, [R1+0x99c] ;  /* 0x00099c0001177983 */ /* 0x000f680000300800 */
[----:B------:R-:W2:Y:S04]  /*62470*/  LDL.LU R24, [R1+0x9e0] ;  /* 0x0009e00001187983 */ /* 0x000ea80000300800 */
[----:B------:R-:W2:Y:S04]  /*62480*/  LDL.LU R25, [R1+0x9e4] ;  /* 0x0009e40001197983 */ /* 0x000ea80000300800 */
[----:B------:R-:W2:Y:S04]  /*62490*/  LDL.LU R26, [R1+0x9e8] ;  /* 0x0009e800011a7983 */ /* 0x000ea80000300800 */
[----:B------:R-:W2:Y:S04]  /*624a0*/  LDL.LU R27, [R1+0x9ec] ;  /* 0x0009ec00011b7983 */ /* 0x000ea80000300800 */
[----:B0-----:R-:W3:Y:S04]  /*624b0*/  LDL R6, [R1+0x10] ;  /* 0x0000100001067983 */ /* 0x001ee80000100800 */
[----:B------:R-:W3:Y:S04]  /*624c0*/  LDL R7, [R1+0x14] ;  /* 0x0000140001077983 */ /* 0x000ee80000100800 */
[----:B--2---:R-:W-:Y:S04]  /*624d0*/  STL.64 [R1+0x5c88], R26 ;  /* 0x005c881a01007387 */ /* 0x004fe80000100a00 */
[----:B------:R0:W-:Y:S04]  /*624e0*/  STL.64 [R1+0x5c80], R24 ;  /* 0x005c801801007387 */ /* 0x0001e80000100a00 */
[----:B0-----:R-:W2:Y:S04]  /*624f0*/  LDL.LU R24, [R1+0xa00] ;  /* 0x000a000001187983 */ /* 0x001ea80000300800 */
[----:B------:R-:W2:Y:S04]  /*62500*/  LDL.LU R25, [R1+0xa04] ;  /* 0x000a040001197983 */ /* 0x000ea80000300800 */
[----:B--2---:R0:W-:Y:S04]  /*62510*/  STL.64 [R1+0x5c90], R24 ;  /* 0x005c901801007387 */ /* 0x0041e80000100a00 */
[----:B0-----:R-:W2:Y:S04]  /*62520*/  LDL.64 R24, [R1+0x8] ;  /* 0x0000080001187983 */ /* 0x001ea80000100a00 */
        /* <DEDUP_REMOVED lines=8> */
[----:B------:R-:W2:Y:S04]  /*625b0*/  LDL.64 R28, [R1] ;  /* 0x00000000011c7983 */ /* 0x000ea80000100a00 */
[----:B-----5:R-:W-:Y:S04]  /*625c0*/  STL.64 [R1+0x5c60], R22 ;  /* 0x005c601601007387 */ /* 0x020fe80000100a00 */
[----:B----4-:R0:W-:Y:S04]  /*625d0*/  STL.64 [R1+0x5c58], R20 ;  /* 0x005c581401007387 */ /* 0x0101e80000100a00 */
[----:B0-----:R-:W4:Y:S04]  /*625e0*/  LDL.LU R20, [R1+0x9c0] ;  /* 0x0009c00001147983 */ /* 0x001f280000300800 */
[----:B------:R-:W4:Y:S04]  /*625f0*/  LDL.LU R21, [R1+0x9c4] ;  /* 0x0009c40001157983 */ /* 0x000f280000300800 */
[----:B------:R-:W5:Y:S04]  /*62600*/  LDL.LU R22, [R1+0x9c8] ;  /* 0x0009c80001167983 */ /* 0x000f680000300800 */
[----:B------:R-:W5:Y:S04]  /*62610*/  LDL.LU R23, [R1+0x9cc] ;  /* 0x0009cc0001177983 */ /* 0x000f680000300800 */
        /* <DEDUP_REMOVED lines=16> */
[C---:B--2---:R-:W-:Y:S03]  /*62720*/  HMMA.16816.F32 R4, R12.reuse, R6, R24 ;  /* 0x000000060c04723c */ /* 0x044fe60000001818 */
[----:B---3--:R-:W-:Y:S04]  /*62730*/  STL.64 [R1+0x5c20], R10 ;  /* 0x005c200a01007387 */ /* 0x008fe80000100a00 */
[----:B-----5:R0:W-:Y:S04]  /*62740*/  STL.64 [R1+0x5c18], R8 ;  /* 0x005c180801007387 */ /* 0x0201e80000100a00 */
[----:B0-----:R-:W2:Y:S04]  /*62750*/  LDL.LU R8, [R1+0x920] ;  /* 0x0009200001087983 */ /* 0x001ea80000300800 */
[----:B------:R-:W2:Y:S04]  /*62760*/  LDL.LU R9, [R1+0x924] ;  /* 0x0009240001097983 */ /* 0x000ea80000300800 */
[----:B------:R-:W2:Y:S04]  /*62770*/  LDL.LU R10, [R1+0x928] ;  /* 0x00092800010a7983 */ /* 0x000ea80000300800 */
[----:B------:R-:W2:Y:S04]  /*62780*/  LDL.LU R11, [R1+0x92c] ;  /* 0x00092c00010b7983 */ /* 0x000ea80000300800 */
[----:B------:R-:W3:Y:S04]  /*62790*/  LDL.LU.64 R26, [R1+0x5cb0] ;  /* 0x005cb000011a7983 */ /* 0x000ee80000300a00 */
[----:B------:R-:W4:Y:S04]  /*627a0*/  LDL.LU.64 R24, [R1+0x5ca8] ;  /* 0x005ca80001187983 */ /* 0x000f280000300a00 */
[----:B------:R0:W-:Y:S04]  /*627b0*/  STL.64 [R1+0xa90], R4 ;  /* 0x000a900401007387 */ /* 0x0001e80000100a00 */
[----:B------:R1:W-:Y:S04]  /*627c0*/  STL.64 [R1+0xa98], R6 ;  /* 0x000a980601007387 */ /* 0x0003e80000100a00 */
[----:B0-----:R-:W5:Y:S04]  /*627d0*/  LDL.LU R4, [R1+0x780] ;  /* 0x0007800001047983 */ /* 0x001f680000300800 */
[----:B------:R-:W5:Y:S04]  /*627e0*/  LDL.LU R5, [R1+0x784] ;  /* 0x0007840001057983 */ /* 0x000f680000300800 */
[----:B-1----:R-:W5:Y:S04]  /*627f0*/  LDL.LU R6, [R1+0x788] ;  /* 0x0007880001067983 */ /* 0x002f680000300800 */
[----:B------:R-:W5:Y:S01]  /*62800*/  LDL.LU R7, [R1+0x78c] ;  /* 0x00078c0001077983 */ /* 0x000f620000300800 */
[----:B----4-:R-:W-:Y:S01]  /*62810*/  HMMA.16816.F32 R20, R12, R24, R20 ;  /* 0x000000180c14723c */ /* 0x010fe20000001814 */
[----:B------:R-:W-:-:S02]  /*62820*/  IMAD.MOV.U32 R2, RZ, RZ, R24 ;  /* 0x000000ffff027224 */ /* 0x000fc400078e0018 */
[----:B------:R-:W-:-:S15]  /*62830*/  IMAD.MOV.U32 R0, RZ, RZ, R25 ;  /* 0x000000ffff007224 */ /* 0x000fde00078e0019 */
[----:B------:R-:W-:Y:S01]  /*62840*/  NOP ;  /* 0x0000000000007918 */ /* 0x000fe20000000000 */
[----:B------:R-:W-:Y:S04]  /*62850*/  STL.64 [R1+0xa70], R20 ;  /* 0x000a701401007387 */ /* 0x000fe80000100a00 */
[----:B------:R0:W-:Y:S04]  /*62860*/  STL.64 [R1+0xa78], R22 ;  /* 0x000a781601007387 */ /* 0x0001e80000100a00 */
[----:B0-----:R-:W4:Y:S04]  /*62870*/  LDL.LU.64 R22, [R1+0x5ca0] ;  /* 0x005ca00001167983 */ /* 0x001f280000300a00 */
[----:B------:R-:W4:Y:S04]  /*62880*/  LDL.LU.64 R20, [R1+0x5c98] ;  /* 0x005c980001147983 */ /* 0x000f280000300a00 */
[----:B------:R-:W3:Y:S01]  /*62890*/  LDL.LU.64 R24, [R1+0x5c90] ;  /* 0x005c900001187983 */ /* 0x000ee20000300a00 */
[----:B------:R-:W-:Y:S01]  /*628a0*/  IMAD.MOV.U32 R3, RZ, RZ, R29 ;  /* 0x000000ffff037224 */ /* 0x000fe200078e001d */
[----:B---3--:R-:W-:-:S15]  /*628b0*/  HMMA.16816.F32 R24, R12, R28, R24 ;  /* 0x0000001c0c18723c */ /* 0x008fde0000001818 */
[----:B------:R-:W-:-:S04]  /*628c0*/  NOP ;  /* 0x0000000000007918 */ /* 0x000fc80000000000 */
        /* <DEDUP_REMOVED lines=27> */
[----:B0-----:R-:W2:Y:S04]  /*62a80*/  LDL.LU R24, [R1+0x750] ;  /* 0x0007500001187983 */ /* 0x001ea80000300800 */
[----:B------:R-:W2:Y:S04]  /*62a90*/  LDL.LU R25, [R1+0x754] ;  /* 0x0007540001197983 */ /* 0x000ea80000300800 */
[----:B------:R-:W2:Y:S04]  /*62aa0*/  LDL.LU R26, [R1+0x758] ;  /* 0x00075800011a7983 */ /* 0x000ea80000300800 */
[----:B------:R-:W2:Y:S01]  /*62ab0*/  LDL.LU R27, [R1+0x75c] ;  /* 0x00075c00011b7983 */ /* 0x000ea20000300800 */
        /* <DEDUP_REMOVED lines=32> */
[----:B0-----:R-:W2:Y:S04]  /*62cc0*/  LDL.LU R16, [R1+0x770] ;  /* 0x0007700001107983 */ /* 0x001ea80000300800 */
[----:B------:R-:W2:Y:S04]  /*62cd0*/  LDL.LU R17, [R1+0x774] ;  /* 0x0007740001117983 */ /* 0x000ea80000300800 */
[----:B------:R-:W2:Y:S04]  /*62ce0*/  LDL.LU R18, [R1+0x778] ;  /* 0x0007780001127983 */ /* 0x000ea80000300800 */
[----:B------:R-:W2:Y:S01]  /*62cf0*/  LDL.LU R19, [R1+0x77c] ;  /* 0x00077c0001137983 */ /* 0x000ea20000300800 */
[----:B-----5:R-:W-:-:S15]  /*62d00*/  HMMA.16816.F32 R4, R12, R10, R4 ;  /* 0x0000000a0c04723c */ /* 0x020fde0000001804 */
[----:B------:R-:W-:-:S04]  /*62d10*/  NOP ;  /* 0x0000000000007918 */ /* 0x000fc80000000000 */
[----:B------:R-:W-:Y:S04]  /*62d20*/  STL.64 [R1+0x9c0], R4 ;  /* 0x0009c00401007387 */ /* 0x000fe80000100a00 */
[----:B------:R0:W-:Y:S04]  /*62d30*/  STL.64 [R1+0x9c8], R6 ;  /* 0x0009c80601007387 */ /* 0x0001e80000100a00 */
[----:B0-----:R-:W4:Y:S04]  /*62d40*/  LDL.LU.64 R6, [R1+0x5c00] ;  /* 0x005c000001067983 */ /* 0x001f280000300a00 */
[----:B------:R-:W3:Y:S01]  /*62d50*/  LDL.LU.64 R4, [R1+0x5bf8] ;  /* 0x005bf80001047983 */ /* 0x000ee20000300a00 */
[----:B--2---:R-:W-:Y:S03]  /*62d60*/  HMMA.16816.F32 R16, R12, R8, R16 ;  /* 0x000000080c10723c */ /* 0x004fe60000001810 */
[----:B------:R-:W-:Y:S04]  /*62d70*/  STL.64 [R1+0x5b30], R10 ;  /* 0x005b300a01007387 */ /* 0x000fe80000100a00 */
[----:B------:R4:W-:-:S12]  /*62d80*/  STL.64 [R1+0x5b28], R8 ;  /* 0x005b280801007387 */ /* 0x0009d80000100a00 */
[----:B------:R-:W-:Y:S04]  /*62d90*/  STL.64 [R1+0x9a0], R16 ;  /* 0x0009a01001007387 */ /* 0x000fe80000100a00 */
[----:B------:R-:W-:Y:S01]  /*62da0*/  STL.64 [R1+0x9a8], R18 ;  /* 0x0009a81201007387 */ /* 0x000fe20000100a00 */
[----:B----4-:R-:W-:Y:S03]  /*62db0*/  HMMA.16816.F32 R8, R12, R6, R20 ;  /* 0x000000060c08723c */ /* 0x010fe60000001814 */
[----:B------:R-:W-:Y:S04]  /*62dc0*/  STL [R1+0x5bf4], R6 ;  /* 0x005bf40601007387 */ /* 0x000fe80000100800 */
[----:B------:R-:W-:-:S12]  /*62dd0*/  STL [R1+0x5bf0], R7 ;  /* 0x005bf00701007387 */ /* 0x000fd80000100800 */
[----:B------:R-:W-:Y:S04]  /*62de0*/  STL.64 [R1+0x990], R8 ;  /* 0x0009900801007387 */ /* 0x000fe80000100a00 */
[----:B------:R3:W-:Y:S04]  /*62df0*/  STL.64 [R1+0x998], R10 ;  /* 0x0009980a01007387 */ /* 0x0007e80000100a00 */
[----:B------:R-:W2:Y:S01]  /*62e00*/  LDL.LU R20, [R1+0x6b0] ;  /* 0x0006b00001147983 */ /* 0x000ea20000300800 */
[----:B---3--:R-:W-:-:S15]  /*62e10*/  HMMA.16816.F32 R8, R12, R4, R24 ;  /* 0x000000040c08723c */ /* 0x008fde0000001818 */
[----:B------:R-:W-:-:S04]  /*62e20*/  NOP ;  /* 0x0000000000007918 */ /* 0x000fc80000000000 */
[----:B------:R-:W-:Y:S04]  /*62e30*/  STL.64 [R1+0x980], R8 ;  /* 0x0009800801007387 */ /* 0x000fe80000100a00 */
[----:B------:R-:W-:Y:S04]  /*62e40*/  STL.64 [R1+0x988], R10 ;  /* 0x0009880a01007387 */ /* 0x000fe80000100a00 */
[----:B------:R-:W2:Y:S04]  /*62e50*/  LDL.LU R21, [R1+0x6b4] ;  /* 0x0006b40001157983 */ /* 0x000ea80000300800 */
[----:B------:R-:W3:Y:S04]  /*62e60*/  LDL.LU R22, [R1+0x6b8] ;  /* 0x0006b80001167983 */ /* 0x000ee80000300800 */
[----:B------:R-:W3:Y:S04]  /*62e70*/  LDL.LU R23, [R1+0x6bc] ;  /* 0x0006bc0001177983 */ /* 0x000ee80000300800 */
[----:B---3--:R0:W-:Y:S04]  /*62e80*/  STL.64 [R1+0x5b80], R22 ;  /* 0x005b801601007387 */ /* 0x0081e80000100a00 */
[----:B--2---:R-:W-:Y:S04]  /*62e90*/  STL.64 [R1+0x5b78], R20 ;  /* 0x005b781401007387 */ /* 0x004fe80000100a00 */
[----:B------:R-:W2:Y:S04]  /*62ea0*/  LDL.LU R24, [R1+0x6d0] ;  /* 0x0006d00001187983 */ /* 0x000ea80000300800 */
[----:B------:R-:W2:Y:S04]  /*62eb0*/  LDL.LU R25, [R1+0x6d4] ;  /* 0x0006d40001197983 */ /* 0x000ea80000300800 */
[----:B------:R-:W3:Y:S04]  /*62ec0*/  LDL.LU R26, [R1+0x6d8] ;  /* 0x0006d800011a7983 */ /* 0x000ee80000300800 */
[----:B------:R-:W3:Y:S04]  /*62ed0*/  LDL.LU R27, [R1+0x6dc] ;  /* 0x0006dc00011b7983 */ /* 0x000ee80000300800 */
[----:B---3--:R-:W-:Y:S04]  /*62ee0*/  STL.64 [R1+0x5b90], R26 ;  /* 0x005b901a01007387 */ /* 0x008fe80000100a00 */
[----:B--2---:R1:W-:Y:S04]  /*62ef0*/  STL.64 [R1+0x5b88], R24 ;  /* 0x005b881801007387 */ /* 0x0043e80000100a00 */
[----:B0-----:R-:W2:Y:S01]  /*62f00*/  LDL R22, [R1] ;  /* 0x0000000001167983 */ /* 0x001ea20000100800 */
[----:B------:R-:W-:-:S05]  /*62f10*/  IMAD.MOV.U32 R23, RZ, RZ, R3 ;  /* 0x000000ffff177224 */ /* 0x000fca00078e0003 */
[----:B--2---:R0:W-:Y:S04]  /*62f20*/  STL.64 [R1+0x5b98], R22 ;  /* 0x005b981601007387 */ /* 0x0041e80000100a00 */
[----:B-1----:R-:W2:Y:S04]  /*62f30*/  LDL.LU R24, [R1+0x6f0] ;  /* 0x0006f00001187983 */ /* 0x002ea80000300800 */
[----:B------:R-:W2:Y:S04]  /*62f40*/  LDL.LU R25, [R1+0x6f4] ;  /* 0x0006f40001197983 */ /* 0x000ea80000300800 */
[----:B------:R-:W3:Y:S04]  /*62f50*/  LDL.LU R26, [R1+0x6f8] ;  /* 0x0006f800011a7983 */ /* 0x000ee80000300800 */
[----:B------:R-:W3:Y:S01]  /*62f60*/  LDL.LU R27, [R1+0x6fc] ;  /* 0x0006fc00011b7983 */ /* 0x000ee20000300800 */
[----:B------:R-:W-:-:S02]  /*62f70*/  IMAD.MOV.U32 R21, RZ, RZ, R0 ;  /* 0x000000ffff157224 */ /* 0x000fc400078e0000 */
[----:B------:R-:W-:Y:S01]  /*62f80*/  IMAD.MOV.U32 R20, RZ, RZ, R2 ;  /* 0x000000ffff147224 */ /* 0x000fe200078e0002 */
[----:B---3--:R-:W-:Y:S04]  /*62f90*/  STL.64 [R1+0x5ba8], R26 ;  /* 0x005ba81a01007387 */ /* 0x008fe80000100a00 */
[----:B--2---:R-:W-:Y:S04]  /*62fa0*/  STL.64 [R1+0x5ba0], R24 ;  /* 0x005ba01801007387 */ /* 0x004fe80000100a00 */
[----:B------:R-:W2:Y:S04]  /*62fb0*/  LDL.LU R6, [R1+0x120c] ;  /* 0x00120c0001067983 */ /* 0x000ea80000300800 */
[----:B------:R-:W2:Y:S04]  /*62fc0*/  LDL.LU R0, [R1+0x1208] ;  /* 0x0012080001007983 */ /* 0x000ea80000300800 */
[----:B------:R-:W3:Y:S04]  /*62fd0*/  LDL.LU R7, [R1+0x1214] ;  /* 0x0012140001077983 */ /* 0x000ee80000300800 */
[----:B------:R-:W3:Y:S04]  /*62fe0*/  LDL.LU R28, [R1+0x1210] ;  /* 0x00121000011c7983 */ /* 0x000ee80000300800 */
[----:B------:R-:W4:Y:S04]  /*62ff0*/  LDL.LU R2, [R1+0x121c] ;  /* 0x00121c0001027983 */ /* 0x000f280000300800 */
[----:B------:R-:W4:Y:S04]  /*63000*/  LDL.LU R29, [R1+0x1218] ;  /* 0x00121800011d7983 */ /* 0x000f280000300800 */
[----:B------:R-:W5:Y:S04]  /*63010*/  LDL.LU R3, [R1+0x1224] ;  /* 0x0012240001037983 */ /* 0x000f680000300800 */
[----:B0-----:R-:W2:Y:S04]  /*63020*/  LDL.64 R22, [R1+0x10] ;  /* 0x0000100001167983 */ /* 0x001ea80000100a00 */
        /* <DEDUP_REMOVED lines=30> */
[----:B------:R0:W-:Y:S04]  /*63210*/  STL [R1+0x5b00], R5 ;  /* 0x005b000501007387 */ /* 0x0001e80000100800 */
[----:B0-----:R-:W5:Y:S01]  /*63220*/  LDL.LU R5, [R1+0x1220] ;  /* 0x0012200001057983 */ /* 0x001f620000300800 */
[----:B------:R-:W-:-:S03]  /*63230*/  IMAD R0, R0, 0x100, R6 ;  /* 0x0000010000007824 */ /* 0x000fc600078e0206 */
[----:B------:R-:W2:Y:S01]  /*63240*/  LDL.LU R6, [R1+0x5bf4] ;  /* 0x005bf40001067983 */ /* 0x000ea20000300800 */
[----:B---3--:R-:W-:Y:S02]  /*63250*/  IMAD R28, R28, 0x100, R7 ;  /* 0x000001001c1c7824 */ /* 0x008fe400078e0207 */
[----:B----4-:R-:W-:Y:S01]  /*63260*/  IMAD R29, R29, 0x100, R2 ;  /* 0x000001001d1d7824 */ /* 0x010fe200078e0202 */
[----:B------:R-:W2:Y:S04]  /*63270*/  LDL.LU R7, [R1+0x5bf0] ;  /* 0x005bf00001077983 */ /* 0x000ea80000300800 */
[----:B------:R-:W3:Y:S01]  /*63280*/  LDL.LU R2, [R1+0x5bec] ;  /* 0x005bec0001027983 */ /* 0x000ee20000300800 */
[----:B-----5:R-:W-:-:S03]  /*63290*/  IMAD R5, R5, 0x100, R3 ;  /* 0x0000010005057824 */ /* 0x020fc600078e0203 */
[----:B------:R-:W3:Y:S02]  /*632a0*/  LDL.LU R3, [R1+0x5be8] ;  /* 0x005be80001037983 */ /* 0x000ee40000300800 */
[----:B---3--:R-:W-:Y:S02]  /*632b0*/  HMMA.16816.F32 R12, R12, R2, R20 ;  /* 0x000000020c0c723c */ /* 0x008fe40000001814 */
[----:B------:R-:W3:Y:S04]  /*632c0*/  LDL.LU.64 R22, [R1+0x5be0] ;  /* 0x005be00001167983 */ /* 0x000ee80000300a00 */
[----:B------:R-:W3:Y:S04]  /*632d0*/  LDL.LU.64 R20, [R1+0x5bd8] ;  /* 0x005bd80001147983 */ /* 0x000ee80000300a00 */
[----:B------:R-:W-:Y:S04]  /*632e0*/  STL [R1+0x5ad4], R2 ;  /* 0x005ad40201007387 */ /* 0x000fe80000100800 */
[----:B------:R0:W-:Y:S05]  /*632f0*/  STL [R1+0x5ad0], R3 ;  /* 0x005ad00301007387 */ /* 0x0001ea0000100800 */
[----:B------:R1:W-:Y:S04]  /*63300*/  STL.64 [R1+0x960], R12 ;  /* 0x0009600c01007387 */ /* 0x0003e80000100a00 */
[----:B------:R4:W-:Y:S04]  /*63310*/  STL.64 [R1+0x968], R14 ;  /* 0x0009680e01007387 */ /* 0x0009e80000100a00 */
[----:B0-----:R-:W3:Y:S01]  /*63320*/  LDL.64 R2, [R1+0x18] ;  /* 0x0000180001027983 */ /* 0x001ee20000100a00 */
[----:B-1----:R-:W-:-:S02]  /*63330*/  F2FP.F16.E5M2.UNPACK_B R12, R0 ;  /* 0x00000000ff0c723e */ /* 0x002fc400020004ff */
[----:B------:R-:W-:Y:S02]  /*63340*/  F2FP.F16.E5M2.UNPACK_B R13, R28 ;  /* 0x0000001cff0d723e */ /* 0x000fe400020004ff */
[----:B----4-:R-:W-:Y:S02]  /*63350*/  F2FP.F16.E5M2.UNPACK_B R14, R29 ;  /* 0x0000001dff0e723e */ /* 0x010fe400020004ff */
[----:B------:R-:W-:Y:S01]  /*63360*/  F2FP.F16.E5M2.UNPACK_B R15, R5 ;  /* 0x00000005ff0f723e */ /* 0x000fe200020004ff */
[----:B------:R-:W4:Y:S04]  /*63370*/  LDL.LU R28, [R1+0x5bd4] ;  /* 0x005bd400011c7983 */ /* 0x000f280000300800 */
[----:B------:R-:W4:Y:S02]  /*63380*/  LDL.LU R29, [R1+0x5bd0] ;  /* 0x005bd000011d7983 */ /* 0x000f240000300800 */
[----:B---3--:R-:W-:-:S15]  /*63390*/  HMMA.16816.F32 R20, R12, R2, R20 ;  /* 0x000000020c14723c */ /* 0x008fde0000001814 */
[----:B------:R-:W-:-:S04]  /*633a0*/  NOP ;  /* 0x0000000000007918 */ /* 0x000fc80000000000 */
[----:B------:R-:W-:Y:S04]  /*633b0*/  STL.64 [R1+0x950], R20 ;  /* 0x0009501401007387 */ /* 0x000fe80000100a00 */
[----:B------:R0:W-:Y:S04]  /*633c0*/  STL.64 [R1+0x958], R22 ;  /* 0x0009581601007387 */ /* 0x0001e80000100a00 */
[----:B0-----:R-:W3:Y:S01]  /*633d0*/  LDL.LU.64 R22, [R1+0x5bc8] ;  /* 0x005bc80001167983 */ /* 0x001ee20000300a00 */
[----:B------:R-:W-:-:S03]  /*633e0*/  IMAD.MOV.U32 R5, RZ, RZ, R2 ;  /* 0x000000ffff057224 */ /* 0x000fc600078e0002 */
[----:B------:R-:W5:Y:S04]  /*633f0*/  LDL.LU.64 R20, [R1+0x5bc0] ;  /* 0x005bc00001147983 */ /* 0x000f680000300a00 */
[----:B--2---:R-:W-:Y:S04]  /*63400*/  STL.64 [R1+0x5b10], R6 ;  /* 0x005b100601007387 */ /* 0x004fe80000100a00 */
        /* <DEDUP_REMOVED lines=14> */
[----:B------:R-:W3:Y:S04]  /*634f0*/  LDL.LU.64 R26, [R1+0x5ba8] ;  /* 0x005ba800011a7983 */ /* 0x000ee80000300a00 */
[----:B------:R-:W3:-:S14]  /*63500*/  LDL.LU.64 R24, [R1+0x5ba0] ;  /* 0x005ba00001187983 */ /* 0x000edc0000300a00 */
[----:B------:R-:W-:Y:S04]  /*63510*/  STL.64 [R1+0x920], R20 ;  /* 0x0009201401007387 */ /* 0x000fe80000100a00 */
[----:B------:R0:W-:Y:S04]  /*63520*/  STL.64 [R1+0x928], R22 ;  /* 0x0009281601007387 */ /* 0x0001e80000100a00 */
[----:B0-----:R-:W3:Y:S02]  /*63530*/  LDL.LU.64 R22, [R1+0x5b98] ;  /* 0x005b980001167983 */ /* 0x001ee40000300a00 */
[----:B---3--:R-:W-:Y:S02]  /*63540*/  HMMA.16816.F32 R20, R12, R22, R24 ;  /* 0x000000160c14723c */ /* 0x008fe40000001818 */
[----:B------:R-:W4:Y:S04]  /*63550*/  LDL.LU.64 R26, [R1+0x5b90] ;  /* 0x005b9000011a7983 */ /* 0x000f280000300a00 */
[----:B------:R-:W4:-:S13]  /*63560*/  LDL.LU.64 R24, [R1+0x5b88] ;  /* 0x005b880001187983 */ /* 0x000f1a0000300a00 */
[----:B------:R-:W-:Y:S04]  /*63570*/  STL.64 [R1+0x910], R20 ;  /* 0x0009101401007387 */ /* 0x000fe80000100a00 */
[----:B------:R0:W-:Y:S04]  /*63580*/  STL.64 [R1+0x918], R22 ;  /* 0x0009181601007387 */ /* 0x0001e80000100a00 */
[----:B0-----:R-:W3:Y:S04]  /*63590*/  LDL.LU.64 R22, [R1+0x5b80] ;  /* 0x005b800001167983 */ /* 0x001ee80000300a00 */
[----:B------:R-:W3:Y:S01]  /*635a0*/  LDL.LU.64 R20, [R1+0x5b78] ;  /* 0x005b780001147983 */ /* 0x000ee20000300a00 */
[----:B----4-:R-:W-:-:S15]  /*635b0*/  HMMA.16816.F32 R24, R12, R28, R24 ;  /* 0x0000001c0c18723c */ /* 0x010fde0000001818 */
[----:B------:R-:W-:-:S04]  /*635c0*/  NOP ;  /* 0x0000000000007918 */ /* 0x000fc80000000000 */
[----:B------:R-:W-:Y:S04]  /*635d0*/  STL.64 [R1+0x8f0], R24 ;  /* 0x0008f01801007387 */ /* 0x000fe80000100a00 */
[----:B------:R0:W-:Y:S04]  /*635e0*/  STL.64 [R1+0x8f8], R26 ;  /* 0x0008f81a01007387 */ /* 0x0001e80000100a00 */
[----:B0-----:R-:W4:Y:S04]  /*635f0*/  LDL.LU.64 R26, [R1+0x5b70] ;  /* 0x005b7000011a7983 */ /* 0x001f280000300a00 */
[----:B------:R-:W3:Y:S04]  /*63600*/  LDL.LU.64 R24, [R1+0x5b68] ;  /* 0x005b680001187983 */ /* 0x000ee80000300a00 */
[----:B------:R-:W-:Y:S04]  /*63610*/  STL [R1+0x5ad8], R28 ;  /* 0x005ad81c01007387 */ /* 0x000fe80000100800 */
[----:B------:R-:W-:Y:S01]  /*63620*/  STL [R1+0x5ab8], R29 ;  /* 0x005ab81d01007387 */ /* 0x000fe20000100800 */
[C---:B----4-:R-:W-:Y:S08]  /*63630*/  HMMA.16816.F32 R16, R12.reuse, R26, R16 ;  /* 0x0000001a0c10723c */ /* 0x050ff00000001810 */
[----:B---3--:R-:W-:Y:S11]  /*63640*/  HMMA.16816.F32 R20, R12, R24, R20 ;  /* 0x000000180c14723c */ /* 0x008ff60000001814 */
        /* <DEDUP_REMOVED lines=8> */
[----:B------:R0:W-:Y:S04]  /*636d0*/  STL.64 [R1+0x5a90], R26 ;  /* 0x005a901a01007387 */ /* 0x0001e80000100a00 */
[----:B0-----:R-:W3:Y:S04]  /*636e0*/  LDL.64 R26, [R1+0x8] ;  /* 0x00000800011a7983 */ /* 0x001ee80000100a00 */
[----:B------:R0:W-:Y:S02]  /*636f0*/  STL.64 [R1+0x5a88], R24 ;  /* 0x005a881801007387 */ /* 0x0001e40000100a00 */
[----:B0-----:R-:W-:-:S02]  /*63700*/  IMAD.MOV.U32 R24, RZ, RZ, R2 ;  /* 0x000000ffff187224 */ /* 0x001fc400078e0002 */
[----:B------:R-:W-:Y:S01]  /*63710*/  IMAD.MOV.U32 R25, RZ, RZ, R0 ;  /* 0x000000ffff197224 */ /* 0x000fe200078e0000 */
[----:B--2---:R-:W-:-:S15]  /*63720*/  HMMA.16816.F32 R4, R12, R22, R4 ;  /* 0x000000160c04723c */ /* 0x004fde0000001804 */
[----:B------:R-:W-:-:S04]  /*63730*/  NOP ;  /* 0x0000000000007918 */ /* 0x000fc80000000000 */
[----:B------:R-:W-:Y:S04]  /*63740*/  STL.64 [R1+0x8b0], R4 ;  /* 0x0008b00401007387 */ /* 0x000fe80000100a00 */
[----:B------:R5:W-:Y:S02]  /*63750*/  STL.64 [R1+0x8b8], R6 ;  /* 0x0008b80601007387 */ /* 0x000be40000100a00 */
[----:B-----5:R-:W-:-:S15]  /*63760*/  HMMA.16816.F32 R4, R12, R20, R8 ;  /* 0x000000140c04723c */ /* 0x020fde0000001808 */
[----:B------:R-:W-:-:S04]  /*63770*/  NOP ;  /* 0x0000000000007918 */ /* 0x000fc80000000000 */
[----:B------:R-:W-:Y:S04]  /*63780*/  STL.64 [R1+0x890], R4 ;  /* 0x0008900401007387 */ /* 0x000fe80000100a00 */
[----:B------:R-:W-:Y:S04]  /*63790*/  STL.64 [R1+0x898], R6 ;  /* 0x0008980601007387 */ /* 0x000fe80000100a00 */
[----:B---3--:R-:W-:Y:S04]  /*637a0*/  STL.64 [R1+0x5ac8], R26 ;  /* 0x005ac81a01007387 */ /* 0x008fe80000100a00 */
[----:B------:R0:W-:Y:S04]  /*637b0*/  STL.64 [R1+0x5ac0], R24 ;  /* 0x005ac01801007387 */ /* 0x0001e80000100a00 */
[----:B0-----:R-:W2:Y:S04]  /*637c0*/  LDL.LU R24, [R1+0x40] ;  /* 0x0000400001187983 */ /* 0x001ea80000300800 */
[----:B--2---:R-:W-:Y:S04]  /*637d0*/  STL [R1+0x5adc], R24 ;  /* 0x005adc1801007387 */ /* 0x004fe80000100800 */
[----:B------:R-:W2:Y:S04]  /*637e0*/  LDL.LU R25, [R1+0x44] ;  /* 0x0000440001197983 */ /* 0x000ea80000300800 */
[----:B------:R-:W3:Y:S04]  /*637f0*/  LDL.LU R26, [R1+0x48] ;  /* 0x00004800011a7983 */ /* 0x000ee80000300800 */
[----:B------:R-:W3:Y:S04]  /*63800*/  LDL.LU R27, [R1+0x4c] ;  /* 0x00004c00011b7983 */ /* 0x000ee80000300800 */
[----:B------:R-:W5:Y:S04]  /*63810*/  LDL.LU R4, [R1+0x2a0] ;  /* 0x0002a00001047983 */ /* 0x000f680000300800 */
[----:B------:R-:W5:Y:S04]  /*63820*/  LDL.LU R5, [R1+0x2a4] ;  /* 0x0002a40001057983 */ /* 0x000f680000300800 */
        /* <DEDUP_REMOVED lines=12> */
[----:B------:R-:W-:Y:S04]  /*638f0*/  STL.64 [R1+0x5b20], R6 ;  /* 0x005b200601007387 */ /* 0x000fe80000100a00 */
[----:B-----5:R0:W-:Y:S04]  /*63900*/  STL.64 [R1+0x5b18], R4 ;  /* 0x005b180401007387 */ /* 0x0201e80000100a00 */
[----:B0-----:R-:W5:Y:S04]  /*63910*/  LDL.LU R4, [R1+0x2b0] ;  /* 0x0002b00001047983 */ /* 0x001f680000300800 */
[----:B------:R-:W5:Y:S04]  /*63920*/  LDL.LU R5, [R1+0x2b4] ;  /* 0x0002b40001057983 */ /* 0x000f680000300800 */
[----:B------:R-:W5:Y:S04]  /*63930*/  LDL.LU R6, [R1+0x2b8] ;  /* 0x0002b80001067983 */ /* 0x000f680000300800 */
[----:B------:R-:W5:Y:S04]  /*63940*/  LDL.LU R7, [R1+0x2bc] ;  /* 0x0002bc0001077983 */ /* 0x000f680000300800 */
[----:B------:R-:W2:Y:S04]  /*63950*/  LDL.LU R24, [R1+0x122c] ;  /* 0x00122c0001187983 */ /* 0x000ea80000300800 */
[----:B---3--:R-:W-:Y:S04]  /*63960*/  STL.64 [R1+0x5ae8], R26 ;  /* 0x005ae81a01007387 */ /* 0x008fe80000100a00 */
[----:B--2---:R0:W-:Y:S04]  /*63970*/  STL.64 [R1+0x5ae0], R24 ;  /* 0x005ae01801007387 */ /* 0x0041e80000100a00 */
[----:B0-----:R-:W2:Y:S04]  /*63980*/  LDL.LU R24, [R1+0x280] ;  /* 0x0002800001187983 */ /* 0x001ea80000300800 */
[----:B------:R-:W2:Y:S04]  /*63990*/  LDL.LU R25, [R1+0x284] ;  /* 0x0002840001197983 */ /* 0x000ea80000300800 */
[----:B------:R-:W3:Y:S04]  /*639a0*/  LDL.LU R26, [R1+0x288] ;  /* 0x00028800011a7983 */ /* 0x000ee80000300800 */
[----:B------:R-:W3:Y:S01]  /*639b0*/  LDL.LU R27, [R1+0x28c] ;  /* 0x00028c00011b7983 */ /* 0x000ee20000300800 */
[C---:B------:R-:W-:Y:S03]  /*639c0*/  HMMA.16816.F32 R8, R12.reuse, R18, R8 ;  /* 0x000000120c08723c */ /* 0x040fe60000001808 */
[----:B---3--:R-:W-:Y:S04]  /*639d0*/  STL.64 [R1+0x5af8], R26 ;  /* 0x005af81a01007387 */ /* 0x008fe80000100a00 */
[----:B--2---:R0:W-:Y:S04]  /*639e0*/  STL.64 [R1+0x5af0], R24 ;  /* 0x005af01801007387 */ /* 0x0041e80000100a00 */
[----:B0-----:R-:W2:Y:S04]  /*639f0*/  LDL.LU R24, [R1+0x290] ;  /* 0x0002900001187983 */ /* 0x001ea80000300800 */
[----:B------:R-:W2:Y:S04]  /*63a00*/  LDL.LU R25, [R1+0x294] ;  /* 0x0002940001197983 */ /* 0x000ea80000300800 */
[----:B------:R-:W2:Y:S04]  /*63a10*/  LDL.LU R26, [R1+0x298] ;  /* 0x00029800011a7983 */ /* 0x000ea80000300800 */
[----:B------:R-:W2:Y:S04]  /*63a20*/  LDL.LU R27, [R1+0x29c] ;  /* 0x00029c00011b7983 */ /* 0x000ea80000300800 */
[----:B------:R-:W3:Y:S04]  /*63a30*/  LDL.LU R0, [R1+0x1228] ;  /* 0x0012280001007983 */ /* 0x000ee80000300800 */
[----:B------:R-:W2:Y:S04]  /*63a40*/  LDL.LU R28, [R1+0x1234] ;  /* 0x00123400011c7983 */ /* 0x000ea80000300800 */
[----:B------:R-:W2:Y:S04]  /*63a50*/  LDL.LU R29, [R1+0x1230] ;  /* 0x00123000011d7983 */ /* 0x000ea80000300800 */
[----:B------:R-:W2:Y:S04]  /*63a60*/  LDL.LU R2, [R1+0x123c] ;  /* 0x00123c0001027983 */ /* 0x000ea80000300800 */
[----:B------:R-:W2:Y:S04]  /*63a70*/  LDL.LU R3, [R1+0x1244] ;  /* 0x0012440001037983 */ /* 0x000ea80000300800 */
[----:B------:R-:W-:Y:S04]  /*63a80*/  STL.64 [R1+0x5a70], R22 ;  /* 0x005a701601007387 */ /* 0x000fe80000100a00 */
[----:B------:R0:W-:Y:S04]  /*63a90*/  STL.64 [R1+0x5a68], R20 ;  /* 0x005a681401007387 */ /* 0x0001e80000100a00 */
[----:B0-----:R-:W2:Y:S04]  /*63aa0*/  LDL.LU R20, [R1+0x250] ;  /* 0x0002500001147983 */ /* 0x001ea80000300800 */
[----:B------:R-:W2:Y:S04]  /*63ab0*/  LDL.LU R21, [R1+0x254] ;  /* 0x0002540001157983 */ /* 0x000ea80000300800 */
[----:B------:R-:W2:Y:S04]  /*63ac0*/  LDL.LU R22, [R1+0x258] ;  /* 0x0002580001167983 */ /* 0x000ea80000300800 */
[----:B------:R-:W2:Y:S04]  /*63ad0*/  LDL.LU R23, [R1+0x25c] ;  /* 0x00025c0001177983 */ /* 0x000ea80000300800 */
        /* <DEDUP_REMOVED lines=9> */
[----:B------:R-:W4:Y:S04]  /*63b70*/  LDL.LU.64 R8, [R1+0x5b28] ;  /* 0x005b280001087983 */ /* 0x000f280000300a00 */
        /* <DEDUP_REMOVED lines=18> */
[----:B------:R4:W-:Y:S01]  /*63ca0*/  STL.64 [R1+0x5a30], R10 ;  /* 0x005a300a01007387 */ /* 0x0009e20000100a00 */
[----:B--2---:R-:W-:Y:S01]  /*63cb0*/  HMMA.16816.F32 R24, R12, R6, R24 ;  /* 0x000000060c18723c */ /* 0x004fe20000001818 */
[----:B----4-:R-:W-:-:S02]  /*63cc0*/  IMAD.MOV.U32 R10, RZ, RZ, R5 ;  /* 0x000000ffff0a7224 */ /* 0x010fc400078e0005 */
[----:B------:R-:W2:Y:S04]  /*63cd0*/  LDL.LU R5, [R1+0x5b00] ;  /* 0x005b000001057983 */ /* 0x000ea80000300800 */
[----:B------:R-:W4:Y:S04]  /*63ce0*/  LDL R11, [R1+0x1c] ;  /* 0x00001c00010b7983 */ /* 0x000f280000100800 */
[----:B------:R0:W-:Y:S04]  /*63cf0*/  STL.64 [R1+0x5a28], R8 ;  /* 0x005a280801007387 */ /* 0x0001e80000100a00 */
[----:B0-----:R-:W5:Y:S04]  /*63d00*/  LDL.LU R9, [R1+0x1238] ;  /* 0x0012380001097983 */ /* 0x001f680000300800 */
        /* <DEDUP_REMOVED lines=12> */
[----:B------:R0:W-:Y:S01]  /*63dd0*/  STL.64 [R1+0x5a08], R4 ;  /* 0x005a080401007387 */ /* 0x0001e20000100a00 */
[----:B------:R-:W-:-:S02]  /*63de0*/  IMAD R29, R29, 0x100, R28 ;  /* 0x000001001d1d7824 */ /* 0x000fc400078e021c */
[----:B-----5:R-:W-:Y:S02]  /*63df0*/  IMAD R9, R9, 0x100, R2 ;  /* 0x0000010009097824 */ /* 0x020fe400078e0202 */
[----:B------:R-:W-:Y:S01]  /*63e00*/  IMAD R8, R8, 0x100, R3 ;  /* 0x0000010008087824 */ /* 0x000fe200078e0203 */
[----:B0-----:R-:W4:Y:S04]  /*63e10*/  LDL.LU R4, [R1+0x270] ;  /* 0x0002700001047983 */ /* 0x001f280000300800 */
[----:B------:R-:W4:Y:S04]  /*63e20*/  LDL.LU R5, [R1+0x274] ;  /* 0x0002740001057983 */ /* 0x000f280000300800 */
[----:B------:R-:W4:Y:S04]  /*63e30*/  LDL.LU R6, [R1+0x278] ;  /* 0x0002780001067983 */ /* 0x000f280000300800 */
[----:B------:R-:W4:Y:S01]  /*63e40*/  LDL.LU R7, [R1+0x27c] ;  /* 0x00027c0001077983 */ /* 0x000f220000300800 */
[----:B---3--:R-:W-:-:S03]  /*63e50*/  IMAD R0, R0, 0x100, R24 ;  /* 0x0000010000007824 */ /* 0x008fc600078e0218 */
[----:B------:R-:W2:Y:S04]  /*63e60*/  LDL.LU R24, [R1+0x5adc] ;  /* 0x005adc0001187983 */ /* 0x000ea80000300800 */
[----:B------:R-:W3:Y:S04]  /*63e70*/  LDL.LU R28, [R1+0x5ad8] ;  /* 0x005ad800011c7983 */ /* 0x000ee80000300800 */
[----:B------:R-:W2:Y:S04]  /*63e80*/  LDL.LU R2, [R1+0x5ad4] ;  /* 0x005ad40001027983 */ /* 0x000ea80000300800 */
[----:B------:R-:W2:Y:S02]  /*63e90*/  LDL.LU R3, [R1+0x5ad0] ;  /* 0x005ad00001037983 */ /* 0x000ea40000300800 */
[----:B--2---:R-:W-:Y:S02]  /*63ea0*/  HMMA.16816.F32 R12, R12, R2, R24 ;  /* 0x000000020c0c723c */ /* 0x004fe40000001818 */
[----:B------:R-:W2:Y:S04]  /*63eb0*/  LDL.LU.64 R26, [R1+0x5ac8] ;  /* 0x005ac800011a7983 */ /* 0x000ea80000300a00 */
[----:B------:R-:W5:Y:S04]  /*63ec0*/  LDL.LU.64 R24, [R1+0x5ac0] ;  /* 0x005ac00001187983 */ /* 0x000f680000300a00 */
[----:B------:R-:W-:Y:S04]  /*63ed0*/  STL [R1+0x5a04], R2 ;  /* 0x005a040201007387 */ /* 0x000fe80000100800 */
[----:B------:R-:W-:Y:S05]  /*63ee0*/  STL [R1+0x5a00], R3 ;  /* 0x005a000301007387 */ /* 0x000fea0000100800 */
[----:B------:R0:W-:Y:S04]  /*63ef0*/  STL.64 [R1+0x7f0], R12 ;  /* 0x0007f00c01007387 */ /* 0x0001e80000100a00 */
[----:B------:R1:W-:Y:S01]  /*63f00*/  STL.64 [R1+0x7f8], R14 ;  /* 0x0007f80e01007387 */ /* 0x0003e20000100a00 */
[----:B0-----:R-:W-:-:S02]  /*63f10*/  F2FP.F16.E5M2.UNPACK_B R12, R0 ;  /* 0x00000000ff0c723e */ /* 0x001fc400020004ff */
[----:B------:R-:W-:Y:S02]  /*63f20*/  F2FP.F16.E5M2.UNPACK_B R13, R29 ;  /* 0x0000001dff0d723e */ /* 0x000fe400020004ff */
[----:B-1----:R-:W-:Y:S02]  /*63f30*/  F2FP.F16.E5M2.UNPACK_B R14, R9 ;  /* 0x00000009ff0e723e */ /* 0x002fe400020004ff */
[----:B------:R-:W-:Y:S01]  /*63f40*/  F2FP.F16.E5M2.UNPACK_B R15, R8 ;  /* 0x00000008ff0f723e */ /* 0x000fe200020004ff */
[----:B------:R-:W3:Y:S04]  /*63f50*/  LDL.LU R29, [R1+0x5ab8] ;  /* 0x005ab800011d7983 */ /* 0x000ee80000300800 */
[----:B------:R-:W3:Y:S02]  /*63f60*/  LDL.LU R0, [R1+0x1248] ;  /* 0x0012480001007983 */ /* 0x000ee40000300800 */
[----:B----4-:R-:W-:-:S15]  /*63f70*/  HMMA.16816.F32 R4, R12, R10, R4 ;  /* 0x0000000a0c04723c */ /* 0x010fde0000001804 */
[----:B------:R-:W-:-:S04]  /*63f80*/  NOP ;  /* 0x0000000000007918 */ /* 0x000fc80000000000 */
[----:B------:R-:W-:Y:S04]  /*63f90*/  STL.64 [R1+0x7e0], R4 ;  /* 0x0007e00401007387 */ /* 0x000fe80000100a00 */
[----:B------:R2:W-:Y:S01]  /*63fa0*/  STL.64 [R1+0x7e8], R6 ;  /* 0x0007e80601007387 */ /* 0x0005e20000100a00 */
[C---:B-----5:R-:W-:Y:S08]  /*63fb0*/  HMMA.16816.F32 R8, R12.reuse, R24, R16 ;  /* 0x000000180c08723c */ /* 0x060ff00000001810 */
[----:B--2---:R-:W-:Y:S01]  /*63fc0*/  HMMA.16816.F32 R4, R12, R26, R20 ;  /* 0x0000001a0c04723c */ /* 0x004fe20000001814 */
[----:B------:R-:W-:-:S02]  /*63fd0*/  IMAD.MOV.U32 R2, RZ, RZ, R26 ;  /* 0x000000ffff027224 */ /* 0x000fc400078e001a */
[----:B------:R-:W-:-:S08]  /*63fe0*/  IMAD.MOV.U32 R3, RZ, RZ, R27 ;  /* 0x000000ffff037224 */ /* 0x000fd000078e001b */
[----:B------:R0:W-:Y:S04]  /*63ff0*/  STL.64 [R1+0x7d0], R8 ;  /* 0x0007d00801007387 */ /* 0x0001e80000100a00 */
[----:B------:R1:W-:Y:S04]  /*64000*/  STL.64 [R1+0x7d8], R10 ;  /* 0x0007d80a01007387 */ /* 0x0003e80000100a00 */
[----:B------:R-:W-:Y:S04]  /*64010*/  STL.64 [R1+0x7c0], R4 ;  /* 0x0007c00401007387 */ /* 0x000fe80000100a00 */
[----:B------:R-:W-:Y:S04]  /*64020*/  STL.64 [R1+0x7c8], R6 ;  /* 0x0007c80601007387 */ /* 0x000fe80000100a00 */
[----:B0-----:R-:W2:Y:S04]  /*64030*/  LDL.LU R8, [R1+0x1d0] ;  /* 0x0001d00001087983 */ /* 0x001ea80000300800 */
[----:B------:R-:W2:Y:S04]  /*64040*/  LDL.LU R9, [R1+0x1d4] ;  /* 0x0001d40001097983 */ /* 0x000ea80000300800 */
[----:B-1----:R-:W4:Y:S04]  /*64050*/  LDL.LU R10, [R1+0x1d8] ;  /* 0x0001d800010a7983 */ /* 0x002f280000300800 */
[----:B------:R-:W4:Y:S04]  /*64060*/  LDL.LU R11, [R1+0x1dc] ;  /* 0x0001dc00010b7983 */ /* 0x000f280000300800 */
        /* <DEDUP_REMOVED lines=13> */
[----:B-----5:R0:W-:Y:S04]  /*64140*/  STL.64 [R1+0x5a78], R20 ;  /* 0x005a781401007387 */ /* 0x0201e80000100a00 */
[----:B0-----:R-:W5:Y:S04]  /*64150*/  LDL.LU R20, [R1+0x220] ;  /* 0x0002200001147983 */ /* 0x001f680000300800 */
[----:B------:R-:W5:Y:S04]  /*64160*/  LDL.LU R21, [R1+0x224] ;  /* 0x0002240001157983 */ /* 0x000f680000300800 */
[----:B------:R-:W2:Y:S04]  /*64170*/  LDL.LU R22, [R1+0x228] ;  /* 0x0002280001167983 */ /* 0x000ea80000300800 */
[----:B------:R-:W2:Y:S04]  /*64180*/  LDL.LU R23, [R1+0x22c] ;  /* 0x00022c0001177983 */ /* 0x000ea80000300800 */
[----:B--2---:R-:W-:Y:S04]  /*64190*/  STL.64 [R1+0x5ab0], R22 ;  /* 0x005ab01601007387 */ /* 0x004fe80000100a00 */
[----:B-----5:R0:W-:Y:S04]  /*641a0*/  STL.64 [R1+0x5aa8], R20 ;  /* 0x005aa81401007387 */ /* 0x0201e80000100a00 */
[----:B0-----:R-:W2:Y:S04]  /*641b0*/  LDL.LU R20, [R1+0x240] ;  /* 0x0002400001147983 */ /* 0x001ea80000300800 */
[----:B------:R-:W2:Y:S04]  /*641c0*/  LDL.LU R21, [R1+0x244] ;  /* 0x0002440001157983 */ /* 0x000ea80000300800 */
[----:B------:R-:W2:Y:S04]  /*641d0*/  LDL.LU R22, [R1+0x248] ;  /* 0x0002480001167983 */ /* 0x000ea80000300800 */
[----:B------:R-:W2:Y:S04]  /*641e0*/  LDL.LU R23, [R1+0x24c] ;  /* 0x00024c0001177983 */ /* 0x000ea80000300800 */
[----:B------:R-:W5:Y:S04]  /*641f0*/  LDL.LU R16, [R1+0x1f0] ;  /* 0x0001f00001107983 */ /* 0x000f680000300800 */
        /* <DEDUP_REMOVED lines=118> */
[----:B------:R2:W-:Y:S04]  /*64960*/  STL.64 [R1+0x6d8], R10 ;  /* 0x0006d80a01007387 */ /* 0x0005e80000100a00 */
[----:B------:R-:W3:Y:S01]  /*64970*/  LDL.LU R20, [R1+0x120] ;  /* 0x0001200001147983 */ /* 0x000ee20000300800 */
[----:B0-----:R-:W-:-:S05]  /*64980*/  IMAD R4, R27, 0x100, R26 ;  /* 0x000001001b047824 */ /* 0x001fca00078e021a */
        /* <DEDUP_REMOVED lines=14> */
[----:B0-----:R-:W-:-:S03]  /*64a70*/  IMAD.MOV.U32 R26, RZ, RZ, R2 ;  /* 0x000000ffff1a7224 */ /* 0x001fc600078e0002 */
[----:B--2---:R-:W-:Y:S04]  /*64a80*/  STL.64 [R1+0x59c0], R10 ;  /* 0x0059c00a01007387 */ /* 0x004fe80000100a00 */
[----:B-----5:R0:W-:Y:S04]  /*64a90*/  STL.64 [R1+0x59b8], R8 ;  /* 0x0059b80801007387 */ /* 0x0201e80000100a00 */
[----:B------:R-:W2:Y:S04]  /*64aa0*/  LDL.LU R2, [R1+0x5a04] ;  /* 0x005a040001027983 */ /* 0x000ea80000300800 */
[----:B------:R-:W5:Y:S01]  /*64ab0*/  LDL.64 R24, [R1+0x10] ;  /* 0x0000100001187983 */ /* 0x000f620000100a00 */
[----:B------:R-:W-:-:S05]  /*64ac0*/  IMAD.MOV.U32 R27, RZ, RZ, R3 ;  /* 0x000000ffff1b7224 */ /* 0x000fca00078e0003 */
        /* <DEDUP_REMOVED lines=200> */
[----:B------:R-:W-:Y:S01]  /*65750*/  IMAD.MOV.U32 R19, RZ, RZ, R9 ;  /* 0x000000ffff137224 */ /* 0x000fe200078e0009 */
[----:B------:R-:W4:Y:S04]  /*65760*/  LDL.LU R8, [R1+0x594c] ;  /* 0x00594c0001087983 */ /* 0x000f280000300800 */
        /* <DEDUP_REMOVED lines=39> */
[----:B----4-:R-:W-:-:S02]  /*659e0*/  IMAD R0, R0, 0x100, R24 ;  /* 0x0000010000007824 */ /* 0x010fc400078e0218 */
[----:B--2---:R-:W-:Y:S01]  /*659f0*/  IMAD R27, R27, 0x100, R2 ;  /* 0x000001001b1b7824 */ /* 0x004fe200078e0202 */
[----:B------:R-:W2:Y:S04]  /*65a00*/  LDL.LU R24, [R1+0x5904] ;  /* 0x0059040001187983 */ /* 0x000ea80000300800 */
[----:B------:R-:W4:Y:S04]  /*65a10*/  LDL.LU R28, [R1+0x5900] ;  /* 0x00590000011c7983 */ /* 0x000f280000300800 */
[----:B------:R-:W3:Y:S01]  /*65a20*/  LDL.LU R2, [R1+0x58fc] ;  /* 0x0058fc0001027983 */ /* 0x000ee20000300800 */
[----:B------:R-:W-:-:S03]  /*65a30*/  IMAD R26, R26, 0x100, R3 ;  /* 0x000001001a1a7824 */ /* 0x000fc600078e0203 */
        /* <DEDUP_REMOVED lines=8> */
[----:B-1----:R-:W-:Y:S02]  /*65ac0*/  F2FP.F16.E5M2.UNPACK_B R14, R27 ;  /* 0x0000001bff0e723e */ /* 0x002fe400020004ff */
[----:B------:R-:W-:Y:S01]  /*65ad0*/  F2FP.F16.E5M2.UNPACK_B R15, R26 ;  /* 0x0000001aff0f723e */ /* 0x000fe200020004ff */
[----:B------:R-:W4:Y:S06]  /*65ae0*/  LDL.LU R29, [R1+0x58e0] ;  /* 0x0058e000011d7983 */ /* 0x000f2c0000300800 */
        /* <DEDUP_REMOVED lines=171> */
[----:B0-----:R-:W2:Y:S04]  /*665a0*/  LDL.LU.64 R24, [R1+0x8] ;  /* 0x0000080001187983 */ /* 0x001ea80000300a00 */
        /* <DEDUP_REMOVED lines=20> */
[----:B------:R-:W2:Y:S04]  /*666f0*/  LDL.LU.64 R4, [R1+0x18] ;  /* 0x0000180001047983 */ /* 0x000ea80000300a00 */
[----:B------:R-:W2:Y:S04]  /*66700*/  LDL.LU.64 R6, [R1+0x10] ;  /* 0x0000100001067983 */ /* 0x000ea80000300a00 */
[----:B----4-:R-:W-:Y:S04]  /*66710*/  STL.64 [R1+0x57f0], R10 ;  /* 0x0057f00a01007387 */ /* 0x010fe80000100a00 */
[----:B------:R0:W-:Y:S04]  /*66720*/  STL.64 [R1+0x57e8], R8 ;  /* 0x0057e80801007387 */ /* 0x0001e80000100a00 */
[----:B0-----:R-:W4:Y:S04]  /*66730*/  LDL.LU R8, [R1+0x440] ;  /* 0x0004400001087983 */ /* 0x001f280000300800 */
[----:B------:R-:W4:Y:S04]  /*66740*/  LDL.LU R9, [R1+0x444] ;  /* 0x0004440001097983 */ /* 0x000f280000300800 */
[----:B------:R-:W4:Y:S04]  /*66750*/  LDL.LU R10, [R1+0x448] ;  /* 0x00044800010a7983 */ /* 0x000f280000300800 */
[----:B------:R-:W4:Y:S04]  /*66760*/  LDL.LU R11, [R1+0x44c] ;  /* 0x00044c00010b7983 */ /* 0x000f280000300800 */
[----:B------:R-:W4:Y:S04]  /*66770*/  LDL.LU.64 R28, [R1] ;  /* 0x00000000011c7983 */ /* 0x000f280000300a00 */
        /* <DEDUP_REMOVED lines=51> */
[----:B0-----:R-:W4:Y:S04]  /*66ab0*/  LDL.LU R10, [R1+0x57d8] ;  /* 0x0057d800010a7983 */ /* 0x001f280000300800 */
[----:B------:R-:W5:Y:S01]  /*66ac0*/  LDL.LU.64 R8, [R1+0x57d0] ;  /* 0x0057d00001087983 */ /* 0x000f620000300a00 */
[----:B------:R-:W-:-:S03]  /*66ad0*/  IMAD.MOV.U32 R11, RZ, RZ, R28 ;  /* 0x000000ffff0b7224 */ /* 0x000fc600078e001c */
        /* <DEDUP_REMOVED lines=166> */
[----:B--2---:R-:W-:Y:S01]  /*67540*/  IMAD R27, R27, 0x100, R2 ;  /* 0x000001001b1b7824 */ /* 0x004fe200078e0202 */
[----:B------:R-:W2:Y:S04]  /*67550*/  LDL.LU R24, [R1+0x572c] ;  /* 0x00572c0001187983 */ /* 0x000ea80000300800 */
[----:B------:R-:W5:Y:S04]  /*67560*/  LDL.LU R28, [R1+0x5728] ;  /* 0x00572800011c7983 */ /* 0x000f680000300800 */
        /* <DEDUP_REMOVED lines=12> */
[----:B------:R-:W5:Y:S06]  /*67630*/  LDL.LU R29, [R1+0x5708] ;  /* 0x00570800011d7983 */ /* 0x000f6c0000300800 */
        /* <DEDUP_REMOVED lines=25> */
[----:B-----5:R-:W-:-:S15]  /*677d0*/  HMMA.16816.F32 R4, R12, R28, R4 ;  /* 0x0000001c0c04723c */ /* 0x020fde0000001804 */
[----:B------:R-:W-:-:S04]  /*677e0*/  NOP ;  /* 0x0000000000007918 */ /* 0x000fc80000000000 */
[----:B------:R-:W-:Y:S04]  /*677f0*/  STL.64 [R1+0x290], R4 ;  /* 0x0002900401007387 */ /* 0x000fe80000100a00 */
[----:B------:R4:W-:Y:S04]  /*67800*/  STL.64 [R1+0x298], R6 ;  /* 0x0002980601007387 */ /* 0x0009e80000100a00 */
[----:B------:R-:W5:Y:S01]  /*67810*/  LDL.LU R0, [R1+0x12c8] ;  /* 0x0012c80001007983 */ /* 0x000f620000300800 */
[C---:B--2---:R-:W-:Y:S08]  /*67820*/  HMMA.16816.F32 R8, R12.reuse, R26, R8 ;  /* 0x0000001a0c08723c */ /* 0x044ff00000001808 */
[C---:B----4-:R-:W-:Y:S11]  /*67830*/  HMMA.16816.F32 R4, R12.reuse, R24, R16 ;  /* 0x000000180c04723c */ /* 0x050ff60000001810 */
[----:B------:R-:W-:Y:S04]  /*67840*/  STL.64 [R1+0x280], R8 ;  /* 0x0002800801007387 */ /* 0x000fe80000100a00 */
[----:B------:R-:W-:Y:S04]  /*67850*/  STL.64 [R1+0x288], R10 ;  /* 0x0002880a01007387 */ /* 0x000fe80000100a00 */
[----:B------:R-:W2:Y:S04]  /*67860*/  LDL.LU R28, [R1+0xaec] ;  /* 0x000aec00011c7983 */ /* 0x000ea80000300800 */
[----:B------:R0:W-:Y:S04]  /*67870*/  STL.64 [R1+0x270], R4 ;  /* 0x0002700401007387 */ /* 0x0001e80000100a00 */
[----:B------:R1:W-:Y:S04]  /*67880*/  STL.64 [R1+0x278], R6 ;  /* 0x0002780601007387 */ /* 0x0003e80000100a00 */
[----:B------:R-:W4:Y:S04]  /*67890*/  LDL.LU R29, [R1+0xaf8] ;  /* 0x000af800011d7983 */ /* 0x000f280000300800 */
[----:B------:R-:W2:Y:S04]  /*678a0*/  LDL.LU R24, [R1+0x7b0] ;  /* 0x0007b00001187983 */ /* 0x000ea80000300800 */
[----:B------:R-:W2:Y:S04]  /*678b0*/  LDL.LU R25, [R1+0x7b4] ;  /* 0x0007b40001197983 */ /* 0x000ea80000300800 */
[----:B------:R-:W2:Y:S04]  /*678c0*/  LDL.LU R26, [R1+0x7b8] ;  /* 0x0007b800011a7983 */ /* 0x000ea80000300800 */
[----:B------:R-:W2:Y:S04]  /*678d0*/  LDL.LU R27, [R1+0x7bc] ;  /* 0x0007bc00011b7983 */ /* 0x000ea80000300800 */
[----:B0-----:R-:W2:Y:S04]  /*678e0*/  LDL.LU R4, [R1+0x5b0] ;  /* 0x0005b00001047983 */ /* 0x001ea80000300800 */
[----:B------:R-:W2:Y:S04]  /*678f0*/  LDL.LU R5, [R1+0x5b4] ;  /* 0x0005b40001057983 */ /* 0x000ea80000300800 */
[----:B-1----:R-:W2:Y:S04]  /*67900*/  LDL.LU R6, [R1+0x5b8] ;  /* 0x0005b80001067983 */ /* 0x002ea80000300800 */
        /* <DEDUP_REMOVED lines=50> */
[----:B---3--:R-:W-:Y:S02]  /*67c30*/  HMMA.16816.F32 R20, R12, R20, R16 ;  /* 0x000000140c14723c */ /* 0x008fe40000001810 */
[----:B------:R-:W3:Y:S04]  /*67c40*/  LDL.LU.64 R18, [R1+0x5688] ;  /* 0x0056880001127983 */ /* 0x000ee80000300a00 */
[----:B------:R-:W2:-:S13]  /*67c50*/  LDL.LU.64 R16, [R1+0x5680] ;  /* 0x0056800001107983 */ /* 0x000e9a0000300a00 */
[----:B------:R0:W-:Y:S04]  /*67c60*/  STL.64 [R1+0x250], R20 ;  /* 0x0002501401007387 */ /* 0x0001e80000100a00 */
[----:B------:R1:W-:Y:S04]  /*67c70*/  STL.64 [R1+0x258], R22 ;  /* 0x0002581601007387 */ /* 0x0003e80000100a00 */
[----:B0-----:R-:W2:Y:S04]  /*67c80*/  LDL.LU R20, [R1+0x740] ;  /* 0x0007400001147983 */ /* 0x001ea80000300800 */
[----:B------:R-:W2:Y:S04]  /*67c90*/  LDL.LU R21, [R1+0x744] ;  /* 0x0007440001157983 */ /* 0x000ea80000300800 */
[----:B-1----:R-:W2:Y:S04]  /*67ca0*/  LDL.LU R22, [R1+0x748] ;  /* 0x0007480001167983 */ /* 0x002ea80000300800 */
        /* <DEDUP_REMOVED lines=46> */
[----:B------:R-:W2:Y:S04]  /*67f90*/  LDL.LU.64 R24, [R1+0x5620] ;  /* 0x0056200001187983 */ /* 0x000ea80000300a00 */
[----:B------:R-:W5:Y:S04]  /*67fa0*/  LDL.LU R4, [R1+0x12cc] ;  /* 0x0012cc0001047983 */ /* 0x000f680000300800 */
[----:B------:R-:W3:Y:S01]  /*67fb0*/  LDL.LU R5, [R1+0x12d4] ;  /* 0x0012d40001057983 */ /* 0x000ee20000300800 */
[----:B--2---:R-:W-:Y:S01]  /*67fc0*/  HMMA.16816.F32 R12, R12, R2, R24 ;  /* 0x000000020c0c723c */ /* 0x004fe20000001818 */
[----:B-----5:R-:W-:-:S02]  /*67fd0*/  IMAD R0, R0, 0x100, R4 ;  /* 0x0000010000007824 */ /* 0x020fc400078e0204 */
[----:B---3--:R-:W-:Y:S02]  /*67fe0*/  IMAD R4, R6, 0x100, R5 ;  /* 0x0000010006047824 */ /* 0x008fe400078e0205 */
[----:B------:R-:W-:Y:S01]  /*67ff0*/  IMAD R6, R10, 0x100, R9 ;  /* 0x000001000a067824 */ /* 0x000fe200078e0209 */
[----:B------:R-:W-:Y:S02]  /*68000*/  F2FP.F16.E5M2.UNPACK_B R10, R11.H1 ;  /* 0x0000000bff0a723e */ /* 0x000fe400030004ff */
[----:B------:R-:W-:Y:S01]  /*68010*/  F2FP.F16.E5M2.UNPACK_B R11, R16.H1 ;  /* 0x00000010ff0b723e */ /* 0x000fe200030004ff */
[----:B------:R-:W2:Y:S01]  /*68020*/  LDL.LU.64 R26, [R1+0x5618] ;  /* 0x00561800011a7983 */ /* 0x000ea20000300a00 */
[----:B------:R-:W-:-:S03]  /*68030*/  IMAD R5, R8, 0x100, R7 ;  /* 0x0000010008057824 */ /* 0x000fc600078e0207 */
[----:B------:R-:W2:Y:S06]  /*68040*/  LDL.LU.64 R24, [R1+0x5610] ;  /* 0x0056100001187983 */ /* 0x000eac0000300a00 */
[----:B------:R0:W-:Y:S04]  /*68050*/  STL.64 [R1+0x20], R12 ;  /* 0x0000200c01007387 */ /* 0x0001e80000100a00 */
[----:B------:R1:W-:Y:S04]  /*68060*/  STL.64 [R1+0x28], R14 ;  /* 0x0000280e01007387 */ /* 0x0003e80000100a00 */
[----:B------:R-:W-:Y:S04]  /*68070*/  STL [R1+0x18], R10 ;  /* 0x0000180a01007387 */ /* 0x000fe80000100800 */
[----:B------:R-:W-:Y:S01]  /*68080*/  STL [R1+0x1c], R11 ;  /* 0x00001c0b01007387 */ /* 0x000fe20000100800 */
[----:B0-----:R-:W-:-:S02]  /*68090*/  F2FP.F16.E5M2.UNPACK_B R13, R4 ;  /* 0x00000004ff0d723e */ /* 0x001fc400020004ff */
[----:B-1----:R-:W-:Y:S01]  /*680a0*/  F2FP.F16.E5M2.UNPACK_B R14, R5 ;  /* 0x00000005ff0e723e */ /* 0x002fe200020004ff */
[----:B------:R-:W3:Y:S01]  /*680b0*/  LDL.LU R4, [R1+0x6e0] ;  /* 0x0006e00001047983 */ /* 0x000ee20000300800 */
[----:B------:R-:W-:-:S03]  /*680c0*/  F2FP.F16.E5M2.UNPACK_B R15, R6 ;  /* 0x00000006ff0f723e */ /* 0x000fc600020004ff */
[----:B------:R-:W3:Y:S04]  /*680d0*/  LDL.LU R5, [R1+0x6e4] ;  /* 0x0006e40001057983 */ /* 0x000ee80000300800 */
[----:B------:R-:W3:Y:S04]  /*680e0*/  LDL.LU R6, [R1+0x6e8] ;  /* 0x0006e80001067983 */ /* 0x000ee80000300800 */
[----:B------:R-:W3:Y:S01]  /*680f0*/  LDL.LU R7, [R1+0x6ec] ;  /* 0x0006ec0001077983 */ /* 0x000ee20000300800 */
[----:B------:R-:W-:Y:S02]  /*68100*/  F2FP.F16.E5M2.UNPACK_B R12, R0 ;  /* 0x00000000ff0c723e */ /* 0x000fe400020004ff */
[----:B------:R-:W-:-:S02]  /*68110*/  F2FP.F16.E5M2.UNPACK_B R8, R17.H1 ;  /* 0x00000011ff08723e */ /* 0x000fc400030004ff */
[----:B------:R-:W-:-:S03]  /*68120*/  F2FP.F16.E5M2.UNPACK_B R9, R18.H1 ;  /* 0x00000012ff09723e */ /* 0x000fc600030004ff */
[----:B------:R-:W-:Y:S01]  /*68130*/  IMAD.MOV.U32 R2, RZ, RZ, R8 ;  /* 0x000000ffff027224 */ /* 0x000fe200078e0008 */
[----:B---3--:R-:W-:-:S15]  /*68140*/  HMMA.16816.F32 R4, R12, R10, R4 ;  /* 0x0000000a0c04723c */ /* 0x008fde0000001804 */
[----:B------:R-:W-:-:S04]  /*68150*/  NOP ;  /* 0x0000000000007918 */ /* 0x000fc80000000000 */
[----:B------:R0:W-:Y:S02]  /*68160*/  STL.64 [R1+0x310], R4 ;  /* 0x0003100401007387 */ /* 0x0001e40000100a00 */
[----:B0-----:R-:W-:Y:S02]  /*68170*/  F2FP.F16.E5M2.UNPACK_B R4, R19.H1 ;  /* 0x00000013ff04723e */ /* 0x001fe400030004ff */
[----:B------:R-:W-:Y:S01]  /*68180*/  HMMA.16816.F32 R16, R12, R8, R20 ;  /* 0x000000080c10723c */ /* 0x000fe20000001814 */
[----:B------:R-:W-:Y:S01]  /*68190*/  F2FP.F16.E5M2.UNPACK_B R5, R28.H1 ;  /* 0x0000001cff05723e */ /* 0x000fe200030004ff */
[----:B------:R-:W-:Y:S04]  /*681a0*/  STL.64 [R1+0x318], R6 ;  /* 0x0003180601007387 */ /* 0x000fe80000100a00 */
[----:B------:R4:W-:-:S13]  /*681b0*/  STL.64 [R1+0x10], R8 ;  /* 0x0000100801007387 */ /* 0x0009da0000100a00 */
[----:B------:R0:W-:Y:S04]  /*681c0*/  STL.64 [R1+0x360], R16 ;  /* 0x0003601001007387 */ /* 0x0001e80000100a00 */
[----:B------:R-:W-:Y:S04]  /*681d0*/  STL.64 [R1+0x368], R18 ;  /* 0x0003681201007387 */ /* 0x000fe80000100a00 */
[----:B------:R-:W-:Y:S04]  /*681e0*/  STL [R1+0x8], R4 ;  /* 0x0000080401007387 */ /* 0x000fe80000100800 */
[----:B------:R2:W-:Y:S01]  /*681f0*/  STL [R1+0xc], R5 ;  /* 0x00000c0501007387 */ /* 0x0005e20000100800 */
[----:B----4-:R-:W-:-:S03]  /*68200*/  F2FP.F16.E5M2.UNPACK_B R8, R29.H1 ;  /* 0x0000001dff08723e */ /* 0x010fc600030004ff */
[----:B0-----:R-:W3:Y:S01]  /*68210*/  LDL.LU R17, [R1+0xb6c] ;  /* 0x000b6c0001117983 */ /* 0x001ee20000300800 */
[----:B--2---:R-:W-:Y:S03]  /*68220*/  HMMA.16816.F32 R4, R12, R4, R24 ;  /* 0x000000040c04723c */ /* 0x004fe60000001818 */
[----:B------:R-:W2:-:S15]  /*68230*/  LDL.LU R10, [R1+0xb78] ;  /* 0x000b7800010a7983 */ /* 0x000e9e0000300800 */
[----:B------:R-:W-:Y:S01]  /*68240*/  NOP ;  /* 0x0000000000007918 */ /* 0x000fe20000000000 */
[----:B------:R0:W-:Y:S04]  /*68250*/  STL.64 [R1+0x3d0], R4 ;  /* 0x0003d00401007387 */ /* 0x0001e80000100a00 */
[----:B------:R1:W-:Y:S04]  /*68260*/  STL.64 [R1+0x3d8], R6 ;  /* 0x0003d80601007387 */ /* 0x0003e80000100a00 */
[----:B------:R-:W-:Y:S04]  /*68270*/  STL [R1], R8 ;  /* 0x0000000801007387 */ /* 0x000fe80000100800 */
        /* <DEDUP_REMOVED lines=34> */
[----:B------:R-:W-:Y:S01]  /*684a0*/  IMAD.MOV.U32 R0, RZ, RZ, R9 ;  /* 0x000000ffff007224 */ /* 0x000fe200078e0009 */
[----:B------:R-:W-:-:S02]  /*684b0*/  F2FP.F16.E5M2.UNPACK_B R9, R11.H1 ;  /* 0x0000000bff09723e */ /* 0x000fc400030004ff */
[----:B---3--:R-:W-:Y:S04]  /*684c0*/  STL.64 [R1+0x55f8], R22 ;  /* 0x0055f81601007387 */ /* 0x008fe80000100a00 */
[----:B--2---:R0:W-:Y:S04]  /*684d0*/  STL.64 [R1+0x55f0], R20 ;  /* 0x0055f01401007387 */ /* 0x0041e80000100a00 */
        /* <DEDUP_REMOVED lines=10> */
[----:B------:R-:W-:-:S02]  /*68580*/  F2FP.F16.E5M2.UNPACK_B R28, R28.H1 ;  /* 0x0000001cff1c723e */ /* 0x000fc400030004ff */
[----:B------:R-:W-:Y:S01]  /*68590*/  F2FP.F16.E5M2.UNPACK_B R29, R29.H1 ;  /* 0x0000001dff1d723e */ /* 0x000fe200030004ff */
[C---:B------:R-:W-:Y:S08]  /*685a0*/  HMMA.16816.F32 R24, R12.reuse, R8, R24 ;  /* 0x000000080c18723c */ /* 0x040ff00000001818 */
[----:B--2---:R-:W-:Y:S01]  /*685b0*/  HMMA.16816.F32 R20, R12, R28, R20 ;  /* 0x0000001c0c14723c */ /* 0x004fe20000001814 */
[----:B----4-:R-:W-:Y:S04]  /*685c0*/  STL.64 [R1+0x55d8], R6 ;  /* 0x0055d80601007387 */ /* 0x010fe80000100a00 */
[----:B---3--:R0:W-:Y:S04]  /*685d0*/  STL.64 [R1+0x55d0], R4 ;  /* 0x0055d00401007387 */ /* 0x0081e80000100a00 */
[----:B0-----:R-:W2:Y:S04]  /*685e0*/  LDL.LU R4, [R1+0x8a0] ;  /* 0x0008a00001047983 */ /* 0x001ea80000300800 */
[----:B------:R-:W2:Y:S04]  /*685f0*/  LDL.LU R5, [R1+0x8a4] ;  /* 0x0008a40001057983 */ /* 0x000ea80000300800 */
[----:B------:R-:W2:Y:S04]  /*68600*/  LDL.LU R6, [R1+0x8a8] ;  /* 0x0008a80001067983 */ /* 0x000ea80000300800 */
[----:B------:R-:W2:Y:S04]  /*68610*/  LDL.LU R7, [R1+0x8ac] ;  /* 0x0008ac0001077983 */ /* 0x000ea80000300800 */
[----:B------:R-:W3:Y:S04]  /*68620*/  LDL.LU R19, [R1+0xb5c] ;  /* 0x000b5c0001137983 */ /* 0x000ee80000300800 */
[----:B------:R-:W4:Y:S04]  /*68630*/  LDL.LU R16, [R1+0xb68] ;  /* 0x000b680001107983 */ /* 0x000f280000300800 */
[----:B------:R-:W5:Y:S04]  /*68640*/  LDL.LU R11, [R1+0xb7c] ;  /* 0x000b7c00010b7983 */ /* 0x000f680000300800 */
        /* <DEDUP_REMOVED lines=49> */
[----:B------:R-:W-:Y:S02]  /*68960*/  F2FP.F16.E5M2.UNPACK_B R19, R19.H1 ;  /* 0x00000013ff13723e */ /* 0x000fe400030004ff */
[----:B------:R-:W-:Y:S02]  /*68970*/  F2FP.F16.E5M2.UNPACK_B R16, R16.H1 ;  /* 0x00000010ff10723e */ /* 0x000fe400030004ff */
[----:B------:R-:W-:Y:S01]  /*68980*/  F2FP.F16.E5M2.UNPACK_B R17, R17.H1 ;  /* 0x00000011ff11723e */ /* 0x000fe200030004ff */
[----:B------:R-:W-:Y:S04]  /*68990*/  STL.64 [R1+0x5500], R22 ;  /* 0x0055001601007387 */ /* 0x000fe80000100a00 */
[----:B------:R0:W-:Y:S02]  /*689a0*/  STL.64 [R1+0x54f8], R20 ;  /* 0x0054f81401007387 */ /* 0x0001e40000100a00 */
[----:B0-----:R-:W-:Y:S01]  /*689b0*/  HMMA.16816.F32 R20, R12, R18, R24 ;  /* 0x000000120c14723c */ /* 0x001fe20000001818 */
[----:B------:R-:W-:-:S02]  /*689c0*/  IMAD.MOV.U32 R24, RZ, RZ, R2 ;  /* 0x000000ffff187224 */ /* 0x000fc400078e0002 */
        /* <DEDUP_REMOVED lines=24> */
[----:B------:R-:W2:Y:S04]  /*68b50*/  LDL.LU R6, [R1+0xb98] ;  /* 0x000b980001067983 */ /* 0x000ea80000300800 */
[----:B------:R-:W2:Y:S04]  /*68b60*/  LDL.LU R7, [R1+0xb9c] ;  /* 0x000b9c0001077983 */ /* 0x000ea80000300800 */
[----:B------:R-:W3:Y:S04]  /*68b70*/  LDL.LU R4, [R1+0xba8] ;  /* 0x000ba80001047983 */ /* 0x000ee80000300800 */
        /* <DEDUP_REMOVED lines=11> */
[----:B------:R-:W-:Y:S04]  /*68c30*/  STL.64 [R1+0x5578], R18 ;  /* 0x0055781201007387 */ /* 0x000fe80000100a00 */
[----:B--2---:R0:W-:Y:S04]  /*68c40*/  STL.64 [R1+0x5570], R16 ;  /* 0x0055701001007387 */ /* 0x0041e80000100a00 */
        /* <DEDUP_REMOVED lines=10> */
[----:B------:R-:W-:-:S02]  /*68cf0*/  F2FP.F16.E5M2.UNPACK_B R10, R10.H1 ;  /* 0x0000000aff0a723e */ /* 0x000fc400030004ff */
[----:B-----5:R-:W-:Y:S01]  /*68d00*/  F2FP.F16.E5M2.UNPACK_B R11, R11.H1 ;  /* 0x0000000bff0b723e */ /* 0x020fe200030004ff */
[----:B--2---:R-:W-:Y:S04]  /*68d10*/  STL.64 [R1+0x5598], R18 ;  /* 0x0055981201007387 */ /* 0x004fe80000100a00 */
[----:B------:R0:W-:Y:S04]  /*68d20*/  STL.64 [R1+0x5590], R16 ;  /* 0x0055901001007387 */ /* 0x0001e80000100a00 */
[----:B0-----:R-:W2:Y:S04]  /*68d30*/  LDL.LU R16, [R1+0x9f0] ;  /* 0x0009f00001107983 */ /* 0x001ea80000300800 */
[----:B------:R-:W2:Y:S04]  /*68d40*/  LDL.LU R17, [R1+0x9f4] ;  /* 0x0009f40001117983 */ /* 0x000ea80000300800 */
[----:B------:R-:W2:Y:S04]  /*68d50*/  LDL.LU R18, [R1+0x9f8] ;  /* 0x0009f80001127983 */ /* 0x000ea80000300800 */
[----:B------:R-:W2:Y:S01]  /*68d60*/  LDL.LU R19, [R1+0x9fc] ;  /* 0x0009fc0001137983 */ /* 0x000ea20000300800 */
[----:B---3--:R-:W-:-:S02]  /*68d70*/  F2FP.F16.E5M2.UNPACK_B R8, R8.H1 ;  /* 0x00000008ff08723e */ /* 0x008fc400030004ff */
[----:B----4-:R-:W-:Y:S01]  /*68d80*/  F2FP.F16.E5M2.UNPACK_B R9, R9.H1 ;  /* 0x00000009ff09723e */ /* 0x010fe200030004ff */
[C---:B------:R-:W-:Y:S01]  /*68d90*/  HMMA.16816.F32 R4, R12.reuse, R10, R4 ;  /* 0x0000000a0c04723c */ /* 0x040fe20000001804 */
        /* <DEDUP_REMOVED lines=53> */
[----:B-----5:R-:W-:Y:S01]  /*690f0*/  IMAD R9, R9, 0x100, R24 ;  /* 0x0000010009097824 */ /* 0x020fe200078e0218 */
[----:B------:R-:W4:Y:S04]  /*69100*/  LDL.LU R25, [R1+0x5568] ;  /* 0x0055680001197983 */ /* 0x000f280000300800 */
[----:B------:R-:W4:Y:S01]  /*69110*/  LDL.LU R24, [R1+0x5564] ;  /* 0x0055640001187983 */ /* 0x000f220000300800 */
[----:B---3--:R-:W-:-:S03]  /*69120*/  IMAD R8, R8, 0x100, R28 ;  /* 0x0000010008087824 */ /* 0x008fc600078e021c */
        /* <DEDUP_REMOVED lines=10> */
[----:B-1----:R-:W-:Y:S02]  /*691d0*/  F2FP.F16.E5M2.UNPACK_B R14, R9 ;  /* 0x00000009ff0e723e */ /* 0x002fe400020004ff */
[----:B------:R-:W-:Y:S01]  /*691e0*/  F2FP.F16.E5M2.UNPACK_B R15, R8 ;  /* 0x00000008ff0f723e */ /* 0x000fe200020004ff */
[----:B------:R-:W3:Y:S04]  /*691f0*/  LDL.LU R29, [R1+0x5548] ;  /* 0x00554800011d7983 */ /* 0x000ee80000300800 */
[----:B------:R-:W2:Y:S02]  /*69200*/  LDL.LU R0, [R1+0x1308] ;  /* 0x0013080001007983 */ /* 0x000ea40000300800 */
        /* <DEDUP_REMOVED lines=1029> */
[----:B------:R-:W2:Y:S04]  /*6d260*/  LDL.LU.64 R24, [R1+0x50b0] ;  /* 0x0050b00001187983 */ /* 0x000ea80000300a00 */
[----:B------:R4:W-:Y:S04]  /*6d270*/  STL [R1+0x4ff4], R4 ;  /* 0x004ff40401007387 */ /* 0x0009e80000100800 */
[----:B------:R0:W-:Y:S01]  /*6d280*/  STL [R1+0x4ff0], R5 ;  /* 0x004ff00501007387 */ /* 0x0001e20000100800 */
[----:B------:R-:W-:-:S02]  /*6d290*/  IMAD R0, R0, 0x100, R9 ;  /* 0x0000010000007824 */ /* 0x000fc400078e0209 */
[----:B-----5:R-:W-:Y:S02]  /*6d2a0*/  IMAD R6, R11, 0x100, R10 ;  /* 0x000001000b067824 */ /* 0x020fe400078e020a */
[----:B------:R-:W-:Y:S01]  /*6d2b0*/  HMMA.16816.F32 R8, R12, R2, R20 ;  /* 0x000000020c08723c */ /* 0x000fe20000001814 */
[----:B----4-:R-:W-:Y:S02]  /*6d2c0*/  IMAD R4, R19, 0x100, R18 ;  /* 0x0000010013047824 */ /* 0x010fe400078e0212 */
[----:B0-----:R-:W-:Y:S01]  /*6d2d0*/  IMAD R5, R17, 0x100, R16 ;  /* 0x0000010011057824 */ /* 0x001fe200078e0210 */
[----:B------:R-:W-:Y:S02]  /*6d2e0*/  F2FP.F16.E5M2.UNPACK_B R12, R0 ;  /* 0x00000000ff0c723e */ /* 0x000fe400020004ff */
[----:B------:R-:W-:Y:S02]  /*6d2f0*/  F2FP.F16.E5M2.UNPACK_B R13, R6 ;  /* 0x00000006ff0d723e */ /* 0x000fe400020004ff */
[----:B------:R-:W-:-:S02]  /*6d300*/  F2FP.F16.E5M2.UNPACK_B R15, R4 ;  /* 0x00000004ff0f723e */ /* 0x000fc400020004ff */
        /* <DEDUP_REMOVED lines=263> */
[----:B-----5:R-:W-:Y:S01]  /*6e380*/  IMAD R23, R23, 0x100, R2 ;  /* 0x0000010017177824 */ /* 0x020fe200078e0202 */
[----:B------:R-:W2:Y:S04]  /*6e390*/  LDL.LU R20, [R1+0x4fc4] ;  /* 0x004fc40001147983 */ /* 0x000ea80000300800 */
[----:B------:R-:W5:Y:S04]  /*6e3a0*/  LDL.LU R28, [R1+0x4fc0] ;  /* 0x004fc000011c7983 */ /* 0x000f680000300800 */
[----:B------:R-:W2:Y:S01]  /*6e3b0*/  LDL.LU R2, [R1+0x4fbc] ;  /* 0x004fbc0001027983 */ /* 0x000ea20000300800 */
[----:B------:R-:W-:-:S03]  /*6e3c0*/  IMAD R22, R22, 0x100, R3 ;  /* 0x0000010016167824 */ /* 0x000fc600078e0203 */
        /* <DEDUP_REMOVED lines=182> */
[----:B-1----:R-:W-:Y:S02]  /*6ef30*/  F2FP.F16.E5M2.UNPACK_B R14, R5 ;  /* 0x00000005ff0e723e */ /* 0x002fe400020004ff */
[----:B------:R-:W-:Y:S02]  /*6ef40*/  F2FP.F16.E5M2.UNPACK_B R12, R0 ;  /* 0x00000000ff0c723e */ /* 0x000fe400020004ff */
        /* <DEDUP_REMOVED lines=1592> */
[----:B------:R-:W-:Y:S04]  /*752d0*/  STL.64 [R1+0x1f0], R4 ;  /* 0x0001f00401007387 */ /* 0x000fe80000100a00 */
[----:B------:R-:W-:Y:S04]  /*752e0*/  STL.64 [R1+0x1f8], R6 ;  /* 0x0001f80601007387 */ /* 0x000fe80000100a00 */
[----:B------:R-:W4:Y:S04]  /*752f0*/  LDL.LU R24, [R1+0xd0] ;  /* 0x0000d00001187983 */ /* 0x000f280000300800 */
[----:B------:R-:W4:Y:S04]  /*75300*/  LDL.LU R25, [R1+0xd4] ;  /* 0x0000d40001197983 */ /* 0x000f280000300800 */
[----:B------:R-:W2:Y:S04]  /*75310*/  LDL.LU R26, [R1+0xd8] ;  /* 0x0000d800011a7983 */ /* 0x000ea80000300800 */
[----:B------:R-:W2:Y:S04]  /*75320*/  LDL.LU R27, [R1+0xdc] ;  /* 0x0000dc00011b7983 */ /* 0x000ea80000300800 */
[----:B------:R-:W3:Y:S04]  /*75330*/  LDL.LU R0, [R1+0x2cbc] ;  /* 0x002cbc0001007983 */ /* 0x000ee80000300800 */
[----:B--2---:R-:W-:Y:S04]  /*75340*/  STL.64 [R1+0x4740], R26 ;  /* 0x0047401a01007387 */ /* 0x004fe80000100a00 */
[----:B----4-:R0:W-:Y:S04]  /*75350*/  STL.64 [R1+0x4738], R24 ;  /* 0x0047381801007387 */ /* 0x0101e80000100a00 */
[----:B0-----:R-:W2:Y:S04]  /*75360*/  LDL.LU R24, [R1+0x50] ;  /* 0x0000500001187983 */ /* 0x001ea80000300800 */
[----:B------:R-:W2:Y:S04]  /*75370*/  LDL.LU R25, [R1+0x54] ;  /* 0x0000540001197983 */ /* 0x000ea80000300800 */
        /* <DEDUP_REMOVED lines=36> */
[----:B------:R-:W2:Y:S04]  /*755c0*/  LDL.LU R26, [R1+0x28] ;  /* 0x00002800011a7983 */ /* 0x000ea80000300800 */
[----:B------:R-:W2:Y:S04]  /*755d0*/  LDL.LU R27, [R1+0x2c] ;  /* 0x00002c00011b7983 */ /* 0x000ea80000300800 */
[----:B--2---:R-:W-:Y:S04]  /*755e0*/  STL.64 [R1+0x4760], R26 ;  /* 0x0047601a01007387 */ /* 0x004fe80000100a00 */
[----:B----4-:R0:W-:Y:S04]  /*755f0*/  STL.64 [R1+0x4758], R24 ;  /* 0x0047581801007387 */ /* 0x0101e80000100a00 */
[----:B0-----:R-:W2:Y:S04]  /*75600*/  LDL.LU R24, [R1+0x30] ;  /* 0x0000300001187983 */ /* 0x001ea80000300800 */
[----:B------:R-:W2:Y:S04]  /*75610*/  LDL.LU R25, [R1+0x34] ;  /* 0x0000340001197983 */ /* 0x000ea80000300800 */
[----:B------:R-:W4:Y:S04]  /*75620*/  LDL.LU R26, [R1+0x38] ;  /* 0x00003800011a7983 */ /* 0x000f280000300800 */
[----:B------:R-:W4:Y:S01]  /*75630*/  LDL.LU R27, [R1+0x3c] ;  /* 0x00003c00011b7983 */ /* 0x000f220000300800 */
[C---:B------:R-:W-:Y:S03]  /*75640*/  HMMA.16816.F32 R16, R12.reuse, R22, R16 ;  /* 0x000000160c10723c */ /* 0x040fe60000001810 */
[----:B----4-:R-:W-:Y:S04]  /*75650*/  STL.64 [R1+0x4770], R26 ;  /* 0x0047701a01007387 */ /* 0x010fe80000100a00 */
[----:B--2---:R0:W-:Y:S04]  /*75660*/  STL.64 [R1+0x4768], R24 ;  /* 0x0047681801007387 */ /* 0x0041e80000100a00 */
        /* <DEDUP_REMOVED lines=10> */
[----:B------:R-:W4:-:S13]  /*75710*/  LDL.LU.64 R16, [R1+0x47b8] ;  /* 0x0047b80001107983 */ /* 0x000f1a0000300a00 */
        /* <DEDUP_REMOVED lines=10> */
[----:B0-----:R-:W4:Y:S04]  /*757c0*/  LDL.LU.64 R10, [R1+0x47b0] ;  /* 0x0047b000010a7983 */ /* 0x001f280000300a00 */
[----:B------:R-:W4:Y:S04]  /*757d0*/  LDL.LU.64 R8, [R1+0x47a8] ;  /* 0x0047a80001087983 */ /* 0x000f280000300a00 */
[----:B------:R-:W3:Y:S04]  /*757e0*/  LDL.LU R18, [R1+0xdc4] ;  /* 0x000dc40001127983 */ /* 0x000ee80000300800 */
[----:B------:R-:W2:Y:S01]  /*757f0*/  LDL.LU R19, [R1+0xdd0] ;  /* 0x000dd00001137983 */ /* 0x000ea20000300800 */
[----:B----4-:R-:W-:-:S15]  /*75800*/  HMMA.16816.F32 R8, R12, R16, R8 ;  /* 0x000000100c08723c */ /* 0x010fde0000001808 */
[----:B------:R-:W-:-:S04]  /*75810*/  NOP ;  /* 0x0000000000007918 */ /* 0x000fc80000000000 */
[----:B------:R-:W-:Y:S04]  /*75820*/  STL.64 [R1+0x180], R8 ;  /* 0x0001800801007387 */ /* 0x000fe80000100a00 */
[----:B------:R0:W-:Y:S04]  /*75830*/  STL.64 [R1+0x188], R10 ;  /* 0x0001880a01007387 */ /* 0x0001e80000100a00 */
[----:B0-----:R-:W4:Y:S04]  /*75840*/  LDL.LU.64 R10, [R1+0x47a0] ;  /* 0x0047a000010a7983 */ /* 0x001f280000300a00 */
[----:B------:R-:W2:Y:S04]  /*75850*/  LDL.LU.64 R8, [R1+0x4798] ;  /* 0x0047980001087983 */ /* 0x000ea80000300a00 */
[----:B------:R-:W2:Y:S04]  /*75860*/  LDL.LU R16, [R1+0xdb4] ;  /* 0x000db40001107983 */ /* 0x000ea80000300800 */
[----:B------:R-:W2:Y:S01]  /*75870*/  LDL.LU R17, [R1+0xdc0] ;  /* 0x000dc00001117983 */ /* 0x000ea20000300800 */
[----:B----4-:R-:W-:-:S15]  /*75880*/  HMMA.16816.F32 R4, R12, R10, R4 ;  /* 0x0000000a0c04723c */ /* 0x010fde0000001804 */
[----:B------:R-:W-:-:S04]  /*75890*/  NOP ;  /* 0x0000000000007918 */ /* 0x000fc80000000000 */
[----:B------:R-:W-:Y:S04]  /*758a0*/  STL.64 [R1+0x100], R4 ;  /* 0x0001000401007387 */ /* 0x000fe80000100a00 */
[----:B------:R0:W-:Y:S04]  /*758b0*/  STL.64 [R1+0x108], R6 ;  /* 0x0001080601007387 */ /* 0x0001e80000100a00 */
[----:B0-----:R-:W2:Y:S04]  /*758c0*/  LDL.LU.64 R6, [R1+0x4790] ;  /* 0x0047900001067983 */ /* 0x001ea80000300a00 */
[----:B------:R-:W2:Y:S04]  /*758d0*/  LDL.LU.64 R4, [R1+0x4788] ;  /* 0x0047880001047983 */ /* 0x000ea80000300a00 */
[----:B------:R-:W4:Y:S04]  /*758e0*/  LDL.LU R10, [R1+0x2cd4] ;  /* 0x002cd400010a7983 */ /* 0x000f280000300800 */
        /* <DEDUP_REMOVED lines=8> */
[----:B------:R-:W4:Y:S01]  /*75970*/  LDL.LU R9, [R1+0x2cd8] ;  /* 0x002cd80001097983 */ /* 0x000f220000300800 */
        /* <DEDUP_REMOVED lines=22> */
[----:B----4-:R-:W-:Y:S01]  /*75ae0*/  IMAD R6, R10, 0x100, R9 ;  /* 0x000001000a067824 */ /* 0x010fe200078e0209 */
[----:B------:R-:W-:Y:S02]  /*75af0*/  F2FP.F16.E5M2.UNPACK_B R8, R11.H1 ;  /* 0x0000000bff08723e */ /* 0x000fe400030004ff */
[----:B------:R-:W-:Y:S02]  /*75b00*/  F2FP.F16.E5M2.UNPACK_B R9, R16.H1 ;  /* 0x00000010ff09723e */ /* 0x000fe400030004ff */
[----:B------:R0:W-:Y:S04]  /*75b10*/  STL.64 [R1+0x20], R12 ;  /* 0x0000200c01007387 */ /* 0x0001e80000100a00 */
[----:B------:R1:W-:Y:S04]  /*75b20*/  STL.64 [R1+0x28], R14 ;  /* 0x0000280e01007387 */ /* 0x0003e80000100a00 */
[----:B------:R3:W-:Y:S01]  /*75b30*/  STL.64 [R1+0x18], R8 ;  /* 0x0000180801007387 */ /* 0x0007e20000100a00 */
[----:B0-----:R-:W-:-:S02]  /*75b40*/  F2FP.F16.E5M2.UNPACK_B R12, R0 ;  /* 0x00000000ff0c723e */ /* 0x001fc400020004ff */
[----:B------:R-:W-:Y:S02]  /*75b50*/  F2FP.F16.E5M2.UNPACK_B R13, R4 ;  /* 0x00000004ff0d723e */ /* 0x000fe400020004ff */
[----:B-1----:R-:W-:Y:S02]  /*75b60*/  F2FP.F16.E5M2.UNPACK_B R14, R5 ;  /* 0x00000005ff0e723e */ /* 0x002fe400020004ff */
[----:B------:R-:W-:-:S07]  /*75b70*/  F2FP.F16.E5M2.UNPACK_B R15, R6 ;  /* 0x00000006ff0f723e */ /* 0x000fce00020004ff */
[----:B---3--:R-:W-:Y:S01]  /*75b80*/  HMMA.16816.F32 R8, R12, R8, R24 ;  /* 0x000000080c08723c */ /* 0x008fe20000001818 */
[----:B------:R-:W2:Y:S04]  /*75b90*/  LDL.LU.64 R26, [R1+0x4740] ;  /* 0x00474000011a7983 */ /* 0x000ea80000300a00 */
[----:B------:R-:W2:Y:S01]  /*75ba0*/  LDL.LU.64 R24, [R1+0x4738] ;  /* 0x0047380001187983 */ /* 0x000ea20000300a00 */
[----:B------:R-:W-:Y:S02]  /*75bb0*/  F2FP.F16.E5M2.UNPACK_B R6, R17.H1 ;  /* 0x00000011ff06723e */ /* 0x000fe400030004ff */
[----:B------:R-:W-:-:S11]  /*75bc0*/  F2FP.F16.E5M2.UNPACK_B R7, R18.H1 ;  /* 0x00000012ff07723e */ /* 0x000fd600030004ff */
[----:B------:R-:W-:Y:S04]  /*75bd0*/  STL.64 [R1+0x30], R8 ;  /* 0x0000300801007387 */ /* 0x000fe80000100a00 */
[----:B------:R0:W-:Y:S02]  /*75be0*/  STL.64 [R1+0x38], R10 ;  /* 0x0000380a01007387 */ /* 0x0001e40000100a00 */
[----:B0-----:R-:W-:Y:S01]  /*75bf0*/  HMMA.16816.F32 R8, R12, R6, R20 ;  /* 0x000000060c08723c */ /* 0x001fe20000001814 */
        /* <DEDUP_REMOVED lines=8> */
[----:B------:R2:W-:Y:S04]  /*75c80*/  STL [R1+0xc], R5 ;  /* 0x00000c0501007387 */ /* 0x0005e80000100800 */
[----:B------:R-:W3:Y:S01]  /*75c90*/  LDL.LU R17, [R1+0xe54] ;  /* 0x000e540001117983 */ /* 0x000ee20000300800 */
[----:B0-----:R-:W-:-:S03]  /*75ca0*/  F2FP.F16.E5M2.UNPACK_B R8, R29.H1 ;  /* 0x0000001dff08723e */ /* 0x001fc600030004ff */
        /* <DEDUP_REMOVED lines=53> */
[----:B------:R-:W-:-:S02]  /*76000*/  F2FP.F16.E5M2.UNPACK_B R28, R28.H1 ;  /* 0x0000001cff1c723e */ /* 0x000fc400030004ff */
[----:B------:R-:W-:Y:S01]  /*76010*/  F2FP.F16.E5M2.UNPACK_B R29, R29.H1 ;  /* 0x0000001dff1d723e */ /* 0x000fe200030004ff */
[C---:B------:R-:W-:Y:S08]  /*76020*/  HMMA.16816.F32 R24, R12.reuse, R8, R24 ;  /* 0x000000080c18723c */ /* 0x040ff00000001818 */
        /* <DEDUP_REMOVED lines=60> */
[----:B-----5:R-:W-:Y:S02]  /*763f0*/  F2FP.F16.E5M2.UNPACK_B R16, R16.H1 ;  /* 0x00000010ff10723e */ /* 0x020fe400030004ff */
        /* <DEDUP_REMOVED lines=63> */
[----:B-----5:R-:W-:-:S02]  /*767f0*/  F2FP.F16.E5M2.UNPACK_B R8, R8.H1 ;  /* 0x00000008ff08723e */ /* 0x020fc400030004ff */
        /* <DEDUP_REMOVED lines=4757> */
[----:B------:R4:W-:Y:S02]  /*89150*/  STL.64 [R1+0x3148], R16 ;  /* 0x0031481001007387 */ /* 0x0009e40000100a00 */
[C---:B----4-:R-:W-:Y:S08]  /*89160*/  HMMA.16816.F32 R16, R12.reuse, R10, R20 ;  /* 0x0000000a0c10723c */ /* 0x050ff00000001814 */
[----:B-----5:R-:W-:Y:S11]  /*89170*/  HMMA.16816.F32 R20, R12, R8, R24 ;  /* 0x000000080c14723c */ /* 0x020ff60000001818 */
[----:B------:R0:W-:Y:S04]  /*89180*/  STL.64 [R1+0x7d0], R16 ;  /* 0x0007d01001007387 */ /* 0x0001e80000100a00 */
[----:B------:R1:W-:Y:S04]  /*89190*/  STL.64 [R1+0x7d8], R18 ;  /* 0x0007d81201007387 */ /* 0x0003e80000100a00 */
[----:B0-----:R-:W2:Y:S04]  /*891a0*/  LDL.LU R16, [R1+0x90] ;  /* 0x0000900001107983 */ /* 0x001ea80000300800 */
[----:B------:R0:W-:Y:S04]  /*891b0*/  STL.64 [R1+0x7e0], R20 ;  /* 0x0007e01401007387 */ /* 0x0001e80000100a00 */
[----:B------:R3:W-:Y:S04]  /*891c0*/  STL.64 [R1+0x7e8], R22 ;  /* 0x0007e81601007387 */ /* 0x0007e80000100a00 */
[----:B------:R-:W2:Y:S04]  /*891d0*/  LDL.LU R17, [R1+0x94] ;  /* 0x0000940001117983 */ /* 0x000ea80000300800 */
[----:B-1----:R-:W4:Y:S04]  /*891e0*/  LDL.LU R18, [R1+0x98] ;  /* 0x0000980001127983 */ /* 0x002f280000300800 */
[----:B------:R-:W4:Y:S04]  /*891f0*/  LDL.LU R19, [R1+0x9c] ;  /* 0x00009c0001137983 */ /* 0x000f280000300800 */
[----:B0-----:R-:W5:Y:S04]  /*89200*/  LDL.LU R20, [R1+0xb0] ;  /* 0x0000b00001147983 */ /* 0x001f680000300800 */
[----:B------:R-:W5:Y:S04]  /*89210*/  LDL.LU R21, [R1+0xb4] ;  /* 0x0000b40001157983 */ /* 0x000f680000300800 */
[----:B---3--:R-:W3:Y:S04]  /*89220*/  LDL.LU R22, [R1+0xb8] ;  /* 0x0000b80001167983 */ /* 0x008ee80000300800 */
[----:B------:R-:W3:Y:S04]  /*89230*/  LDL.LU R23, [R1+0xbc] ;  /* 0x0000bc0001177983 */ /* 0x000ee80000300800 */
[----:B---3--:R-:W-:Y:S04]  /*89240*/  STL.64 [R1+0x3180], R22 ;  /* 0x0031801601007387 */ /* 0x008fe80000100a00 */
[----:B-----5:R0:W-:Y:S04]  /*89250*/  STL.64 [R1+0x3178], R20 ;  /* 0x0031781401007387 */ /* 0x0201e80000100a00 */
[----:B0-----:R-:W3:Y:S04]  /*89260*/  LDL.LU R20, [R1+0xc0] ;  /* 0x0000c00001147983 */ /* 0x001ee80000300800 */
[----:B------:R-:W3:Y:S04]  /*89270*/  LDL.LU R21, [R1+0xc4] ;  /* 0x0000c40001157983 */ /* 0x000ee80000300800 */
[----:B------:R-:W5:Y:S04]  /*89280*/  LDL.LU R22, [R1+0xc8] ;  /* 0x0000c80001167983 */ /* 0x000f680000300800 */
[----:B------:R-:W5:Y:S04]  /*89290*/  LDL.LU R23, [R1+0xcc] ;  /* 0x0000cc0001177983 */ /* 0x000f680000300800 */
[----:B-----5:R0:W-:Y:S04]  /*892a0*/  STL.64 [R1+0x31a0], R22 ;  /* 0x0031a01601007387 */ /* 0x0201e80000100a00 */
[----:B---3--:R-:W-:Y:S04]  /*892b0*/  STL.64 [R1+0x3198], R20 ;  /* 0x0031981401007387 */ /* 0x008fe80000100a00 */
[----:B------:R-:W3:Y:S04]  /*892c0*/  LDL.LU R24, [R1+0xd0] ;  /* 0x0000d00001187983 */ /* 0x000ee80000300800 */
[----:B------:R-:W3:Y:S04]  /*892d0*/  LDL.LU R25, [R1+0xd4] ;  /* 0x0000d40001197983 */ /* 0x000ee80000300800 */
[----:B------:R-:W5:Y:S04]  /*892e0*/  LDL.LU R26, [R1+0xd8] ;  /* 0x0000d800011a7983 */ /* 0x000f680000300800 */
[----:B------:R-:W5:Y:S01]  /*892f0*/  LDL.LU R27, [R1+0xdc] ;  /* 0x0000dc00011b7983 */ /* 0x000f620000300800 */
[----:B0-----:R-:W-:-:S02]  /*89300*/  IMAD.MOV.U32 R22, RZ, RZ, R2 ;  /* 0x000000ffff167224 */ /* 0x001fc400078e0002 */
[----:B------:R-:W-:Y:S01]  /*89310*/  IMAD.MOV.U32 R23, RZ, RZ, R4 ;  /* 0x000000ffff177224 */ /* 0x000fe200078e0004 */
[----:B-----5:R-:W-:Y:S04]  /*89320*/  STL.64 [R1+0x31b0], R26 ;  /* 0x0031b01a01007387 */ /* 0x020fe80000100a00 */
[----:B---3--:R0:W-:Y:S04]  /*89330*/  STL.64 [R1+0x31a8], R24 ;  /* 0x0031a81801007387 */ /* 0x0081e80000100a00 */
[----:B------:R-:W3:Y:S04]  /*89340*/  LDL.LU R2, [R1+0x3258] ;  /* 0x0032580001027983 */ /* 0x000ee80000300800 */
[----:B------:R-:W5:Y:S04]  /*89350*/  LDL.LU R4, [R1+0x3254] ;  /* 0x0032540001047983 */ /* 0x000f680000300800 */
[----:B------:R-:W-:Y:S04]  /*89360*/  STL.64 [R1+0x31b8], R22 ;  /* 0x0031b81601007387 */ /* 0x000fe80000100a00 */
[----:B0-----:R-:W2:Y:S04]  /*89370*/  LDL.LU R24, [R1+0xe0] ;  /* 0x0000e00001187983 */ /* 0x001ea80000300800 */
[----:B------:R-:W2:Y:S04]  /*89380*/  LDL.LU R25, [R1+0xe4] ;  /* 0x0000e40001197983 */ /* 0x000ea80000300800 */
[----:B------:R-:W2:Y:S04]  /*89390*/  LDL.LU R26, [R1+0xe8] ;  /* 0x0000e800011a7983 */ /* 0x000ea80000300800 */
[----:B------:R-:W2:Y:S01]  /*893a0*/  LDL.LU R27, [R1+0xec] ;  /* 0x0000ec00011b7983 */ /* 0x000ea20000300800 */
[----:B------:R-:W-:-:S02]  /*893b0*/  IMAD.MOV.U32 R20, RZ, RZ, R5 ;  /* 0x000000ffff147224 */ /* 0x000fc400078e0005 */
[----:B------:R-:W-:Y:S01]  /*893c0*/  IMAD.MOV.U32 R21, RZ, RZ, R6 ;  /* 0x000000ffff157224 */ /* 0x000fe200078e0006 */
[----:B--2---:R-:W-:Y:S04]  /*893d0*/  STL.64 [R1+0x31c8], R26 ;  /* 0x0031c81a01007387 */ /* 0x004fe80000100a00 */
[----:B------:R0:W-:Y:S04]  /*893e0*/  STL.64 [R1+0x31c0], R24 ;  /* 0x0031c01801007387 */ /* 0x0001e80000100a00 */
[----:B------:R-:W5:Y:S04]  /*893f0*/  LDL.LU R5, [R1+0x3250] ;  /* 0x0032500001057983 */ /* 0x000f680000300800 */
[----:B------:R-:W2:Y:S04]  /*89400*/  LDL.LU R6, [R1+0x324c] ;  /* 0x00324c0001067983 */ /* 0x000ea80000300800 */
[----:B------:R3:W-:Y:S04]  /*89410*/  STL.64 [R1+0x31d0], R20 ;  /* 0x0031d01401007387 */ /* 0x0007e80000100a00 */
[----:B0-----:R-:W2:Y:S04]  /*89420*/  LDL.LU R24, [R1+0xf0] ;  /* 0x0000f00001187983 */ /* 0x001ea80000300800 */
[----:B------:R-:W2:Y:S04]  /*89430*/  LDL.LU R25, [R1+0xf4] ;  /* 0x0000f40001197983 */ /* 0x000ea80000300800 */
[----:B------:R-:W2:Y:S04]  /*89440*/  LDL.LU R26, [R1+0xf8] ;  /* 0x0000f800011a7983 */ /* 0x000ea80000300800 */
[----:B------:R-:W2:Y:S01]  /*89450*/  LDL.LU R27, [R1+0xfc] ;  /* 0x0000fc00011b7983 */ /* 0x000ea20000300800 */
[----:B---3--:R-:W-:-:S02]  /*89460*/  IMAD.MOV.U32 R20, RZ, RZ, R2 ;  /* 0x000000ffff147224 */ /* 0x008fc400078e0002 */
[----:B------:R-:W-:Y:S02]  /*89470*/  IMAD.MOV.U32 R22, RZ, RZ, R7 ;  /* 0x000000ffff167224 */ /* 0x000fe400078e0007 */
[----:B------:R-:W-:Y:S02]  /*89480*/  IMAD.MOV.U32 R23, RZ, RZ, R3 ;  /* 0x000000ffff177224 */ /* 0x000fe400078e0003 */
[----:B------:R-:W-:Y:S01]  /*89490*/  IMAD.MOV.U32 R21, RZ, RZ, R0 ;  /* 0x000000ffff157224 */ /* 0x000fe200078e0000 */
[----:B--2---:R-:W-:Y:S04]  /*894a0*/  STL.64 [R1+0x31e0], R26 ;  /* 0x0031e01a01007387 */ /* 0x004fe80000100a00 */
[----:B------:R0:W-:Y:S04]  /*894b0*/  STL.64 [R1+0x31d8], R24 ;  /* 0x0031d81801007387 */ /* 0x0001e80000100a00 */
[----:B------:R-:W2:Y:S04]  /*894c0*/  LDL.LU R7, [R1+0x3248] ;  /* 0x0032480001077983 */ /* 0x000ea80000300800 */
[----:B------:R1:W-:Y:S04]  /*894d0*/  STL [R1+0x3224], R20 ;  /* 0x0032241401007387 */ /* 0x0003e80000100800 */
[----:B------:R3:W-:Y:S04]  /*894e0*/  STL.64 [R1+0x31e8], R22 ;  /* 0x0031e81601007387 */ /* 0x0007e80000100a00 */
[----:B0-----:R-:W2:Y:S04]  /*894f0*/  LDL.LU R24, [R1+0x100] ;  /* 0x0001000001187983 */ /* 0x001ea80000300800 */
[----:B------:R-:W2:Y:S04]  /*89500*/  LDL.LU R25, [R1+0x104] ;  /* 0x0001040001197983 */ /* 0x000ea80000300800 */
[----:B------:R-:W2:Y:S04]  /*89510*/  LDL.LU R26, [R1+0x108] ;  /* 0x00010800011a7983 */ /* 0x000ea80000300800 */
[----:B------:R-:W2:Y:S04]  /*89520*/  LDL.LU R27, [R1+0x10c] ;  /* 0x00010c00011b7983 */ /* 0x000ea80000300800 */
[----:B-1----:R-:W2:Y:S04]  /*89530*/  LDL.LU R20, [R1+0x2fa0] ;  /* 0x002fa00001147983 */ /* 0x002ea80000300800 */
[----:B------:R-:W2:Y:S04]  /*89540*/  LDL.LU R0, [R1+0x2f9c] ;  /* 0x002f9c0001007983 */ /* 0x000ea80000300800 */
[----:B------:R-:W2:Y:S04]  /*89550*/  LDL.LU R28, [R1+0x2fa8] ;  /* 0x002fa800011c7983 */ /* 0x000ea80000300800 */
[----:B------:R-:W2:Y:S04]  /*89560*/  LDL.LU R29, [R1+0x2fa4] ;  /* 0x002fa400011d7983 */ /* 0x000ea80000300800 */
[----:B------:R-:W2:Y:S04]  /*89570*/  LDL.LU R2, [R1+0x2fb4] ;  /* 0x002fb40001027983 */ /* 0x000ea80000300800 */
[----:B---3--:R-:W3:Y:S04]  /*89580*/  LDL.LU R23, [R1+0x2fb0] ;  /* 0x002fb00001177983 */ /* 0x008ee80000300800 */
[----:B------:R-:W2:Y:S04]  /*89590*/  LDL.LU R3, [R1+0x2fb8] ;  /* 0x002fb80001037983 */ /* 0x000ea80000300800 */
[----:B------:R-:W3:Y:S04]  /*895a0*/  LDL.LU R22, [R1+0x2fac] ;  /* 0x002fac0001167983 */ /* 0x000ee80000300800 */
        /* <DEDUP_REMOVED lines=16> */
[----:B------:R-:W2:Y:S04]  /*896b0*/  LDL.LU R26, [R1+0x118] ;  /* 0x00011800011a7983 */ /* 0x000ea80000300800 */
[----:B------:R-:W2:Y:S04]  /*896c0*/  LDL.LU R27, [R1+0x11c] ;  /* 0x00011c00011b7983 */ /* 0x000ea80000300800 */
[----:B--2---:R-:W-:Y:S04]  /*896d0*/  STL.64 [R1+0x3210], R26 ;  /* 0x0032101a01007387 */ /* 0x004fe80000100a00 */
[----:B---3--:R0:W-:Y:S04]  /*896e0*/  STL.64 [R1+0x3208], R24 ;  /* 0x0032081801007387 */ /* 0x0081e80000100a00 */
[----:B0-----:R-:W2:Y:S04]  /*896f0*/  LDL.LU R24, [R1+0x120] ;  /* 0x0001200001187983 */ /* 0x001ea80000300800 */
[----:B------:R-:W2:Y:S04]  /*89700*/  LDL.LU R25, [R1+0x124] ;  /* 0x0001240001197983 */ /* 0x000ea80000300800 */
[----:B------:R-:W2:Y:S04]  /*89710*/  LDL.LU R26, [R1+0x128] ;  /* 0x00012800011a7983 */ /* 0x000ea80000300800 */
[----:B------:R-:W2:Y:S04]  /*89720*/  LDL.LU R27, [R1+0x12c] ;  /* 0x00012c00011b7983 */ /* 0x000ea80000300800 */
[----:B----4-:R-:W-:Y:S04]  /*89730*/  STL.64 [R1+0x3160], R18 ;  /* 0x0031601201007387 */ /* 0x010fe80000100a00 */
        /* <DEDUP_REMOVED lines=9> */
[----:B------:R-:W2:Y:S04]  /*897d0*/  LDL.LU R10, [R1+0x78] ;  /* 0x00007800010a7983 */ /* 0x000ea80000300800 */
[----:B------:R-:W2:Y:S01]  /*897e0*/  LDL.LU R11, [R1+0x7c] ;  /* 0x00007c00010b7983 */ /* 0x000ea20000300800 */
[C---:B------:R-:W-:Y:S03]  /*897f0*/  HMMA.16816.F32 R20, R12.reuse, R6, R20 ;  /* 0x000000060c14723c */ /* 0x040fe60000001814 */
[----:B--2---:R-:W-:Y:S04]  /*89800*/  STL.64 [R1+0x3140], R10 ;  /* 0x0031400a01007387 */ /* 0x004fe80000100a00 */
[----:B----4-:R0:W-:Y:S04]  /*89810*/  STL.64 [R1+0x3138], R8 ;  /* 0x0031380801007387 */ /* 0x0101e80000100a00 */
[----:B0-----:R-:W2:Y:S04]  /*89820*/  LDL.LU R8, [R1+0x80] ;  /* 0x0000800001087983 */ /* 0x001ea80000300800 */
[----:B------:R-:W2:Y:S04]  /*89830*/  LDL.LU R9, [R1+0x84] ;  /* 0x0000840001097983 */ /* 0x000ea80000300800 */
[----:B------:R-:W2:Y:S04]  /*89840*/  LDL.LU R10, [R1+0x88] ;  /* 0x00008800010a7983 */ /* 0x000ea80000300800 */
[----:B------:R-:W2:Y:S04]  /*89850*/  LDL.LU R11, [R1+0x8c] ;  /* 0x00008c00010b7983 */ /* 0x000ea80000300800 */
        /* <DEDUP_REMOVED lines=9> */
[----:B------:R-:W5:Y:S01]  /*898f0*/  LDL.LU.64 R20, [R1+0x3228] ;  /* 0x0032280001147983 */ /* 0x000f620000300a00 */
[----:B------:R-:W-:-:S02]  /*89900*/  IMAD R29, R29, 0x100, R28 ;  /* 0x000001001d1d7824 */ /* 0x000fc400078e021c */
[----:B-----5:R-:W-:Y:S02]  /*89910*/  IMAD R0, R0, 0x100, R20 ;  /* 0x0000010000007824 */ /* 0x020fe400078e0214 */
[----:B----4-:R-:W-:Y:S01]  /*89920*/  IMAD R23, R23, 0x100, R2 ;  /* 0x0000010017177824 */ /* 0x010fe200078e0202 */
[----:B------:R-:W4:Y:S04]  /*89930*/  LDL.LU R20, [R1+0x3224] ;  /* 0x0032240001147983 */ /* 0x000f280000300800 */
[----:B------:R-:W5:Y:S04]  /*89940*/  LDL.LU R28, [R1+0x3220] ;  /* 0x00322000011c7983 */ /* 0x000f680000300800 */
[----:B------:R-:W2:Y:S01]  /*89950*/  LDL.LU R2, [R1+0x321c] ;  /* 0x00321c0001027983 */ /* 0x000ea20000300800 */
[----:B------:R-:W-:-:S03]  /*89960*/  IMAD R22, R22, 0x100, R3 ;  /* 0x0000010016167824 */ /* 0x000fc600078e0203 */
[----:B------:R-:W2:Y:S02]  /*89970*/  LDL.LU R3, [R1+0x3218] ;  /* 0x0032180001037983 */ /* 0x000ea40000300800 */
[----:B--2---:R-:W-:Y:S02]  /*89980*/  HMMA.16816.F32 R12, R12, R2, R24 ;  /* 0x000000020c0c723c */ /* 0x004fe40000001818 */
[----:B------:R-:W4:Y:S04]  /*89990*/  LDL.LU.64 R26, [R1+0x3210] ;  /* 0x00321000011a7983 */ /* 0x000f280000300a00 */
[----:B------:R-:W4:-:S13]  /*899a0*/  LDL.LU.64 R24, [R1+0x3208] ;  /* 0x0032080001187983 */ /* 0x000f1a0000300a00 */
[----:B------:R0:W-:Y:S04]  /*899b0*/  STL.64 [R1+0x800], R12 ;  /* 0x0008000c01007387 */ /* 0x0001e80000100a00 */
[----:B------:R1:W-:Y:S01]  /*899c0*/  STL.64 [R1+0x808], R14 ;  /* 0x0008080e01007387 */ /* 0x0003e20000100a00 */
[----:B0-----:R-:W-:Y:S02]  /*899d0*/  F2FP.F16.E5M2.UNPACK_B R12, R0 ;  /* 0x00000000ff0c723e */ /* 0x001fe400020004ff */
[----:B------:R-:W-:Y:S02]  /*899e0*/  F2FP.F16.E5M2.UNPACK_B R13, R29 ;  /* 0x0000001dff0d723e */ /* 0x000fe400020004ff */
[----:B-1----:R-:W-:Y:S02]  /*899f0*/  F2FP.F16.E5M2.UNPACK_B R14, R23 ;  /* 0x00000017ff0e723e */ /* 0x002fe400020004ff */
[----:B------:R-:W-:Y:S01]  /*89a00*/  F2FP.F16.E5M2.UNPACK_B R15, R22 ;  /* 0x00000016ff0f723e */ /* 0x000fe200020004ff */
[----:B------:R-:W5:Y:S06]  /*89a10*/  LDL.LU R29, [R1+0x3200] ;  /* 0x00320000011d7983 */ /* 0x000f6c0000300800 */
[----:B----4-:R-:W-:Y:S01]  /*89a20*/  HMMA.16816.F32 R20, R12, R20, R24 ;  /* 0x000000140c14723c */ /* 0x010fe20000001818 */
        /* <DEDUP_REMOVED lines=36> */
[----:B----4-:R-:W-:Y:S02]  /*89c70*/  HMMA.16816.F32 R24, R12, R24, R20 ;  /* 0x000000180c18723c */ /* 0x010fe40000001814 */
[----:B------:R-:W3:Y:S04]  /*89c80*/  LDL.LU.64 R22, [R1+0x3170] ;  /* 0x0031700001167983 */ /* 0x000ee80000300a00 */
[----:B------:R-:W2:-:S13]  /*89c90*/  LDL.LU.64 R20, [R1+0x3168] ;  /* 0x0031680001147983 */ /* 0x000e9a0000300a00 */
[----:B------:R0:W-:Y:S04]  /*89ca0*/  STL.64 [R1+0x720], R24 ;  /* 0x0007201801007387 */ /* 0x0001e80000100a00 */
[----:B------:R1:W-:Y:S04]  /*89cb0*/  STL.64 [R1+0x728], R26 ;  /* 0x0007281a01007387 */ /* 0x0003e80000100a00 */
[----:B0-----:R-:W4:Y:S04]  /*89cc0*/  LDL.LU R24, [R1+0x50] ;  /* 0x0000500001187983 */ /* 0x001f280000300800 */
[----:B------:R-:W4:Y:S04]  /*89cd0*/  LDL.LU R25, [R1+0x54] ;  /* 0x0000540001197983 */ /* 0x000f280000300800 */
[----:B-1----:R-:W4:Y:S04]  /*89ce0*/  LDL.LU R26, [R1+0x58] ;  /* 0x00005800011a7983 */ /* 0x002f280000300800 */
[----:B------:R-:W4:Y:S01]  /*89cf0*/  LDL.LU R27, [R1+0x5c] ;  /* 0x00005c00011b7983 */ /* 0x000f220000300800 */
[----:B---3--:R-:W-:-:S15]  /*89d00*/  HMMA.16816.F32 R16, R12, R22, R16 ;  /* 0x000000160c10723c */ /* 0x008fde0000001810 */
[----:B------:R-:W-:-:S04]  /*89d10*/  NOP ;  /* 0x0000000000007918 */ /* 0x000fc80000000000 */
[----:B------:R-:W-:Y:S04]  /*89d20*/  STL.64 [R1+0x710], R16 ;  /* 0x0007101001007387 */ /* 0x000fe80000100a00 */
[----:B------:R0:W-:Y:S04]  /*89d30*/  STL.64 [R1+0x718], R18 ;  /* 0x0007181201007387 */ /* 0x0001e80000100a00 */
[----:B0-----:R-:W2:Y:S04]  /*89d40*/  LDL.LU.64 R18, [R1+0x3160] ;  /* 0x0031600001127983 */ /* 0x001ea80000300a00 */
[----:B------:R-:W2:Y:S02]  /*89d50*/  LDL.LU.64 R16, [R1+0x3158] ;  /* 0x0031580001107983 */ /* 0x000ea40000300a00 */
[----:B--2---:R-:W-:Y:S02]  /*89d60*/  HMMA.16816.F32 R20, R12, R20, R16 ;  /* 0x000000140c14723c */ /* 0x004fe40000001810 */
[----:B------:R-:W2:Y:S04]  /*89d70*/  LDL.LU.64 R18, [R1+0x3150] ;  /* 0x0031500001127983 */ /* 0x000ea80000300a00 */
[----:B------:R-:W3:-:S13]  /*89d80*/  LDL.LU.64 R16, [R1+0x3148] ;  /* 0x0031480001107983 */ /* 0x000eda0000300a00 */
[----:B------:R0:W-:Y:S04]  /*89d90*/  STL.64 [R1+0x700], R20 ;  /* 0x0007001401007387 */ /* 0x0001e80000100a00 */
[----:B------:R1:W-:Y:S04]  /*89da0*/  STL.64 [R1+0x708], R22 ;  /* 0x0007081601007387 */ /* 0x0003e80000100a00 */
[----:B0-----:R-:W5:Y:S04]  /*89db0*/  LDL.LU R20, [R1+0x60] ;  /* 0x0000600001147983 */ /* 0x001f680000300800 */
[----:B------:R-:W5:Y:S04]  /*89dc0*/  LDL.LU R21, [R1+0x64] ;  /* 0x0000640001157983 */ /* 0x000f680000300800 */
[----:B-1----:R-:W5:Y:S04]  /*89dd0*/  LDL.LU R22, [R1+0x68] ;  /* 0x0000680001167983 */ /* 0x002f680000300800 */
[----:B------:R-:W5:Y:S01]  /*89de0*/  LDL.LU R23, [R1+0x6c] ;  /* 0x00006c0001177983 */ /* 0x000f620000300800 */
[----:B--2---:R-:W-:-:S15]  /*89df0*/  HMMA.16816.F32 R8, R12, R18, R8 ;  /* 0x000000120c08723c */ /* 0x004fde0000001808 */
[----:B------:R-:W-:-:S04]  /*89e00*/  NOP ;  /* 0x0000000000007918 */ /* 0x000fc80000000000 */
[----:B------:R-:W-:Y:S04]  /*89e10*/  STL.64 [R1+0x6f0], R8 ;  /* 0x0006f00801007387 */ /* 0x000fe80000100a00 */
[----:B------:R0:W-:Y:S04]  /*89e20*/  STL.64 [R1+0x6f8], R10 ;  /* 0x0006f80a01007387 */ /* 0x0001e80000100a00 */
[----:B0-----:R-:W3:Y:S04]  /*89e30*/  LDL.LU.64 R10, [R1+0x3140] ;  /* 0x00314000010a7983 */ /* 0x001ee80000300a00 */
[----:B------:R-:W3:Y:S02]  /*89e40*/  LDL.LU.64 R8, [R1+0x3138] ;  /* 0x0031380001087983 */ /* 0x000ee40000300a00 */
[----:B---3--:R-:W-:Y:S02]  /*89e50*/  HMMA.16816.F32 R16, R12, R16, R8 ;  /* 0x000000100c10723c */ /* 0x008fe40000001808 */
[----:B------:R-:W5:Y:S04]  /*89e60*/  LDL.LU.64 R10, [R1+0x3130] ;  /* 0x00313000010a7983 */ /* 0x000f680000300a00 */
[----:B------:R-:W4:-:S13]  /*89e70*/  LDL.LU.64 R8, [R1+0x3128] ;  /* 0x0031280001087983 */ /* 0x000f1a0000300a00 */
[----:B------:R-:W-:Y:S04]  /*89e80*/  STL.64 [R1+0x6d0], R16 ;  /* 0x0006d01001007387 */ /* 0x000fe80000100a00 */
[----:B------:R5:W-:Y:S02]  /*89e90*/  STL.64 [R1+0x6d8], R18 ;  /* 0x0006d81201007387 */ /* 0x000be40000100a00 */
[C---:B-----5:R-:W-:Y:S08]  /*89ea0*/  HMMA.16816.F32 R16, R12.reuse, R10, R20 ;  /* 0x0000000a0c10723c */ /* 0x060ff00000001814 */
[C---:B----4-:R-:W-:Y:S01]  /*89eb0*/  HMMA.16816.F32 R20, R12.reuse, R8, R24 ;  /* 0x000000080c14723c */ /* 0x050fe20000001818 */
[----:B------:R-:W2:Y:S04]  /*89ec0*/  LDL.LU R10, [R1+0xfb0] ;  /* 0x000fb000010a7983 */ /* 0x000ea80000300800 */
[----:B------:R-:W3:Y:S06]  /*89ed0*/  LDL.LU R11, [R1+0xfb4] ;  /* 0x000fb400010b7983 */ /* 0x000eec0000300800 */
[----:B------:R0:W-:Y:S04]  /*89ee0*/  STL.64 [R1+0x6c0], R16 ;  /* 0x0006c01001007387 */ /* 0x0001e80000100a00 */
[----:B------:R1:W-:Y:S04]  /*89ef0*/  STL.64 [R1+0x6c8], R18 ;  /* 0x0006c81201007387 */ /* 0x0003e80000100a00 */
[----:B0-----:R-:W4:Y:S04]  /*89f00*/  LDL.LU R16, [R1+0x1c9c] ;  /* 0x001c9c0001107983 */ /* 0x001f280000300800 */
[----:B------:R-:W4:Y:S04]  /*89f10*/  LDL.LU R17, [R1+0x1c94] ;  /* 0x001c940001117983 */ /* 0x000f280000300800 */
[----:B------:R-:W-:Y:S04]  /*89f20*/  STL.64 [R1+0x6b0], R20 ;  /* 0x0006b01401007387 */ /* 0x000fe80000100a00 */
[----:B------:R-:W-:Y:S04]  /*89f30*/  STL.64 [R1+0x6b8], R22 ;  /* 0x0006b81601007387 */ /* 0x000fe80000100a00 */
[----:B-1----:R-:W5:Y:S04]  /*89f40*/  LDL.LU R18, [R1+0x1c8c] ;  /* 0x001c8c0001127983 */ /* 0x002f680000300800 */
[----:B------:R-:W5:Y:S04]  /*89f50*/  LDL.LU R19, [R1+0x1c84] ;  /* 0x001c840001137983 */ /* 0x000f680000300800 */
        /* <DEDUP_REMOVED lines=23> */
[----:B------:R-:W2:Y:S01]  /*8a0d0*/  LDL.LU R8, [R1+0x13a8] ;  /* 0x0013a80001087983 */ /* 0x000ea20000300800 */
[----:B----4-:R-:W-:-:S15]  /*8a0e0*/  HMMA.16816.F32 R16, R12, R6, R16 ;  /* 0x000000060c10723c */ /* 0x010fde0000001810 */
[----:B------:R-:W-:-:S04]  /*8a0f0*/  NOP ;  /* 0x0000000000007918 */ /* 0x000fc80000000000 */
[----:B------:R-:W-:Y:S04]  /*8a100*/  STL.64 [R1+0x6a0], R16 ;  /* 0x0006a01001007387 */ /* 0x000fe80000100a00 */
[----:B------:R0:W-:Y:S04]  /*8a110*/  STL.64 [R1+0x6a8], R18 ;  /* 0x0006a81201007387 */ /* 0x0001e80000100a00 */
[----:B0-----:R-:W4:Y:S04]  /*8a120*/  LDL.LU.64 R18, [R1+0x3120] ;  /* 0x0031200001127983 */ /* 0x001f280000300a00 */
[----:B------:R-:W4:Y:S02]  /*8a130*/  LDL.LU.64 R16, [R1+0x3118] ;  /* 0x0031180001107983 */ /* 0x000f240000300a00 */
[----:B----4-:R-:W-:Y:S02]  /*8a140*/  HMMA.16816.F32 R4, R12, R4, R16 ;  /* 0x000000040c04723c */ /* 0x010fe40000001810 */
[----:B------:R-:W4:Y:S04]  /*8a150*/  LDL.LU.64 R18, [R1+0x3110] ;  /* 0x0031100001127983 */ /* 0x000f280000300a00 */
[----:B------:R-:W4:-:S13]  /*8a160*/  LDL.LU.64 R16, [R1+0x3108] ;  /* 0x0031080001107983 */ /* 0x000f1a0000300a00 */
[----:B------:R0:W-:Y:S04]  /*8a170*/  STL.64 [R1+0x690], R4 ;  /* 0x0006900401007387 */ /* 0x0001e80000100a00 */
[----:B------:R1:W-:Y:S04]  /*8a180*/  STL.64 [R1+0x698], R6 ;  /* 0x0006980601007387 */ /* 0x0003e80000100a00 */
[----:B0-----:R-:W4:Y:S04]  /*8a190*/  LDL.LU R4, [R1+0x20] ;  /* 0x0000200001047983 */ /* 0x001f280000300800 */
[----:B------:R-:W4:Y:S04]  /*8a1a0*/  LDL.LU R5, [R1+0x24] ;  /* 0x0000240001057983 */ /* 0x000f280000300800 */
[----:B-1----:R-:W4:Y:S04]  /*8a1b0*/  LDL.LU R6, [R1+0x28] ;  /* 0x0000280001067983 */ /* 0x002f280000300800 */
[----:B------:R-:W4:Y:S01]  /*8a1c0*/  LDL.LU R7, [R1+0x2c] ;  /* 0x00002c0001077983 */ /* 0x000f220000300800 */
[----:B------:R-:W-:-:S02]  /*8a1d0*/  UIADD3 UR8, UPT, UPT, UR5, 0x7f, URZ ;  /* 0x0000007f05087890 */ /* 0x000fc4000fffe0ff */
[----:B------:R-:W-:Y:S01]  /*8a1e0*/  USHF.L.U32 UR11, UR4, 0x7, URZ ;  /* 0x00000007040b7899 */ /* 0x000fe200080006ff */
[----:B--2---:R-:W-:Y:S01]  /*8a1f0*/  VIADD R8, R8, 0x1 ;  /* 0x0000000108087836 */ /* 0x004fe20000000000 */
[----:B------:R-:W-:-:S04]  /*8a200*/  USHF.R.S32.HI UR9, URZ, 0x1f, UR8 ;  /* 0x0000001fff097899 */ /* 0x000fc80008011408 */
[----:B------:R-:W-:Y:S01]  /*8a210*/  IADD3 R10, P3, PT, R10, UR11, RZ ;  /* 0x0000000b0a0a7c10 */ /* 0x000fe2000ff7e0ff */
[----:B------:R-:W-:Y:S02]  /*8a220*/  ULEA.HI UR9, UR9, UR8, URZ, 0x7 ;  /* 0x0000000809097291 */ /* 0x000fe4000f8f38ff */
[----:B------:R-:W-:Y:S02]  /*8a230*/  USHF.R.S32.HI UR8, URZ, 0x1f, UR11 ;  /* 0x0000001fff087899 */ /* 0x000fe4000801140b */
[----:B---3--:R-:W-:Y:S02]  /*8a240*/  IADD3 R11, P5, PT, R11, UR11, RZ ;  /* 0x0000000b0b0b7c10 */ /* 0x008fe4000ffbe0ff */
[----:B-----5:R-:W-:Y:S02]  /*8a250*/  IADD3 R20, P2, PT, R20, UR11, RZ ;  /* 0x0000000b14147c10 */ /* 0x020fe4000ff5e0ff */
[----:B------:R-:W-:Y:S02]  /*8a260*/  IADD3.X R21, PT, PT, R21, UR8, RZ, P3, !PT ;  /* 0x0000000815157c10 */ /* 0x000fe40009ffe4ff */
[----:B------:R-:W-:-:S02]  /*8a270*/  IADD3 R22, P3, PT, R22, UR11, RZ ;  /* 0x0000000b16167c10 */ /* 0x000fc4000ff7e0ff */
[----:B------:R-:W-:Y:S02]  /*8a280*/  IADD3.X R23, PT, PT, R23, UR8, RZ, P5, !PT ;  /* 0x0000000817177c10 */ /* 0x000fe4000affe4ff */
[----:B------:R-:W-:Y:S02]  /*8a290*/  IADD3 R24, P5, PT, R24, UR11, RZ ;  /* 0x0000000b18187c10 */ /* 0x000fe4000ffbe0ff */
[----:B----4-:R-:W-:Y:S02]  /*8a2a0*/  IADD3 R16, P4, PT, R16, UR11, RZ ;  /* 0x0000000b10107c10 */ /* 0x010fe4000ff9e0ff */
[----:B------:R-:W-:Y:S02]  /*8a2b0*/  IADD3 R17, P6, PT, R17, UR11, RZ ;  /* 0x0000000b11117c10 */ /* 0x000fe4000ffde0ff */
[----:B------:R-:W-:Y:S02]  /*8a2c0*/  IADD3 R18, P0, PT, R18, UR11, RZ ;  /* 0x0000000b12127c10 */ /* 0x000fe4000ff1e0ff */
[----:B------:R-:W-:Y:S01]  /*8a2d0*/  IADD3 R19, P1, PT, R19, UR11, RZ ;  /* 0x0000000b13137c10 */ /* 0x000fe2000ff3e0ff */
[----:B------:R-:W-:Y:S01]  /*8a2e0*/  HMMA.16816.F32 R4, R12, R2, R4 ;  /* 0x000000020c04723c */ /* 0x000fe20000001804 */
[----:B------:R-:W-:-:S02]  /*8a2f0*/  IADD3.X R25, PT, PT, R25, UR8, RZ, P4, !PT ;  /* 0x0000000819197c10 */ /* 0x000fc4000a7fe4ff */
[----:B------:R-:W-:Y:S02]  /*8a300*/  IADD3 R26, P4, PT, R26, UR11, RZ ;  /* 0x0000000b1a1a7c10 */ /* 0x000fe4000ff9e0ff */
[----:B------:R-:W-:-:S14]  /*8a310*/  IADD3.X R27, PT, PT, R27, UR8, RZ, P6, !PT ;  /* 0x000000081b1b7c10 */ /* 0x000fdc000b7fe4ff */
[----:B------:R-:W-:Y:S04]  /*8a320*/  STL.64 [R1+0x680], R4 ;  /* 0x0006800401007387 */ /* 0x000fe80000100a00 */
[----:B------:R-:W-:Y:S04]  /*8a330*/  STL.64 [R1+0x688], R6 ;  /* 0x0006880601007387 */ /* 0x000fe80000100a00 */
        /* <DEDUP_REMOVED lines=16> */
[----:B0-----:R-:W2:Y:S01]  /*8a440*/  LDL.LU R8, [R1+0x1c78] ;  /* 0x001c780001087983 */ /* 0x001ea20000300800 */
[----:B------:R-:W-:-:S02]  /*8a450*/  IADD3 R28, P6, PT, R28, UR11, RZ ;  /* 0x0000000b1c1c7c10 */ /* 0x000fc4000ffde0ff */
[----:B------:R-:W-:-:S03]  /*8a460*/  IADD3.X R29, PT, PT, R29, UR8, RZ, P0, !PT ;  /* 0x000000081d1d7c10 */ /* 0x000fc600087fe4ff */
[----:B------:R-:W-:Y:S04]  /*8a470*/  STL [R1+0x1c5c], R28 ;  /* 0x001c5c1c01007387 */ /* 0x000fe80000100800 */
[----:B--2---:R0:W-:Y:S04]  /*8a480*/  STL [R1+0x3100], R8 ;  /* 0x0031000801007387 */ /* 0x0041e80000100800 */
[----:B------:R-:W-:Y:S04]  /*8a490*/  STL [R1+0x1c88], R29 ;  /* 0x001c881d01007387 */ /* 0x000fe80000100800 */
[----:B0-----:R-:W2:Y:S01]  /*8a4a0*/  LDL.LU R8, [R1+0x1c4c] ;  /* 0x001c4c0001087983 */ /* 0x001ea20000300800 */
[----:B------:R-:W-:-:S05]  /*8a4b0*/  IADD3 R0, P0, PT, R0, UR11, RZ ;  /* 0x0000000b00007c10 */ /* 0x000fca000ff1e0ff */
[----:B------:R-:W-:Y:S04]  /*8a4c0*/  STL [R1+0x1c54], R0 ;  /* 0x001c540001007387 */ /* 0x000fe80000100800 */
        /* <DEDUP_REMOVED lines=30> */
[----:B--2---:R-:W-:-:S05]  /*8a6b0*/  IADD3.X R8, PT, PT, R8, UR8, RZ, P1, !PT ;  /* 0x0000000808087c10 */ /* 0x004fca0008ffe4ff */
[----:B------:R0:W-:Y:S04]  /*8a6c0*/  STL [R1+0x1c80], R8 ;  /* 0x001c800801007387 */ /* 0x0001e80000100800 */
[----:B0-----:R-:W2:Y:S02]  /*8a6d0*/  LDL.LU R8, [R1+0x3104] ;  /* 0x0031040001087983 */ /* 0x001ea40000300800 */
[----:B--2---:R-:W-:-:S05]  /*8a6e0*/  IADD3 R8, P1, PT, R8, UR11, RZ ;  /* 0x0000000b08087c10 */ /* 0x004fca000ff3e0ff */
[----:B------:R0:W-:Y:S04]  /*8a6f0*/  STL [R1+0x1c4c], R8 ;  /* 0x001c4c0801007387 */ /* 0x0001e80000100800 */
[----:B0-----:R-:W2:Y:S01]  /*8a700*/  LDL.LU R8, [R1+0x3100] ;  /* 0x0031000001087983 */ /* 0x001ea20000300800 */
[----:B----4-:R-:W-:Y:S02]  /*8a710*/  IADD3.X R13, PT, PT, R13, UR8, RZ, P3, !PT ;  /* 0x000000080d0d7c10 */ /* 0x010fe40009ffe4ff */
[----:B-----5:R-:W-:Y:S02]  /*8a720*/  IADD3 R14, P3, PT, R14, UR11, RZ ;  /* 0x0000000b0e0e7c10 */ /* 0x020fe4000ff7e0ff */
[----:B---3--:R-:W-:Y:S02]  /*8a730*/  IADD3.X R15, PT, PT, R15, UR8, RZ, P5, !PT ;  /* 0x000000080f0f7c10 */ /* 0x008fe4000affe4ff */
[----:B------:R-:W-:-:S02]  /*8a740*/  IADD3 R2, P5, PT, R2, UR11, RZ ;  /* 0x0000000b02027c10 */ /* 0x000fc4000ffbe0ff */
[----:B------:R-:W-:Y:S02]  /*8a750*/  IADD3.X R3, PT, PT, R3, UR8, RZ, P4, !PT ;  /* 0x0000000803037c10 */ /* 0x000fe4000a7fe4ff */
[----:B------:R-:W-:Y:S02]  /*8a760*/  IADD3 R4, P4, PT, R4, UR11, RZ ;  /* 0x0000000b04047c10 */ /* 0x000fe4000ff9e0ff */
[----:B------:R-:W-:Y:S02]  /*8a770*/  IADD3.X R5, PT, PT, R5, UR8, RZ, P6, !PT ;  /* 0x0000000805057c10 */ /* 0x000fe4000b7fe4ff */
[----:B------:R-:W-:Y:S02]  /*8a780*/  IADD3 R6, P6, PT, R6, UR11, RZ ;  /* 0x0000000b06067c10 */ /* 0x000fe4000ffde0ff */
[----:B------:R-:W-:Y:S02]  /*8a790*/  IADD3.X R7, PT, PT, R7, UR8, RZ, P0, !PT ;  /* 0x0000000807077c10 */ /* 0x000fe400087fe4ff */
        /* <DEDUP_REMOVED lines=13> */
[----:B--2---:R-:W-:Y:S02]  /*8a870*/  IADD3.X R8, PT, PT, R8, UR8, RZ, P2, !PT ;  /* 0x0000000808087c10 */ /* 0x004fe400097fe4ff */
[----:B------:R-:W-:-:S03]  /*8a880*/  IADD3 R12, P2, PT, R12, UR11, RZ ;  /* 0x0000000b0c0c7c10 */ /* 0x000fc6000ff5e0ff */
        /* <DEDUP_REMOVED lines=10> */
[----:B------:R-:W-:-:S03]  /*8a930*/  IADD3.X R16, PT, PT, R16, UR8, RZ, P2, !PT ;  /* 0x0000000810107c10 */ /* 0x000fc600097fe4ff */
[----:B------:R-:W-:Y:S01]  /*8a940*/  STL [R1+0x1c50], R7 ;  /* 0x001c500701007387 */ /* 0x000fe20000100800 */
[----:B------:R-:W-:-:S03]  /*8a950*/  IADD3 R17, P2, PT, R17, UR11, RZ ;  /* 0x0000000b11117c10 */ /* 0x000fc6000ff5e0ff */
        /* <DEDUP_REMOVED lines=16> */
[----:B------:R-:W-:-:S02]  /*8aa60*/  IADD3.X R28, PT, PT, R28, UR8, RZ, P1, !PT ;  /* 0x000000081c1c7c10 */ /* 0x000fc40008ffe4ff */
[----:B------:R-:W-:-:S03]  /*8aa70*/  IADD3 R29, P1, PT, R29, UR11, RZ ;  /* 0x0000000b1d1d7c10 */ /* 0x000fc6000ff3e0ff */
[----:B------:R-:W-:Y:S04]  /*8aa80*/  STL [R1+0x1c10], R28 ;  /* 0x001c101c01007387 */ /* 0x000fe80000100800 */
[----:B--2---:R0:W-:Y:S04]  /*8aa90*/  STL [R1+0x30f8], R8 ;  /* 0x0030f80801007387 */ /* 0x0041e80000100800 */
[----:B------:R-:W-:Y:S04]  /*8aaa0*/  STL [R1+0x1bdc], R29 ;  /* 0x001bdc1d01007387 */ /* 0x000fe80000100800 */
[----:B0-----:R-:W2:Y:S01]  /*8aab0*/  LDL.LU R8, [R1+0x1c00] ;  /* 0x001c000001087983 */ /* 0x001ea20000300800 */
[----:B------:R-:W-:-:S05]  /*8aac0*/  IADD3.X R0, PT, PT, R0, UR8, RZ, P2, !PT ;  /* 0x0000000800007c10 */ /* 0x000fca00097fe4ff */
        /* <DEDUP_REMOVED lines=31> */
[----:B--2---:R-:W-:-:S05]  /*8acc0*/  IADD3 R8, P2, PT, R8, UR11, RZ ;  /* 0x0000000b08087c10 */ /* 0x004fca000ff5e0ff */
[----:B------:R0:W-:Y:S04]  /*8acd0*/  STL [R1+0x1bd4], R8 ;  /* 0x001bd40801007387 */ /* 0x0001e80000100800 */
[----:B0-----:R-:W2:Y:S02]  /*8ace0*/  LDL.LU R8, [R1+0x30fc] ;  /* 0x0030fc0001087983 */ /* 0x001ea40000300800 */
[----:B--2---:R-:W-:-:S05]  /*8acf0*/  IADD3.X R8, PT, PT, R8, UR8, RZ, P3, !PT ;  /* 0x0000000808087c10 */ /* 0x004fca0009ffe4ff */
[----:B------:R0:W-:Y:S04]  /*8ad00*/  STL [R1+0x1c00], R8 ;  /* 0x001c000801007387 */ /* 0x0001e80000100800 */
[----:B0-----:R-:W2:Y:S01]  /*8ad10*/  LDL.LU R8, [R1+0x30f8] ;  /* 0x0030f80001087983 */ /* 0x001ea20000300800 */
[----:B---3--:R-:W-:Y:S02]  /*8ad20*/  IADD3.X R12, PT, PT, R12, UR8, RZ, P5, !PT ;  /* 0x000000080c0c7c10 */ /* 0x008fe4000affe4ff */
[----:B----4-:R-:W-:Y:S02]  /*8ad30*/  IADD3 R13, P5, PT, R13, UR11, RZ ;  /* 0x0000000b0d0d7c10 */ /* 0x010fe4000ffbe0ff */
[----:B-----5:R-:W-:Y:S02]  /*8ad40*/  IADD3.X R14, PT, PT, R14, UR8, RZ, P4, !PT ;  /* 0x000000080e0e7c10 */ /* 0x020fe4000a7fe4ff */
        /* <DEDUP_REMOVED lines=20> */
[----:B--2---:R-:W-:-:S05]  /*8ae90*/  IADD3 R8, P3, PT, R8, UR11, RZ ;  /* 0x0000000b08087c10 */ /* 0x004fca000ff7e0ff */
        /* <DEDUP_REMOVED lines=1346> */
[----:B------:R-:W-:Y:S01]  /*902c0*/  IADD3.X R17, PT, PT, R17, UR8, RZ, P5, !PT ;  /* 0x0000000811117c10 */ /* 0x000fe2000affe4ff */
[----:B------:R-:W-:Y:S01]  /*902d0*/  USHF.L.U32 UR10, UR76, 0x7, URZ ;  /* 0x000000074c0a7899 */ /* 0x000fe200080006ff */
        /* <DEDUP_REMOVED lines=84> */
[----:B------:R-:W-:Y:S01]  /*90820*/  USHF.R.S32.HI UR12, URZ, 0x1f, UR10 ;  /* 0x0000001fff0c7899 */ /* 0x000fe2000801140a */
[----:B---3--:R-:W-:Y:S02]  /*90830*/  IADD3.X R12, PT, PT, R12, UR8, RZ, P6, !PT ;  /* 0x000000080c0c7c10 */ /* 0x008fe4000b7fe4ff */
[----:B----4-:R-:W-:-:S03]  /*90840*/  IADD3 R13, P6, PT, R13, UR10, RZ ;  /* 0x0000000a0d0d7c10 */ /* 0x010fc6000ffde0ff */
        /* <DEDUP_REMOVED lines=20> */
[----:B--2---:R-:W-:Y:S02]  /*90990*/  IADD3.X R8, PT, PT, R8, UR8, RZ, P4, !PT ;  /* 0x0000000808087c10 */ /* 0x004fe4000a7fe4ff */
[----:B-----5:R-:W-:-:S03]  /*909a0*/  IADD3 R14, P4, PT, R14, UR10, RZ ;  /* 0x0000000a0e0e7c10 */ /* 0x020fc6000ff9e0ff */
        /* <DEDUP_REMOVED lines=290> */
[----:B--2---:R-:W-:-:S04]  /*91bd0*/  IADD3 R8, P1, PT, R8, UR10, RZ ;  /* 0x0000000a08087c10 */ /* 0x004fc8000ff3e0ff */
[----:B------:R-:W-:Y:S01]  /*91be0*/  IADD3.X R2, PT, PT, R2, UR12, RZ, P1, !PT ;  /* 0x0000000c02027c10 */ /* 0x000fe20008ffe4ff */
[----:B------:R0:W-:Y:S04]  /*91bf0*/  STL [R1+0x2730], R8 ;  /* 0x0027300801007387 */ /* 0x0001e80000100800 */
        /* <DEDUP_REMOVED lines=1062> */
[----:B------:R-:W-:-:S02]  /*95e60*/  IADD3.X R26, PT, PT, R26, UR12, RZ, P0, !PT ;  /* 0x0000000c1a1a7c10 */ /* 0x000fc400087fe4ff */
[----:B------:R-:W-:Y:S02]  /*95e70*/  IADD3 R27, P0, PT, R27, UR10, RZ ;  /* 0x0000000a1b1b7c10 */ /* 0x000fe4000ff1e0ff */
[----:B------:R-:W-:Y:S02]  /*95e80*/  IADD3 R29, P2, PT, R29, UR10, RZ ;  /* 0x0000000a1d1d7c10 */ /* 0x000fe4000ff5e0ff */
[----:B--2---:R-:W-:Y:S02]  /*95e90*/  IADD3.X R8, PT, PT, R8, UR12, RZ, P1, !PT ;  /* 0x0000000c08087c10 */ /* 0x004fe40008ffe4ff */
        /* <DEDUP_REMOVED lines=31> */
[----:B0-----:R-:W2:Y:S04]  /*96090*/  LDL.LU R29, [R1+0x2130] ;  /* 0x00213000011d7983 */ /* 0x001ea80000300800 */
[----:B------:R-:W3:Y:S01]  /*960a0*/  LDL.LU R8, [R1+0x2168] ;  /* 0x0021680001087983 */ /* 0x000ee20000300800 */
[----:B------:R-:W-:-:S03]  /*960b0*/  IADD3.X R0, PT, PT, R0, UR12, RZ, P1, !PT ;  /* 0x0000000c00007c10 */ /* 0x000fc60008ffe4ff */
[----:B---3--:R0:W-:Y:S04]  /*960c0*/  STL [R1+0x300c], R8 ;  /* 0x00300c0801007387 */ /* 0x0081e80000100800 */
[----:B------:R1:W-:Y:S04]  /*960d0*/  STL [R1+0x2184], R0 ;  /* 0x0021840001007387 */ /* 0x0003e80000100800 */
[----:B0-----:R-:W3:Y:S04]  /*960e0*/  LDL.LU R8, [R1+0x217c] ;  /* 0x00217c0001087983 */ /* 0x001ee80000300800 */
[----:B------:R-:W4:Y:S04]  /*960f0*/  LDL.LU R12, [R1+0x2174] ;  /* 0x00217400010c7983 */ /* 0x000f280000300800 */
[----:B------:R-:W5:Y:S04]  /*96100*/  LDL.LU R13, [R1+0x2120] ;  /* 0x00212000010d7983 */ /* 0x000f680000300800 */
[----:B------:R-:W4:Y:S04]  /*96110*/  LDL.LU R14, [R1+0x216c] ;  /* 0x00216c00010e7983 */ /* 0x000f280000300800 */
[----:B------:R-:W4:Y:S04]  /*96120*/  LDL.LU R15, [R1+0x2158] ;  /* 0x00215800010f7983 */ /* 0x000f280000300800 */
        /* <DEDUP_REMOVED lines=19> */
[----:B--2---:R-:W-:-:S03]  /*96260*/  IADD3 R29, P1, PT, R29, UR10, RZ ;  /* 0x0000000a1d1d7c10 */ /* 0x004fc6000ff3e0ff */
[----:B------:R-:W2:Y:S04]  /*96270*/  LDL.LU R26, [R1+0x2108] ;  /* 0x00210800011a7983 */ /* 0x000ea80000300800 */
[----:B------:R-:W2:Y:S04]  /*96280*/  LDL.LU R27, [R1+0x2114] ;  /* 0x00211400011b7983 */ /* 0x000ea80000300800 */
[----:B------:R-:W2:Y:S04]  /*96290*/  LDL.LU R28, [R1+0x20c0] ;  /* 0x0020c000011c7983 */ /* 0x000ea80000300800 */
[----:B-1----:R-:W2:Y:S04]  /*962a0*/  LDL.LU R0, [R1+0x210c] ;  /* 0x00210c0001007983 */ /* 0x002ea80000300800 */
[----:B------:R0:W-:Y:S04]  /*962b0*/  STL [R1+0x2130], R29 ;  /* 0x0021301d01007387 */ /* 0x0001e80000100800 */
[----:B0-----:R-:W2:Y:S01]  /*962c0*/  LDL.LU R29, [R1+0x20f8] ;  /* 0x0020f800011d7983 */ /* 0x001ea20000300800 */
[----:B---3--:R-:W-:-:S05]  /*962d0*/  IADD3.X R8, PT, PT, R8, UR12, RZ, P3, !PT ;  /* 0x0000000c08087c10 */ /* 0x008fca0009ffe4ff */
[----:B------:R0:W-:Y:S04]  /*962e0*/  STL [R1+0x217c], R8 ;  /* 0x00217c0801007387 */ /* 0x0001e80000100800 */
[----:B0-----:R-:W3:Y:S01]  /*962f0*/  LDL.LU R8, [R1+0x300c] ;  /* 0x00300c0001087983 */ /* 0x001ee20000300800 */
[----:B----4-:R-:W-:Y:S02]  /*96300*/  IADD3.X R12, PT, PT, R12, UR12, RZ, P2, !PT ;  /* 0x0000000c0c0c7c10 */ /* 0x010fe400097fe4ff */
[----:B-----5:R-:W-:Y:S02]  /*96310*/  IADD3 R13, P2, PT, R13, UR10, RZ ;  /* 0x0000000a0d0d7c10 */ /* 0x020fe4000ff5e0ff */
        /* <DEDUP_REMOVED lines=19> */
[----:B--2---:R-:W-:-:S02]  /*96450*/  IADD3 R26, P2, PT, R26, UR10, RZ ;  /* 0x0000000a1a1a7c10 */ /* 0x004fc4000ff5e0ff */
[----:B------:R-:W-:Y:S02]  /*96460*/  IADD3.X R27, PT, PT, R27, UR12, RZ, P1, !PT ;  /* 0x0000000c1b1b7c10 */ /* 0x000fe40008ffe4ff */
[----:B------:R-:W-:Y:S02]  /*96470*/  IADD3 R28, P1, PT, R28, UR10, RZ ;  /* 0x0000000a1c1c7c10 */ /* 0x000fe4000ff3e0ff */
[----:B---3--:R-:W-:-:S04]  /*96480*/  IADD3 R8, P3, PT, R8, UR10, RZ ;  /* 0x0000000a08087c10 */ /* 0x008fc8000ff7e0ff */
[----:B------:R-:W-:Y:S01]  /*96490*/  IADD3.X R2, PT, PT, R2, UR12, RZ, P3, !PT ;  /* 0x0000000c02027c10 */ /* 0x000fe20009ffe4ff */
[----:B------:R-:W-:Y:S04]  /*964a0*/  STL [R1+0x2168], R8 ;  /* 0x0021680801007387 */ /* 0x000fe80000100800 */
        /* <DEDUP_REMOVED lines=22> */
[----:B------:R-:W-:Y:S04]  /*96610*/  STL [R1+0x2124], R23 ;  /* 0x0021241701007387 */ /* 0x000fe80000100800 */
[----:B------:R-:W-:Y:S04]  /*96620*/  STL [R1+0x20d0], R24 ;  /* 0x0020d01801007387 */ /* 0x000fe80000100800 */
[----:B------:R-:W-:Y:S04]  /*96630*/  STL [R1+0x211c], R25 ;  /* 0x00211c1901007387 */ /* 0x000fe80000100800 */
[----:B------:R-:W-:Y:S04]  /*96640*/  STL [R1+0x2108], R26 ;  /* 0x0021081a01007387 */ /* 0x000fe80000100800 */
[----:B------:R0:W-:Y:S04]  /*96650*/  STL [R1+0x210c], R0 ;  /* 0x00210c0001007387 */ /* 0x0001e80000100800 */
[----:B------:R-:W-:Y:S04]  /*96660*/  STL [R1+0x2114], R27 ;  /* 0x0021141b01007387 */ /* 0x000fe80000100800 */
[----:B0-----:R-:W2:Y:S04]  /*96670*/  LDL.LU R0, [R1+0x2104] ;  /* 0x0021040001007983 */ /* 0x001ea80000300800 */
[----:B------:R-:W-:Y:S04]  /*96680*/  STL [R1+0x20c0], R28 ;  /* 0x0020c01c01007387 */ /* 0x000fe80000100800 */
[----:B------:R-:W3:Y:S01]  /*96690*/  LDL.LU R8, [R1+0x20fc] ;  /* 0x0020fc0001087983 */ /* 0x000ee20000300800 */
[----:B------:R-:W-:-:S03]  /*966a0*/  IADD3 R29, P3, PT, R29, UR10, RZ ;  /* 0x0000000a1d1d7c10 */ /* 0x000fc6000ff7e0ff */
[----:B---3--:R0:W-:Y:S04]  /*966b0*/  STL [R1+0x3008], R8 ;  /* 0x0030080801007387 */ /* 0x0081e80000100800 */
[----:B0-----:R-:W3:Y:S04]  /*966c0*/  LDL.LU R8, [R1+0x20b0] ;  /* 0x0020b00001087983 */ /* 0x001ee80000300800 */
[----:B------:R0:W-:Y:S04]  /*966d0*/  STL [R1+0x20f8], R29 ;  /* 0x0020f81d01007387 */ /* 0x0001e80000100800 */
[----:B------:R-:W4:Y:S04]  /*966e0*/  LDL.LU R12, [R1+0x20e8] ;  /* 0x0020e800010c7983 */ /* 0x000f280000300800 */
[----:B------:R-:W5:Y:S04]  /*966f0*/  LDL.LU R13, [R1+0x20f4] ;  /* 0x0020f400010d7983 */ /* 0x000f680000300800 */
        /* <DEDUP_REMOVED lines=21> */
[----:B--2---:R-:W-:-:S03]  /*96850*/  IADD3.X R0, PT, PT, R0, UR12, RZ, P2, !PT ;  /* 0x0000000c00007c10 */ /* 0x004fc600097fe4ff */
[----:B------:R-:W2:Y:S04]  /*96860*/  LDL.LU R26, [R1+0x209c] ;  /* 0x00209c00011a7983 */ /* 0x000ea80000300800 */
[----:B------:R-:W2:Y:S04]  /*96870*/  LDL.LU R27, [R1+0x2088] ;  /* 0x00208800011b7983 */ /* 0x000ea80000300800 */
[----:B0-----:R-:W2:Y:S04]  /*96880*/  LDL.LU R29, [R1+0x2094] ;  /* 0x00209400011d7983 */ /* 0x001ea80000300800 */
[----:B------:R-:W2:Y:S04]  /*96890*/  LDL.LU R28, [R1+0x2040] ;  /* 0x00204000011c7983 */ /* 0x000ea80000300800 */
[----:B------:R0:W-:Y:S04]  /*968a0*/  STL [R1+0x2104], R0 ;  /* 0x0021040001007387 */ /* 0x0001e80000100800 */
[----:B0-----:R-:W2:Y:S01]  /*968b0*/  LDL.LU R0, [R1+0x208c] ;  /* 0x00208c0001007983 */ /* 0x001ea20000300800 */
[----:B---3--:R-:W-:-:S05]  /*968c0*/  IADD3 R8, P2, PT, R8, UR10, RZ ;  /* 0x0000000a08087c10 */ /* 0x008fca000ff5e0ff */
[----:B------:R0:W-:Y:S04]  /*968d0*/  STL [R1+0x20b0], R8 ;  /* 0x0020b00801007387 */ /* 0x0001e80000100800 */
[----:B0-----:R-:W3:Y:S01]  /*968e0*/  LDL.LU R8, [R1+0x3008] ;  /* 0x0030080001087983 */ /* 0x001ee20000300800 */
[----:B-----5:R-:W-:Y:S02]  /*968f0*/  IADD3.X R13, PT, PT, R13, UR12, RZ, P3, !PT ;  /* 0x0000000c0d0d7c10 */ /* 0x020fe40009ffe4ff */
[----:B----4-:R-:W-:Y:S02]  /*96900*/  IADD3 R14, P3, PT, R14, UR10, RZ ;  /* 0x0000000a0e0e7c10 */ /* 0x010fe4000ff7e0ff */
        /* <DEDUP_REMOVED lines=18> */
[----:B--2---:R-:W-:Y:S02]  /*96a30*/  IADD3.X R26, PT, PT, R26, UR12, RZ, P3, !PT ;  /* 0x0000000c1a1a7c10 */ /* 0x004fe40009ffe4ff */
[----:B------:R-:W-:-:S02]  /*96a40*/  IADD3.X R29, PT, PT, R29, UR12, RZ, P2, !PT ;  /* 0x0000000c1d1d7c10 */ /* 0x000fc400097fe4ff */
[----:B------:R-:W-:Y:S02]  /*96a50*/  IADD3 R27, P3, PT, R27, UR10, RZ ;  /* 0x0000000a1b1b7c10 */ /* 0x000fe4000ff7e0ff */
[----:B---3--:R-:W-:Y:S02]  /*96a60*/  IADD3.X R8, PT, PT, R8, UR12, RZ, P5, !PT ;  /* 0x0000000c08087c10 */ /* 0x008fe4000affe4ff */
[----:B------:R-:W-:-:S03]  /*96a70*/  IADD3 R12, P5, PT, R12, UR10, RZ ;  /* 0x0000000a0c0c7c10 */ /* 0x000fc6000ffbe0ff */
        /* <DEDUP_REMOVED lines=31> */
[----:B------:R-:W-:-:S02]  /*96c70*/  IADD3 R28, P2, PT, R28, UR10, RZ ;  /* 0x0000000a1c1c7c10 */ /* 0x000fc4000ff5e0ff */
[----:B------:R-:W-:Y:S01]  /*96c80*/  IADD3.X R0, PT, PT, R0, UR12, RZ, P5, !PT ;  /* 0x0000000c00007c10 */ /* 0x000fe2000affe4ff */
[----:B---3--:R0:W-:Y:S04]  /*96c90*/  STL [R1+0x3004], R8 ;  /* 0x0030040801007387 */ /* 0x0081e80000100800 */
[----:B------:R-:W-:Y:S04]  /*96ca0*/  STL [R1+0x2040], R28 ;  /* 0x0020401c01007387 */ /* 0x000fe80000100800 */
[----:B0-----:R-:W3:Y:S04]  /*96cb0*/  LDL.LU R8, [R1+0x2084] ;  /* 0x0020840001087983 */ /* 0x001ee80000300800 */
[----:B------:R0:W-:Y:S04]  /*96cc0*/  STL [R1+0x208c], R0 ;  /* 0x00208c0001007387 */ /* 0x0001e80000100800 */
[----:B------:R-:W4:Y:S04]  /*96cd0*/  LDL.LU R12, [R1+0x207c] ;  /* 0x00207c00010c7983 */ /* 0x000f280000300800 */
[----:B------:R-:W5:Y:S04]  /*96ce0*/  LDL.LU R13, [R1+0x2068] ;  /* 0x00206800010d7983 */ /* 0x000f680000300800 */
        /* <DEDUP_REMOVED lines=23> */
[----:B0-----:R-:W2:Y:S04]  /*96e60*/  LDL.LU R0, [R1+0x201c] ;  /* 0x00201c0001007983 */ /* 0x001ea80000300800 */
[----:B------:R-:W2:Y:S04]  /*96e70*/  LDL.LU R27, [R1+0x2008] ;  /* 0x00200800011b7983 */ /* 0x000ea80000300800 */
[----:B------:R-:W2:Y:S04]  /*96e80*/  LDL.LU R28, [R1+0x2014] ;  /* 0x00201400011c7983 */ /* 0x000ea80000300800 */
        /* <DEDUP_REMOVED lines=28> */
[----:B---3--:R-:W-:-:S05]  /*97050*/  IADD3 R8, P3, PT, R8, UR10, RZ ;  /* 0x0000000a08087c10 */ /* 0x008fca000ff7e0ff */
        /* <DEDUP_REMOVED lines=31> */
[----:B------:R-:W-:-:S03]  /*97250*/  IADD3.X R28, PT, PT, R28, UR12, RZ, P3, !PT ;  /* 0x0000000c1c1c7c10 */ /* 0x000fc60009ffe4ff */
[----:B------:R-:W-:Y:S01]  /*97260*/  STL [R1+0x2008], R27 ;  /* 0x0020081b01007387 */ /* 0x000fe20000100800 */
[----:B------:R-:W-:-:S03]  /*97270*/  IADD3 R29, P3, PT, R29, UR10, RZ ;  /* 0x0000000a1d1d7c10 */ /* 0x000fc6000ff7e0ff */
[----:B---3--:R0:W-:Y:S04]  /*97280*/  STL [R1+0x3000], R8 ;  /* 0x0030000801007387 */ /* 0x0081e80000100800 */
[----:B------:R-:W-:Y:S04]  /*97290*/  STL [R1+0x2014], R28 ;  /* 0x0020141c01007387 */ /* 0x000fe80000100800 */
        /* <DEDUP_REMOVED lines=26> */
[----:B0-----:R-:W2:Y:S04]  /*97440*/  LDL.LU R29, [R1+0x1fa4] ;  /* 0x001fa400011d7983 */ /* 0x001ea80000300800 */
[----:B------:R-:W2:Y:S04]  /*97450*/  LDL.LU R26, [R1+0x1f50] ;  /* 0x001f5000011a7983 */ /* 0x000ea80000300800 */
[----:B------:R-:W2:Y:S04]  /*97460*/  LDL.LU R27, [R1+0x1f9c] ;  /* 0x001f9c00011b7983 */ /* 0x000ea80000300800 */
        /* <DEDUP_REMOVED lines=27> */
[----:B------:R-:W-:-:S02]  /*97620*/  IADD3 R26, P3, PT, R26, UR10, RZ ;  /* 0x0000000a1a1a7c10 */ /* 0x000fc4000ff7e0ff */
[----:B---3--:R-:W-:Y:S02]  /*97630*/  IADD3.X R8, PT, PT, R8, UR12, RZ, P5, !PT ;  /* 0x0000000c08087c10 */ /* 0x008fe4000affe4ff */
        /* <DEDUP_REMOVED lines=25> */
[----:B------:R0:W-:Y:S04]  /*977d0*/  STL [R1+0x1fa4], R29 ;  /* 0x001fa41d01007387 */ /* 0x0001e80000100800 */
[----:B------:R-:W-:Y:S04]  /*977e0*/  STL [R1+0x1fac], R24 ;  /* 0x001fac1801007387 */ /* 0x000fe80000100800 */
[----:B0-----:R-:W2:Y:S04]  /*977f0*/  LDL.LU R29, [R1+0x1f40] ;  /* 0x001f4000011d7983 */ /* 0x001ea80000300800 */
[----:B------:R-:W-:Y:S04]  /*97800*/  STL [R1+0x1f98], R25 ;  /* 0x001f981901007387 */ /* 0x000fe80000100800 */
[----:B------:R-:W-:Y:S04]  /*97810*/  STL [R1+0x1f50], R26 ;  /* 0x001f501a01007387 */ /* 0x000fe80000100800 */
[----:B------:R-:W3:Y:S01]  /*97820*/  LDL.LU R8, [R1+0x1f78] ;  /* 0x001f780001087983 */ /* 0x000ee20000300800 */
[----:B------:R-:W-:-:S02]  /*97830*/  IADD3.X R27, PT, PT, R27, UR12, RZ, P4, !PT ;  /* 0x0000000c1b1b7c10 */ /* 0x000fc4000a7fe4ff */
[----:B------:R-:W-:-:S03]  /*97840*/  IADD3 R28, P4, PT, R28, UR10, RZ ;  /* 0x0000000a1c1c7c10 */ /* 0x000fc6000ff9e0ff */
[----:B------:R-:W-:Y:S01]  /*97850*/  STL [R1+0x1f9c], R27 ;  /* 0x001f9c1b01007387 */ /* 0x000fe20000100800 */
[----:B------:R-:W-:-:S03]  /*97860*/  IADD3.X R0, PT, PT, R0, UR12, RZ, P5, !PT ;  /* 0x0000000c00007c10 */ /* 0x000fc6000affe4ff */
        /* <DEDUP_REMOVED lines=27> */
[----:B0-----:R-:W2:Y:S04]  /*97a20*/  LDL.LU R0, [R1+0x1f2c] ;  /* 0x001f2c0001007983 */ /* 0x001ea80000300800 */
[----:B------:R-:W2:Y:S04]  /*97a30*/  LDL.LU R25, [R1+0x1f18] ;  /* 0x001f180001197983 */ /* 0x000ea80000300800 */
[----:B------:R-:W2:Y:S04]  /*97a40*/  LDL.LU R26, [R1+0x1f24] ;  /* 0x001f2400011a7983 */ /* 0x000ea80000300800 */
[----:B------:R-:W2:Y:S04]  /*97a50*/  LDL.LU R27, [R1+0x1ed0] ;  /* 0x001ed000011b7983 */ /* 0x000ea80000300800 */
[----:B------:R0:W-:Y:S04]  /*97a60*/  STL [R1+0x1f40], R29 ;  /* 0x001f401d01007387 */ /* 0x0001e80000100800 */
[----:B------:R-:W2:Y:S04]  /*97a70*/  LDL.LU R28, [R1+0x1f1c] ;  /* 0x001f1c00011c7983 */ /* 0x000ea80000300800 */
        /* <DEDUP_REMOVED lines=23> */
[----:B------:R-:W-:Y:S02]  /*97bf0*/  IADD3.X R23, PT, PT, R23, UR12, RZ, P3, !PT ;  /* 0x0000000c17177c10 */ /* 0x000fe40009ffe4ff */
[----:B------:R-:W-:Y:S02]  /*97c00*/  IADD3 R24, P3, PT, R24, UR10, RZ ;  /* 0x0000000a18187c10 */ /* 0x000fe4000ff7e0ff */
[----:B------:R-:W-:-:S02]  /*97c10*/  IADD3 R25, P4, PT, R25, UR10, RZ ;  /* 0x0000000a19197c10 */ /* 0x000fc4000ff9e0ff */
[----:B------:R-:W-:Y:S02]  /*97c20*/  IADD3.X R26, PT, PT, R26, UR12, RZ, P5, !PT ;  /* 0x0000000c1a1a7c10 */ /* 0x000fe4000affe4ff */
        /* <DEDUP_REMOVED lines=28> */
[----:B------:R-:W-:Y:S04]  /*97df0*/  STL [R1+0x1f18], R25 ;  /* 0x001f181901007387 */ /* 0x000fe80000100800 */
        /* <DEDUP_REMOVED lines=37> */
[----:B------:R-:W2:Y:S04]  /*98050*/  LDL.LU R27, [R1+0x1ea4] ;  /* 0x001ea400011b7983 */ /* 0x000ea80000300800 */
[----:B------:R-:W2:Y:S04]  /*98060*/  LDL.LU R28, [R1+0x1e50] ;  /* 0x001e5000011c7983 */ /* 0x000ea80000300800 */
        /* <DEDUP_REMOVED lines=21> */
[----:B--2---:R-:W-:Y:S02]  /*981c0*/  IADD3.X R29, PT, PT, R29, UR12, RZ, P5, !PT ;  /* 0x0000000c1d1d7c10 */ /* 0x004fe4000affe4ff */
[----:B------:R-:W-:Y:S02]  /*981d0*/  IADD3 R23, P4, PT, R23, UR10, RZ ;  /* 0x0000000a17177c10 */ /* 0x000fe4000ff9e0ff */
[----:B------:R-:W-:Y:S02]  /*981e0*/  IADD3 R24, P5, PT, R24, UR10, RZ ;  /* 0x0000000a18187c10 */ /* 0x000fe4000ffbe0ff */
[----:B------:R-:W-:Y:S02]  /*981f0*/  IADD3.X R25, PT, PT, R25, UR12, RZ, P6, !PT ;  /* 0x0000000c19197c10 */ /* 0x000fe4000b7fe4ff */
[----:B------:R-:W-:-:S02]  /*98200*/  IADD3 R26, P6, PT, R26, UR10, RZ ;  /* 0x0000000a1a1a7c10 */ /* 0x000fc4000ffde0ff */
        /* <DEDUP_REMOVED lines=67> */
[----:B------:R-:W2:Y:S04]  /*98640*/  LDL.LU R27, [R1+0x1e18] ;  /* 0x001e1800011b7983 */ /* 0x000ea80000300800 */
        /* <DEDUP_REMOVED lines=27> */
[----:B------:R-:W-:Y:S02]  /*98800*/  IADD3.X R26, PT, PT, R26, UR12, RZ, P0, !PT ;  /* 0x0000000c1a1a7c10 */ /* 0x000fe400087fe4ff */
        /* <DEDUP_REMOVED lines=20> */
[----:B------:R-:W-:Y:S01]  /*98950*/  STL [R1+0x1e38], R20 ;  /* 0x001e381401007387 */ /* 0x000fe20000100800 */
[----:B------:R-:W-:-:S03]  /*98960*/  IADD3 R23, P6, PT, R23, UR10, RZ ;  /* 0x0000000a17177c10 */ /* 0x000fc6000ffde0ff */
[----:B------:R0:W-:Y:S04]  /*98970*/  STL [R1+0x1e3c], R0 ;  /* 0x001e3c0001007387 */ /* 0x0001e80000100800 */
[----:B------:R-:W-:Y:S04]  /*98980*/  STL [R1+0x1e44], R21 ;  /* 0x001e441501007387 */ /* 0x000fe80000100800 */
[----:B0-----:R-:W2:Y:S04]  /*98990*/  LDL.LU R0, [R1+0x1e1c] ;  /* 0x001e1c0001007983 */ /* 0x001ea80000300800 */
[----:B------:R-:W-:Y:S04]  /*989a0*/  STL [R1+0x1df0], R22 ;  /* 0x001df01601007387 */ /* 0x000fe80000100800 */
[----:B------:R-:W-:Y:S04]  /*989b0*/  STL [R1+0x1e28], R23 ;  /* 0x001e281701007387 */ /* 0x000fe80000100800 */
        /* <DEDUP_REMOVED lines=87> */
[----:B------:R0:W-:Y:S01]  /*98f30*/  STL [R1+0x1dc4], R29 ;  /* 0x001dc41d01007387 */ /* 0x0001e20000100800 */
[----:B------:R-:W-:-:S03]  /*98f40*/  IADD3.X R23, PT, PT, R23, UR12, RZ, P0, !PT ;  /* 0x0000000c17177c10 */ /* 0x000fc600087fe4ff */
[----:B------:R-:W-:Y:S01]  /*98f50*/  STL [R1+0x1dcc], R20 ;  /* 0x001dcc1401007387 */ /* 0x000fe20000100800 */
[----:B------:R-:W-:-:S03]  /*98f60*/  IADD3 R24, P0, PT, R24, UR10, RZ ;  /* 0x0000000a18187c10 */ /* 0x000fc6000ff1e0ff */
[----:B0-----:R-:W2:Y:S04]  /*98f70*/  LDL.LU R29, [R1+0x1d50] ;  /* 0x001d5000011d7983 */ /* 0x001ea80000300800 */
[----:B------:R-:W-:Y:S04]  /*98f80*/  STL [R1+0x1db8], R21 ;  /* 0x001db81501007387 */ /* 0x000fe80000100800 */
[----:B------:R-:W-:Y:S04]  /*98f90*/  STL [R1+0x1d70], R22 ;  /* 0x001d701601007387 */ /* 0x000fe80000100800 */
        /* <DEDUP_REMOVED lines=63> */
[----:B------:R-:W-:Y:S02]  /*99390*/  IADD3 R21, P0, PT, R21, UR10, RZ ;  /* 0x0000000a15157c10 */ /* 0x000fe4000ff1e0ff */
[----:B------:R-:W-:Y:S02]  /*993a0*/  IADD3.X R22, PT, PT, R22, UR12, RZ, P6, !PT ;  /* 0x0000000c16167c10 */ /* 0x000fe4000b7fe4ff */
[----:B------:R-:W-:Y:S02]  /*993b0*/  IADD3 R23, P6, PT, R23, UR10, RZ ;  /* 0x0000000a17177c10 */ /* 0x000fe4000ffde0ff */
[----:B------:R-:W-:Y:S02]  /*993c0*/  IADD3.X R24, PT, PT, R24, UR12, RZ, P1, !PT ;  /* 0x0000000c18187c10 */ /* 0x000fe40008ffe4ff */
        /* <DEDUP_REMOVED lines=81> */
[----:B------:R-:W-:Y:S02]  /*998e0*/  IADD3.X R7, PT, PT, R7, UR12, RZ, P5, !PT ;  /* 0x0000000c07077c10 */ /* 0x000fe4000affe4ff */
[----:B------:R-:W-:Y:S02]  /*998f0*/  IADD3 R9, P5, PT, R9, UR10, RZ ;  /* 0x0000000a09097c10 */ /* 0x000fe4000ffbe0ff */
[----:B------:R-:W-:-:S02]  /*99900*/  IADD3 R11, P6, PT, R11, UR10, RZ ;  /* 0x0000000a0b0b7c10 */ /* 0x000fc4000ffde0ff */
[----:B------:R-:W-:Y:S02]  /*99910*/  IADD3.X R16, PT, PT, R16, UR12, RZ, P4, !PT ;  /* 0x0000000c10107c10 */ /* 0x000fe4000a7fe4ff */
[----:B------:R-:W-:Y:S02]  /*99920*/  IADD3 R17, P4, PT, R17, UR10, RZ ;  /* 0x0000000a11117c10 */ /* 0x000fe4000ff9e0ff */
[----:B------:R-:W-:Y:S02]  /*99930*/  IADD3.X R18, PT, PT, R18, UR12, RZ, P0, !PT ;  /* 0x0000000c12127c10 */ /* 0x000fe400087fe4ff */
[----:B--2---:R-:W-:Y:S02]  /*99940*/  IADD3.X R29, PT, PT, R29, UR12, RZ, P6, !PT ;  /* 0x0000000c1d1d7c10 */ /* 0x004fe4000b7fe4ff */
[----:B------:R-:W-:Y:S02]  /*99950*/  IADD3 R19, P0, PT, R19, UR10, RZ ;  /* 0x0000000a13137c10 */ /* 0x000fe4000ff1e0ff */
[----:B------:R-:W-:-:S02]  /*99960*/  IADD3 R20, P6, PT, R20, UR10, RZ ;  /* 0x0000000a14147c10 */ /* 0x000fc4000ffde0ff */
[----:B------:R-:W-:Y:S02]  /*99970*/  IADD3.X R21, PT, PT, R21, UR12, RZ, P1, !PT ;  /* 0x0000000c15157c10 */ /* 0x000fe40008ffe4ff */
[----:B------:R-:W-:Y:S02]  /*99980*/  IADD3 R22, P1, PT, R22, UR10, RZ ;  /* 0x0000000a16167c10 */ /* 0x000fe4000ff3e0ff */
[----:B------:R-:W-:Y:S02]  /*99990*/  IADD3.X R23, PT, PT, R23, UR12, RZ, P0, !PT ;  /* 0x0000000c17177c10 */ /* 0x000fe400087fe4ff */
        /* <DEDUP_REMOVED lines=116> */
[----:B------:R-:W-:Y:S01]  /*9a0e0*/  STL [R1+0x28d0], R17 ;  /* 0x0028d01101007387 */ /* 0x000fe20000100800 */
[----:B------:R-:W-:-:S02]  /*9a0f0*/  IADD3.X R22, PT, PT, R22, UR12, RZ, P2, !PT ;  /* 0x0000000c16167c10 */ /* 0x000fc400097fe4ff */
[----:B------:R-:W-:Y:S01]  /*9a100*/  IADD3 R23, P2, PT, R23, UR10, RZ ;  /* 0x0000000a17177c10 */ /* 0x000fe2000ff5e0ff */
        /* <DEDUP_REMOVED lines=158> */
[----:B------:R-:W-:Y:S02]  /*9aaf0*/  IADD3.X R11, PT, PT, R11, UR12, RZ, P0, !PT ;  /* 0x0000000c0b0b7c10 */ /* 0x000fe400087fe4ff */
[----:B------:R-:W-:Y:S02]  /*9ab00*/  IADD3 R16, P0, PT, R16, UR10, RZ ;  /* 0x0000000a10107c10 */ /* 0x000fe4000ff1e0ff */
        /* <DEDUP_REMOVED lines=281> */
[----:B--2---:R-:W-:-:S02]  /*9bca0*/  IADD3.X R29, PT, PT, R29, UR12, RZ, P2, !PT ;  /* 0x0000000c1d1d7c10 */ /* 0x004fc400097fe4ff */
        /* <DEDUP_REMOVED lines=144> */
[----:B------:R1:W-:Y:S04]  /*9c5b0*/  STL [R1+0x2be8], R28 ;  /* 0x002be81c01007387 */ /* 0x0003e80000100800 */
        /* <DEDUP_REMOVED lines=30> */
[----:B0-----:R-:W2:Y:S04]  /*9c7a0*/  LDL.LU R29, [R1+0x2c6c] ;  /* 0x002c6c00011d7983 */ /* 0x001ea80000300800 */
[----:B------:R-:W2:Y:S01]  /*9c7b0*/  LDL.LU R0, [R1+0x2c7c] ;  /* 0x002c7c0001007983 */ /* 0x000ea20000300800 */
        /* <DEDUP_REMOVED lines=9> */
[----:B--2---:R-:W-:Y:S02]  /*9c850*/  IADD3.X R9, PT, PT, R9, UR12, RZ, P4, !PT ;  /* 0x0000000c09097c10 */ /* 0x004fe4000a7fe4ff */
[----:B------:R-:W-:Y:S02]  /*9c860*/  IADD3.X R7, PT, PT, R7, UR12, RZ, P3, !PT ;  /* 0x0000000c07077c10 */ /* 0x000fe40009ffe4ff */
[----:B------:R-:W-:Y:S02]  /*9c870*/  IADD3 R10, P4, PT, R10, UR10, RZ ;  /* 0x0000000a0a0a7c10 */ /* 0x000fe4000ff9e0ff */
[----:B------:R-:W-:-:S02]  /*9c880*/  IADD3.X R11, PT, PT, R11, UR12, RZ, P6, !PT ;  /* 0x0000000c0b0b7c10 */ /* 0x000fc4000b7fe4ff */
[----:B------:R-:W-:Y:S02]  /*9c890*/  IADD3 R16, P6, PT, R16, UR10, RZ ;  /* 0x0000000a10107c10 */ /* 0x000fe4000ffde0ff */
[----:B------:R-:W-:Y:S02]  /*9c8a0*/  IADD3.X R17, PT, PT, R17, UR12, RZ, P0, !PT ;  /* 0x0000000c11117c10 */ /* 0x000fe400087fe4ff */
[----:B------:R-:W-:Y:S02]  /*9c8b0*/  IADD3 R18, P0, PT, R18, UR10, RZ ;  /* 0x0000000a12127c10 */ /* 0x000fe4000ff1e0ff */
[----:B------:R-:W-:Y:S02]  /*9c8c0*/  IADD3.X R19, PT, PT, R19, UR12, RZ, P1, !PT ;  /* 0x0000000c13137c10 */ /* 0x000fe40008ffe4ff */
[----:B---3--:R-:W-:-:S05]  /*9c8d0*/  IADD3.X R8, PT, PT, R8, UR12, RZ, P2, !PT ;  /* 0x0000000c08087c10 */ /* 0x008fca00097fe4ff */
[----:B------:R0:W-:Y:S04]  /*9c8e0*/  STL [R1+0x2bf8], R8 ;  /* 0x002bf80801007387 */ /* 0x0001e80000100800 */
[----:B0-----:R-:W2:Y:S01]  /*9c8f0*/  LDL.LU R8, [R1+0x2fc4] ;  /* 0x002fc40001087983 */ /* 0x001ea20000300800 */
[----:B------:R-:W-:-:S04]  /*9c900*/  IADD3 R12, P2, PT, R12, UR10, RZ ;  /* 0x0000000a0c0c7c10 */ /* 0x000fc8000ff5e0ff */
[----:B------:R-:W-:Y:S01]  /*9c910*/  IADD3.X R3, PT, PT, R3, UR12, RZ, P2, !PT ;  /* 0x0000000c03037c10 */ /* 0x000fe200097fe4ff */
[----:B------:R0:W-:Y:S04]  /*9c920*/  STL [R1+0x2c44], R12 ;  /* 0x002c440c01007387 */ /* 0x0001e80000100800 */
[----:B------:R0:W-:Y:S01]  /*9c930*/  STL [R1+0x2bfc], R13 ;  /* 0x002bfc0d01007387 */ /* 0x0001e20000100800 */
[----:B------:R-:W-:-:S03]  /*9c940*/  IADD3 R4, P2, PT, R4, UR10, RZ ;  /* 0x0000000a04047c10 */ /* 0x000fc6000ff5e0ff */
[----:B------:R0:W-:Y:S04]  /*9c950*/  STL [R1+0x2c80], R14 ;  /* 0x002c800e01007387 */ /* 0x0001e80000100800 */
        /* <DEDUP_REMOVED lines=9> */
[----:B------:R0:W-:Y:S01]  /*9c9f0*/  STL [R1+0x2c38], R11 ;  /* 0x002c380b01007387 */ /* 0x0001e20000100800 */
[----:B------:R-:W-:-:S03]  /*9ca00*/  IADD3 R20, P1, PT, R20, UR10, RZ ;  /* 0x0000000a14147c10 */ /* 0x000fc6000ff3e0ff */
[----:B------:R0:W-:Y:S01]  /*9ca10*/  STL [R1+0x2c74], R16 ;  /* 0x002c741001007387 */ /* 0x0001e20000100800 */
[----:B------:R-:W-:-:S03]  /*9ca20*/  IADD3.X R21, PT, PT, R21, UR12, RZ, P2, !PT ;  /* 0x0000000c15157c10 */ /* 0x000fc600097fe4ff */
[----:B------:R0:W-:Y:S01]  /*9ca30*/  STL [R1+0x2c48], R17 ;  /* 0x002c481101007387 */ /* 0x0001e20000100800 */
[----:B------:R-:W-:-:S03]  /*9ca40*/  IADD3.X R22, PT, PT, R22, UR12, RZ, P4, !PT ;  /* 0x0000000c16167c10 */ /* 0x000fc6000a7fe4ff */
[----:B------:R0:W-:Y:S01]  /*9ca50*/  STL [R1+0x2c84], R18 ;  /* 0x002c841201007387 */ /* 0x0001e20000100800 */
[----:B------:R-:W-:-:S03]  /*9ca60*/  IADD3 R23, P2, PT, R23, UR10, RZ ;  /* 0x0000000a17177c10 */ /* 0x000fc6000ff5e0ff */
[----:B------:R0:W-:Y:S01]  /*9ca70*/  STL [R1+0x2c58], R19 ;  /* 0x002c581301007387 */ /* 0x0001e20000100800 */
[----:B------:R-:W-:-:S03]  /*9ca80*/  IADD3 R24, P4, PT, R24, UR10, RZ ;  /* 0x0000000a18187c10 */ /* 0x000fc6000ff9e0ff */
[----:B------:R0:W-:Y:S01]  /*9ca90*/  STL [R1+0x2c8c], R20 ;  /* 0x002c8c1401007387 */ /* 0x0001e20000100800 */
[----:B------:R-:W-:-:S03]  /*9caa0*/  IADD3.X R25, PT, PT, R25, UR12, RZ, P5, !PT ;  /* 0x0000000c19197c10 */ /* 0x000fc6000affe4ff */
        /* <DEDUP_REMOVED lines=10> */
[----:B------:R0:W-:Y:S04]  /*9cb50*/  STL [R1+0x2c3c], R26 ;  /* 0x002c3c1a01007387 */ /* 0x0001e80000100800 */
[----:B------:R0:W-:Y:S04]  /*9cb60*/  STL [R1+0x2c4c], R27 ;  /* 0x002c4c1b01007387 */ /* 0x0001e80000100800 */
[----:B------:R0:W-:Y:S01]  /*9cb70*/  STL [R1+0x2c7c], R0 ;  /* 0x002c7c0001007387 */ /* 0x0001e20000100800 */
[----:B------:R-:W-:-:S03]  /*9cb80*/  USHF.R.S32.HI UR9, URZ, 0x7, UR9 ;  /* 0x00000007ff097899 */ /* 0x000fc60008011409 */
[----:B------:R0:W-:Y:S04]  /*9cb90*/  STL [R1+0x2c5c], R28 ;  /* 0x002c5c1c01007387 */ /* 0x0001e80000100800 */
[----:B------:R0:W-:Y:S01]  /*9cba0*/  STL [R1+0x2c6c], R29 ;  /* 0x002c6c1d01007387 */ /* 0x0001e20000100800 */
[----:B--2---:R-:W-:-:S13]  /*9cbb0*/  ISETP.NE.U32.AND P3, PT, R8, UR9, PT ;  /* 0x0000000908007c0c */ /* 0x004fda000bf65070 */
[----:B0-----:R-:W-:Y:S05]  /*9cbc0*/  @P3 BRA `(.L_x_2) ;  /* 0xfffff8fc00303947 */ /* 0x001fea000383ffff */
.L_x_1:
[----:B------:R-:W2:Y:S01]  /*9cbd0*/  LDL.LU R4, [R1+0xda0] ;  /* 0x000da00001047983 */ /* 0x000ea20000300800 */
[----:B------:R-:W2:Y:S03]  /*9cbe0*/  LDCU UR74, c[0x0][0x3b8] ;  /* 0x00007700ff4a77ac */ /* 0x000ea60008000800 */
[----:B------:R-:W-:Y:S01]  /*9cbf0*/  STL [R1+0x39cc], R23 ;  /* 0x0039cc1701007387 */ /* 0x000fe20000100800 */
[----:B------:R-:W0:Y:S03]  /*9cc00*/  LDCU UR73, c[0x0][0x3b8] ;  /* 0x00007700ff4977ac */ /* 0x000e260008000800 */
[----:B------:R-:W-:Y:S01]  /*9cc10*/  STL [R1+0x39c8], R22 ;  /* 0x0039c81601007387 */ /* 0x000fe20000100800 */
[----:B------:R-:W3:Y:S03]  /*9cc20*/  LDCU UR70, c[0x0][0x3b8] ;  /* 0x00007700ff4677ac */ /* 0x000ee60008000800 */
[----:B------:R-:W-:Y:S01]  /*9cc30*/  STL [R1+0x39a8], R18 ;  /* 0x0039a81201007387 */ /* 0x000fe20000100800 */
[----:B------:R-:W4:Y:S03]  /*9cc40*/  LDCU UR69, c[0x0][0x3b8] ;  /* 0x00007700ff4577ac */ /* 0x000f260008000800 */
[----:B------:R-:W-:Y:S01]  /*9cc50*/  STL [R1+0x3140], R25 ;  /* 0x0031401901007387 */ /* 0x000fe20000100800 */
[----:B------:R-:W5:Y:S03]  /*9cc60*/  LDCU UR41, c[0x0][0x3b8] ;  /* 0x00007700ff2977ac */ /* 0x000f660008000800 */
[----:B------:R-:W-:Y:S01]  /*9cc70*/  STL [R1+0x308c], R29 ;  /* 0x00308c1d01007387 */ /* 0x000fe20000100800 */
[----:B------:R-:W1:Y:S03]  /*9cc80*/  LDCU UR26, c[0x0][0x3b8] ;  /* 0x00007700ff1a77ac */ /* 0x000e660008000800 */
[----:B------:R-:W-:Y:S01]  /*9cc90*/  STL [R1+0x306c], R28 ;  /* 0x00306c1c01007387 */ /* 0x000fe20000100800 */
[----:B------:R-:W0:Y:S03]  /*9cca0*/  LDCU UR27, c[0x0][0x3b8] ;  /* 0x00007700ff1b77ac */ /* 0x000e260008000800 */
        /* <DEDUP_REMOVED lines=8> */
[----:B------:R1:W-:Y:S01]  /*9cd30*/  STL [R1+0x3040], R2 ;  /* 0x0030400201007387 */ /* 0x0003e20000100800 */
[----:B------:R-:W0:Y:S01]  /*9cd40*/  LDCU UR33, c[0x0][0x3b8] ;  /* 0x00007700ff2177ac */ /* 0x000e220008000800 */
[----:B------:R-:W0:Y:S01]  /*9cd50*/  LDCU UR35, c[0x0][0x3b8] ;  /* 0x00007700ff2377ac */ /* 0x000e220008000800 */
[----:B------:R-:W0:Y:S01]  /*9cd60*/  LDCU UR9, c[0x0][0x3b8] ;  /* 0x00007700ff0977ac */ /* 0x000e220008000800 */
[----:B-1----:R-:W5:Y:S01]  /*9cd70*/  LDL R2, [R1+0xda8] ;  /* 0x000da80001027983 */ /* 0x002f620000100800 */
[----:B------:R-:W1:Y:S03]  /*9cd80*/  LDCU UR37, c[0x0][0x3b8] ;  /* 0x00007700ff2577ac */ /* 0x000e660008000800 */
[----:B------:R-:W-:Y:S01]  /*9cd90*/  STL [R1+0x3038], R3 ;  /* 0x0030380301007387 */ /* 0x000fe20000100800 */
[----:B------:R-:W0:Y:S03]  /*9cda0*/  LDCU UR38, c[0x0][0x3b8] ;  /* 0x00007700ff2677ac */ /* 0x000e260008000800 */
[----:B------:R3:W-:Y:S01]  /*9cdb0*/  STL [R1+0x3030], R16 ;  /* 0x0030301001007387 */ /* 0x0007e20000100800 */
[----:B------:R-:W0:Y:S03]  /*9cdc0*/  LDCU UR39, c[0x0][0x3b8] ;  /* 0x00007700ff2777ac */ /* 0x000e260008000800 */
[----:B------:R1:W-:Y:S01]  /*9cdd0*/  STL [R1+0x302c], R17 ;  /* 0x00302c1101007387 */ /* 0x0003e20000100800 */
[----:B------:R-:W0:Y:S03]  /*9cde0*/  LDCU UR11, c[0x0][0x3b8] ;  /* 0x00007700ff0b77ac */ /* 0x000e260008000800 */
[----:B------:R-:W-:Y:S01]  /*9cdf0*/  STL [R1+0x2ff0], R26 ;  /* 0x002ff01a01007387 */ /* 0x000fe20000100800 */
[----:B---3--:R-:W-:Y:S01]  /*9ce00*/  MOV.SPILL R16, UR6 ;  /* 0x0000000600107c02 */ /* 0x008fe20009000f00 */
[----:B------:R-:W3:Y:S01]  /*9ce10*/  LDCU UR10, c[0x0][0x3b8] ;  /* 0x00007700ff0a77ac */ /* 0x000ee20008000800 */
[----:B-1----:R-:W-:Y:S01]  /*9ce20*/  MOV.SPILL R17, UR7 ;  /* 0x0000000700117c02 */ /* 0x002fe20009000f00 */
[----:B------:R-:W1:Y:S04]  /*9ce30*/  LDCU UR43, c[0x0][0x3b8] ;  /* 0x00007700ff2b77ac */ /* 0x000e680008000800 */
[----:B------:R-:W-:Y:S01]  /*9ce40*/  STL.64 [R1+0x3090], R16 ;  /* 0x0030901001007387 */ /* 0x000fe20000100a00 */
        /* <DEDUP_REMOVED lines=49> */
[----:B------:R-:W0:Y:S01]  /*9d160*/  LDCU.64 UR4, c[0x0][0x398] ;  /* 0x00007300ff0477ac */ /* 0x000e220008000a00 */
[----:B--2---:R-:W-:Y:S01]  /*9d170*/  IMAD R5, R4, UR74, RZ ;  /* 0x0000004a04057c24 */ /* 0x004fe2000f8e02ff */
[----:B------:R-:W2:Y:S03]  /*9d180*/  LDCU UR74, c[0x0][0x3b8] ;  /* 0x00007700ff4a77ac */ /* 0x000ea60008000800 */
[----:B0-----:R-:W-:Y:S01]  /*9d190*/  VIADD R0, R5, UR73 ;  /* 0x0000004905007c36 */ /* 0x001fe20008000000 */
[----:B------:R-:W-:Y:S01]  /*9d1a0*/  STL [R1+0x264], R5 ;  /* 0x0002640501007387 */ /* 0x000fe20000100800 */
[----:B------:R-:W0:Y:S02]  /*9d1b0*/  LDCU UR73, c[0x0][0x3b8] ;  /* 0x00007700ff4977ac */ /* 0x000e240008000800 */
[----:B------:R-:W-:Y:S01]  /*9d1c0*/  VIADD R27, R0, UR70 ;  /* 0x00000046001b7c36 */ /* 0x000fe20008000000 */
[----:B------:R0:W-:Y:S01]  /*9d1d0*/  STL [R1], R0 ;  /* 0x0000000001007387 */ /* 0x0001e20000100800 */
[----:B------:R-:W0:Y:S02]  /*9d1e0*/  LDCU UR70, c[0x0][0x3b8] ;  /* 0x00007700ff4677ac */ /* 0x000e240008000800 */
[----:B----4-:R-:W-:Y:S01]  /*9d1f0*/  VIADD R24, R27, UR69 ;  /* 0x000000451b187c36 */ /* 0x010fe20008000000 */
[----:B------:R-:W-:Y:S01]  /*9d200*/  STL [R1+0x39ac], R27 ;  /* 0x0039ac1b01007387 */ /* 0x000fe20000100800 */
[----:B------:R-:W4:Y:S02]  /*9d210*/  LDCU UR69, c[0x0][0x3b8] ;  /* 0x00007700ff4577ac */ /* 0x000f240008000800 */
[----:B-----5:R-:W-:Y:S01]  /*9d220*/  VIADD R10, R24, UR41 ;  /* 0x00000029180a7c36 */ /* 0x020fe20008000000 */
[----:B------:R-:W-:Y:S01]  /*9d230*/  STL [R1+0x39b0], R24 ;  /* 0x0039b01801007387 */ /* 0x000fe20000100800 */
[----:B------:R-:W5:Y:S02]  /*9d240*/  LDCU UR41, c[0x0][0x3b8] ;  /* 0x00007700ff2977ac */ /* 0x000f640008000800 */
[----:B------:R-:W-:Y:S01]  /*9d250*/  VIADD R11, R10, UR26 ;  /* 0x0000001a0a0b7c36 */ /* 0x000fe20008000000 */
[----:B------:R-:W0:Y:S03]  /*9d260*/  LDCU UR26, c[0x0][0x3b8] ;  /* 0x00007700ff1a77ac */ /* 0x000e260008000800 */
[----:B------:R-:W-:Y:S01]  /*9d270*/  VIADD R12, R11, UR27 ;  /* 0x0000001b0b0c7c36 */ /* 0x000fe20008000000 */
[----:B------:R-:W-:Y:S01]  /*9d280*/  STL.64 [R1+0x39a0], R10 ;  /* 0x0039a00a01007387 */ /* 0x000fe20000100a00 */
[----:B------:R-:W1:Y:S02]  /*9d290*/  LDCU UR27, c[0x0][0x3b8] ;  /* 0x00007700ff1b77ac */ /* 0x000e640008000800 */
[----:B------:R-:W-:Y:S01]  /*9d2a0*/  VIADD R13, R12, UR29 ;  /* 0x0000001d0c0d7c36 */ /* 0x000fe20008000000 */
[----:B------:R-:W1:Y:S03]  /*9d2b0*/  LDCU UR29, c[0x0][0x3b8] ;  /* 0x00007700ff1d77ac */ /* 0x000e660008000800 */
[----:B------:R-:W-:Y:S01]  /*9d2c0*/  VIADD R14, R13, UR77 ;  /* 0x0000004d0d0e7c36 */ /* 0x000fe20008000000 */
[----:B------:R-:W-:Y:S01]  /*9d2d0*/  STL.64 [R1+0x3990], R12 ;  /* 0x0039900c01007387 */ /* 0x000fe20000100a00 */
[----:B------:R-:W1:Y:S02]  /*9d2e0*/  LDCU UR77, c[0x0][0x3b8] ;  /* 0x00007700ff4d77ac */ /* 0x000e640008000800 */
[----:B------:R-:W-:Y:S01]  /*9d2f0*/  VIADD R15, R14, UR31 ;  /* 0x0000001f0e0f7c36 */ /* 0x000fe20008000000 */
[----:B------:R-:W1:Y:S03]  /*9d300*/  LDCU UR31, c[0x0][0x3b8] ;  /* 0x00007700ff1f77ac */ /* 0x000e660008000800 */
[----:B0-----:R-:W-:Y:S01]  /*9d310*/  VIADD R0, R15, UR32 ;  /* 0x000000200f007c36 */ /* 0x001fe20008000000 */
[----:B------:R-:W-:Y:S01]  /*9d320*/  STL.64 [R1+0x3970], R14 ;  /* 0x0039700e01007387 */ /* 0x000fe20000100a00 */
[----:B------:R-:W0:Y:S03]  /*9d330*/  LDCU UR32, c[0x0][0x3b8] ;  /* 0x00007700ff2077ac */ /* 0x000e260008000800 */
[----:B------:R1:W-:Y:S02]  /*9d340*/  STL [R1+0x8], R0 ;  /* 0x0000080001007387 */ /* 0x0003e40000100800 */
[----:B-1----:R-:W-:Y:S01]  /*9d350*/  VIADD R0, R0, UR33 ;  /* 0x0000002100007c36 */ /* 0x002fe20008000000 */
[----:B------:R-:W1:Y:S04]  /*9d360*/  LDCU UR33, c[0x0][0x3b8] ;  /* 0x00007700ff2177ac */ /* 0x000e680008000800 */
[----:B------:R0:W-:Y:S02]  /*9d370*/  STL [R1+0xc], R0 ;  /* 0x00000c0001007387 */ /* 0x0001e40000100800 */
[----:B0-----:R-:W-:Y:S01]  /*9d380*/  VIADD R0, R0, UR35 ;  /* 0x0000002300007c36 */ /* 0x001fe20008000000 */
[----:B------:R-:W0:Y:S04]  /*9d390*/  LDCU UR35, c[0x0][0x3b8] ;  /* 0x00007700ff2377ac */ /* 0x000e280008000800 */
        /* <DEDUP_REMOVED lines=16> */
[----:B---3--:R-:W-:Y:S01]  /*9d4a0*/  VIADD R0, R0, UR10 ;  /* 0x0000000a00007c36 */ /* 0x008fe20008000000 */
[----:B------:R-:W3:Y:S04]  /*9d4b0*/  LDCU UR10, c[0x0][0x3b8] ;  /* 0x00007700ff0a77ac */ /* 0x000ee80008000800 */
        /* <DEDUP_REMOVED lines=145> */
[----:B--2---:R-:W-:Y:S01]  /*9ddd0*/  VIADD R0, R0, UR74 ;  /* 0x0000004a00007c36 */ /* 0x004fe20008000000 */
[----:B------:R-:W2:Y:S04]  /*9dde0*/  LDCU UR74, c[0x0][0x3b8] ;  /* 0x00007700ff4a77ac */ /* 0x000ea80008000800 */
[----:B------:R0:W-:Y:S02]  /*9ddf0*/  STL [R1+0x230], R0 ;  /* 0x0002300001007387 */ /* 0x0001e40000100800 */
[----:B0-----:R-:W-:Y:S01]  /*9de00*/  VIADD R0, R0, UR73 ;  /* 0x0000004900007c36 */ /* 0x001fe20008000000 */
[----:B------:R-:W0:Y:S04]  /*9de10*/  LDCU UR73, c[0x0][0x3b8] ;  /* 0x00007700ff4977ac */ /* 0x000e280008000800 */
[----:B------:R1:W-:Y:S04]  /*9de20*/  STL [R1+0x238], R0 ;  /* 0x0002380001007387 */ /* 0x0003e80000100800 */
[----:B------:R-:W2:Y:S04]  /*9de30*/  LDL.LU R27, [R1+0x820] ;  /* 0x00082000011b7983 */ /* 0x000ea80000300800 */
[----:B------:R-:W2:Y:S01]  /*9de40*/  LDL.LU R26, [R1+0x824] ;  /* 0x00082400011a7983 */ /* 0x000ea20000300800 */
[----:B-1----:R-:W-:Y:S01]  /*9de50*/  VIADD R0, R0, UR70 ;  /* 0x0000004600007c36 */ /* 0x002fe20008000000 */
[----:B------:R-:W1:Y:S02]  /*9de60*/  LDCU UR70, c[0x0][0x3b8] ;  /* 0x00007700ff4677ac */ /* 0x000e640008000800 */
[----:B------:R-:W3:Y:S04]  /*9de70*/  LDL.LU R29, [R1+0x828] ;  /* 0x00082800011d7983 */ /* 0x000ee80000300800 */
[----:B------:R4:W-:Y:S04]  /*9de80*/  STL [R1+0x23c], R0 ;  /* 0x00023c0001007387 */ /* 0x0009e80000100800 */
[----:B------:R-:W3:Y:S04]  /*9de90*/  LDL.LU R25, [R1+0x82c] ;  /* 0x00082c0001197983 */ /* 0x000ee80000300800 */
[----:B------:R-:W3:Y:S01]  /*9dea0*/  LDL.LU R22, [R1+0x850] ;  /* 0x0008500001167983 */ /* 0x000ee20000300800 */
[----:B----4-:R-:W-:Y:S01]  /*9deb0*/  VIADD R0, R0, UR69 ;  /* 0x0000004500007c36 */ /* 0x010fe20008000000 */
[----:B------:R-:W4:Y:S02]  /*9dec0*/  LDCU UR69, c[0x0][0x3b8] ;  /* 0x00007700ff4577ac */ /* 0x000f240008000800 */
[----:B------:R-:W4:Y:S04]  /*9ded0*/  LDL.LU R23, [R1+0x854] ;  /* 0x0008540001177983 */ /* 0x000f280000300800 */
[----:B------:R5:W-:Y:S02]  /*9dee0*/  STL [R1+0x240], R0 ;  /* 0x0002400001007387 */ /* 0x000be40000100800 */
[----:B-----5:R-:W-:Y:S01]  /*9def0*/  VIADD R0, R0, UR41 ;  /* 0x0000002900007c36 */ /* 0x020fe20008000000 */
[----:B------:R-:W5:Y:S04]  /*9df00*/  LDCU UR41, c[0x0][0x3b8] ;  /* 0x00007700ff2977ac */ /* 0x000f680008000800 */
[----:B------:R0:W-:Y:S02]  /*9df10*/  STL [R1+0x248], R0 ;  /* 0x0002480001007387 */ /* 0x0001e40000100800 */
[----:B0-----:R-:W-:Y:S01]  /*9df20*/  VIADD R0, R0, UR26 ;  /* 0x0000001a00007c36 */ /* 0x001fe20008000000 */
[----:B------:R-:W0:Y:S04]  /*9df30*/  LDCU UR26, c[0x0][0x3b8] ;  /* 0x00007700ff1a77ac */ /* 0x000e280008000800 */
[----:B------:R1:W-:Y:S04]  /*9df40*/  STL [R1+0x24c], R0 ;  /* 0x00024c0001007387 */ /* 0x0003e80000100800 */
[----:B------:R-:W5:Y:S04]  /*9df50*/  LDL.LU R16, [R1+0x858] ;  /* 0x0008580001107983 */ /* 0x000f680000300800 */
[----:B------:R-:W5:Y:S01]  /*9df60*/  LDL.LU R17, [R1+0x85c] ;  /* 0x00085c0001117983 */ /* 0x000f620000300800 */
[----:B-1----:R-:W-:Y:S01]  /*9df70*/  VIADD R0, R0, UR27 ;  /* 0x0000001b00007c36 */ /* 0x002fe20008000000 */
[----:B------:R-:W1:Y:S02]  /*9df80*/  LDCU UR27, c[0x0][0x3b8] ;  /* 0x00007700ff1b77ac */ /* 0x000e640008000800 */
[----:B------:R-:W5:Y:S04]  /*9df90*/  LDL.LU R3, [R1+0x950] ;  /* 0x0009500001037983 */ /* 0x000f680000300800 */
[----:B------:R0:W-:Y:S04]  /*9dfa0*/  STL [R1+0x254], R0 ;  /* 0x0002540001007387 */ /* 0x0001e80000100800 */
[----:B------:R-:W5:Y:S04]  /*9dfb0*/  LDL.LU R20, [R1+0x954] ;  /* 0x0009540001147983 */ /* 0x000f680000300800 */
[----:B------:R-:W5:Y:S04]  /*9dfc0*/  LDL.LU R9, [R1+0x958] ;  /* 0x0009580001097983 */ /* 0x000f680000300800 */
[----:B------:R-:W5:Y:S04]  /*9dfd0*/  LDL.LU R8, [R1+0x95c] ;  /* 0x00095c0001087983 */ /* 0x000f680000300800 */
[----:B------:R-:W5:Y:S04]  /*9dfe0*/  LDL.LU R7, [R1+0x960] ;  /* 0x0009600001077983 */ /* 0x000f680000300800 */
[----:B------:R-:W5:Y:S01]  /*9dff0*/  LDL.LU R6, [R1+0x964] ;  /* 0x0009640001067983 */ /* 0x000f620000300800 */
[----:B0-----:R-:W-:Y:S01]  /*9e000*/  VIADD R0, R0, UR29 ;  /* 0x0000001d00007c36 */ /* 0x001fe20008000000 */
[----:B------:R-:W0:Y:S04]  /*9e010*/  LDCU UR29, c[0x0][0x3b8] ;  /* 0x00007700ff1d77ac */ /* 0x000e280008000800 */
[----:B------:R1:W-:Y:S04]  /*9e020*/  STL [R1+0x25c], R0 ;  /* 0x00025c0001007387 */ /* 0x0003e80000100800 */
[----:B------:R-:W5:Y:S04]  /*9e030*/  LDL.LU R19, [R1+0x968] ;  /* 0x0009680001137983 */ /* 0x000f680000300800 */
[----:B------:R-:W5:Y:S01]  /*9e040*/  LDL.LU R21, [R1+0x96c] ;  /* 0x00096c0001157983 */ /* 0x000f620000300800 */
[----:B-1----:R-:W-:Y:S01]  /*9e050*/  VIADD R0, R0, UR77 ;  /* 0x0000004d00007c36 */ /* 0x002fe20008000000 */
[----:B------:R-:W1:Y:S02]  /*9e060*/  LDCU UR77, c[0x0][0x3b8] ;  /* 0x00007700ff4d77ac */ /* 0x000e640008000800 */
[----:B------:R-:W5:Y:S01]  /*9e070*/  LDL.LU R28, [R1+0x970] ;  /* 0x00097000011c7983 */ /* 0x000f620000300800 */
[----:B------:R-:W-:Y:S01]  /*9e080*/  IMAD R5, R2, UR30, RZ ;  /* 0x0000001e02057c24 */ /* 0x000fe2000f8e02ff */
[----:B------:R-:W0:Y:S02]  /*9e090*/  LDCU UR30, c[0x0][0x3b8] ;  /* 0x00007700ff1e77ac */ /* 0x000e240008000800 */
[----:B------:R1:W-:Y:S04]  /*9e0a0*/  STL [R1+0x260], R0 ;  /* 0x0002600001007387 */ /* 0x0003e80000100800 */
[----:B------:R-:W5:Y:S04]  /*9e0b0*/  LDL.LU R18, [R1+0x974] ;  /* 0x0009740001127983 */ /* 0x000f680000300800 */
[----:B------:R2:W-:Y:S01]  /*9e0c0*/  STL [R1+0x39b4], R2 ;  /* 0x0039b40201007387 */ /* 0x0005e20000100800 */
[----:B-1----:R-:W-:Y:S01]  /*9e0d0*/  VIADD R0, R0, UR31 ;  /* 0x0000001f00007c36 */ /* 0x002fe20008000000 */
[----:B------:R-:W1:Y:S01]  /*9e0e0*/  LDCU UR31, c[0x0][0x3b8] ;  /* 0x00007700ff1f77ac */ /* 0x000e620008000800 */
[----:B--2---:R-:W-:-:S05]  /*9e0f0*/  F2FP.SATFINITE.E5M2.F32.PACK_AB_MERGE_C R2, R26, R27, RZ ;  /* 0x0000001b1a02723e */ /* 0x004fca00048060ff */
[----:B------:R4:W-:Y:S01]  /*9e100*/  STL [R1+0x15ec], R2 ;  /* 0x0015ec0201007387 */ /* 0x0009e20000100800 */
[----:B---3--:R-:W-:-:S03]  /*9e110*/  F2FP.SATFINITE.E5M2.F32.PACK_AB_MERGE_C R10, R25, R29, RZ ;  /* 0x0000001d190a723e */ /* 0x008fc600048060ff */
[----:B------:R2:W-:Y:S01]  /*9e120*/  STL [R1+0x258], R0 ;  /* 0x0002580001007387 */ /* 0x0005e20000100800 */
[----:B----4-:R-:W-:-:S03]  /*9e130*/  F2FP.SATFINITE.E5M2.F32.PACK_AB_MERGE_C R2, R23, R22, RZ ;  /* 0x000000161702723e */ /* 0x010fc600048060ff */
[----:B------:R5:W-:Y:S01]  /*9e140*/  STL [R1+0x15e8], R10 ;  /* 0x0015e80a01007387 */ /* 0x000be20000100800 */
[----:B--2---:R-:W-:Y:S01]  /*9e150*/  VIADD R0, R0, UR32 ;  /* 0x0000002000007c36 */ /* 0x004fe20008000000 */
[----:B------:R-:W2:Y:S02]  /*9e160*/  LDCU UR32, c[0x0][0x3b8] ;  /* 0x00007700ff2077ac */ /* 0x000ea40008000800 */
[----:B------:R-:W-:Y:S04]  /*9e170*/  STL [R1+0x163c], R2 ;  /* 0x00163c0201007387 */ /* 0x000fe80000100800 */
[----:B------:R-:W3:Y:S04]  /*9e180*/  LDL.LU R11, [R1+0x978] ;  /* 0x00097800010b7983 */ /* 0x000ee80000300800 */
[----:B------:R-:W3:Y:S04]  /*9e190*/  LDL.LU R24, [R1+0x97c] ;  /* 0x00097c0001187983 */ /* 0x000ee80000300800 */
[----:B------:R-:W4:Y:S04]  /*9e1a0*/  LDL.LU R27, [R1+0x990] ;  /* 0x00099000011b7983 */ /* 0x000f280000300800 */
[----:B------:R0:W-:Y:S04]  /*9e1b0*/  STL [R1+0x250], R0 ;  /* 0x0002500001007387 */ /* 0x0001e80000100800 */
[----:B------:R-:W4:Y:S04]  /*9e1c0*/  LDL.LU R26, [R1+0x994] ;  /* 0x00099400011a7983 */ /* 0x000f280000300800 */
[----:B------:R-:W2:Y:S04]  /*9e1d0*/  LDL.LU R29, [R1+0x998] ;  /* 0x00099800011d7983 */ /* 0x000ea80000300800 */
[----:B------:R-:W2:Y:S04]  /*9e1e0*/  LDL.LU R25, [R1+0x99c] ;  /* 0x00099c0001197983 */ /* 0x000ea80000300800 */
[----:B------:R-:W2:Y:S04]  /*9e1f0*/  LDL.LU R22, [R1+0xa90] ;  /* 0x000a900001167983 */ /* 0x000ea80000300800 */
[----:B------:R-:W2:Y:S01]  /*9e200*/  LDL.LU R23, [R1+0xa94] ;  /* 0x000a940001177983 */ /* 0x000ea20000300800 */
[----:B-----5:R-:W-:Y:S01]  /*9e210*/  F2FP.SATFINITE.E5M2.F32.PACK_AB_MERGE_C R10, R17, R16, RZ ;  /* 0x00000010110a723e */ /* 0x020fe200048060ff */
[----:B0-----:R-:W-:Y:S01]  /*9e220*/  VIADD R0, R0, UR33 ;  /* 0x0000002100007c36 */ /* 0x001fe20008000000 */
[----:B------:R-:W0:Y:S03]  /*9e230*/  LDCU UR33, c[0x0][0x3b8] ;  /* 0x00007700ff2177ac */ /* 0x000e260008000800 */
[----:B------:R-:W-:Y:S01]  /*9e240*/  STL [R1+0x1640], R10 ;  /* 0x0016400a01007387 */ /* 0x000fe20000100800 */
[----:B------:R-:W-:-:S05]  /*9e250*/  F2FP.SATFINITE.E5M2.F32.PACK_AB_MERGE_C R2, R20, R3, RZ ;  /* 0x000000031402723e */ /* 0x000fca00048060ff */
[----:B------:R5:W-:Y:S01]  /*9e260*/  STL [R1+0x1694], R2 ;  /* 0x0016940201007387 */ /* 0x000be20000100800 */
[----:B------:R-:W-:-:S03]  /*9e270*/  F2FP.SATFINITE.E5M2.F32.PACK_AB_MERGE_C R3, R8, R9, RZ ;  /* 0x000000090803723e */ /* 0x000fc600048060ff */
[----:B------:R0:W-:Y:S01]  /*9e280*/  STL [R1+0x244], R0 ;  /* 0x0002440001007387 */ /* 0x0001e20000100800 */
[----:B-----5:R-:W-:-:S03]  /*9e290*/  F2FP.SATFINITE.E5M2.F32.PACK_AB_MERGE_C R2, R6, R7, RZ ;  /* 0x000000070602723e */ /* 0x020fc600048060ff */
[----:B------:R5:W-:Y:S01]  /*9e2a0*/  STL [R1+0x1690], R3 ;  /* 0x0016900301007387 */ /* 0x000be20000100800 */
[----:B0-----:R-:W-:Y:S01]  /*9e2b0*/  VIADD R0, R0, UR35 ;  /* 0x0000002300007c36 */ /* 0x001fe20008000000 */
[----:B------:R-:W0:Y:S02]  /*9e2c0*/  LDCU UR35, c[0x0][0x3b8] ;  /* 0x00007700ff2377ac */ /* 0x000e240008000800 */
[----:B------:R0:W-:Y:S04]  /*9e2d0*/  STL [R1+0x16e8], R2 ;  /* 0x0016e80201007387 */ /* 0x0001e80000100800 */
[----:B------:R-:W2:Y:S04]  /*9e2e0*/  LDL.LU R9, [R1+0xa98] ;  /* 0x000a980001097983 */ /* 0x000ea80000300800 */
[----:B------:R-:W2:Y:S04]  /*9e2f0*/  LDL.LU R8, [R1+0xa9c] ;  /* 0x000a9c0001087983 */ /* 0x000ea80000300800 */
[----:B------:R-:W2:Y:S04]  /*9e300*/  LDL.LU R7, [R1+0xaa0] ;  /* 0x000aa00001077983 */ /* 0x000ea80000300800 */
[----:B------:R1:W-:Y:S04]  /*9e310*/  STL [R1+0x234], R0 ;  /* 0x0002340001007387 */ /* 0x0003e80000100800 */
[----:B------:R-:W2:Y:S01]  /*9e320*/  LDL.LU R6, [R1+0xaa4] ;  /* 0x000aa40001067983 */ /* 0x000ea20000300800 */
[----:B-----5:R-:W-:-:S02]  /*9e330*/  F2FP.SATFINITE.E5M2.F32.PACK_AB_MERGE_C R3, R21, R19, RZ ;  /* 0x000000131503723e */ /* 0x020fc400048060ff */
[----:B0-----:R-:W-:Y:S01]  /*9e340*/  F2FP.SATFINITE.E5M2.F32.PACK_AB_MERGE_C R2, R18, R28, RZ ;  /* 0x0000001c1202723e */ /* 0x001fe200048060ff */
[----:B-1----:R-:W-:Y:S02]  /*9e350*/  VIADD R0, R0, UR9 ;  /* 0x0000000900007c36 */ /* 0x002fe40008000000 */
[----:B------:R0:W-:Y:S01]  /*9e360*/  STL [R1+0x16f0], R3 ;  /* 0x0016f00301007387 */ /* 0x0001e20000100800 */
[----:B------:R-:W1:Y:S03]  /*9e370*/  LDCU UR9, c[0x0][0x3b8] ;  /* 0x00007700ff0977ac */ /* 0x000e660008000800 */
[----:B------:R-:W5:Y:S04]  /*9e380*/  LDL.LU R16, [R1+0xaa8] ;  /* 0x000aa80001107983 */ /* 0x000f680000300800 */
[----:B------:R-:W-:Y:S04]  /*9e390*/  STL [R1+0x1724], R2 ;  /* 0x0017240201007387 */ /* 0x000fe80000100800 */
[----:B------:R-:W5:Y:S04]  /*9e3a0*/  LDL.LU R17, [R1+0xaac] ;  /* 0x000aac0001117983 */ /* 0x000f680000300800 */
[----:B0-----:R-:W5:Y:S04]  /*9e3b0*/  LDL.LU R3, [R1+0xab0] ;  /* 0x000ab00001037983 */ /* 0x001f680000300800 */
[----:B------:R0:W-:Y:S04]  /*9e3c0*/  STL [R1+0x22c], R0 ;  /* 0x00022c0001007387 */ /* 0x0001e80000100800 */
[----:B------:R-:W5:Y:S04]  /*9e3d0*/  LDL.LU R20, [R1+0xab4] ;  /* 0x000ab40001147983 */ /* 0x000f680000300800 */
[----:B------:R-:W5:Y:S04]  /*9e3e0*/  LDL.LU R19, [R1+0xab8] ;  /* 0x000ab80001137983 */ /* 0x000f680000300800 */
[----:B------:R-:W5:Y:S04]  /*9e3f0*/  LDL.LU R21, [R1+0xabc] ;  /* 0x000abc0001157983 */ /* 0x000f680000300800 */
[----:B------:R-:W5:Y:S01]  /*9e400*/  LDL.LU R28, [R1+0xbd0] ;  /* 0x000bd000011c7983 */ /* 0x000f620000300800 */
[----:B0-----:R-:W-:Y:S01]  /*9e410*/  VIADD R0, R0, UR37 ;  /* 0x0000002500007c36 */ /* 0x001fe20008000000 */
[----:B------:R-:W0:Y:S02]  /*9e420*/  LDCU UR37, c[0x0][0x3b8] ;  /* 0x00007700ff2577ac */ /* 0x000e240008000800 */
[----:B------:R-:W5:Y:S01]  /*9e430*/  LDL.LU R18, [R1+0xbd4] ;  /* 0x000bd40001127983 */ /* 0x000f620000300800 */
[----:B---3--:R-:W-:-:S05]  /*9e440*/  F2FP.SATFINITE.E5M2.F32.PACK_AB_MERGE_C R10, R24, R11, RZ ;  /* 0x0000000b180a723e */ /* 0x008fca00048060ff */
[----:B------:R2:W-:Y:S01]  /*9e450*/  STL [R1+0x1730], R10 ;  /* 0x0017300a01007387 */ /* 0x0005e20000100800 */
[----:B----4-:R-:W-:-:S05]  /*9e460*/  F2FP.SATFINITE.E5M2.F32.PACK_AB_MERGE_C R2, R26, R27, RZ ;  /* 0x0000001b1a02723e */ /* 0x010fca00048060ff */
[----:B------:R3:W-:Y:S01]  /*9e470*/  STL [R1+0x170c], R2 ;  /* 0x00170c0201007387 */ /* 0x0007e20000100800 */
[----:B--2---:R-:W-:-:S03]  /*9e480*/  F2FP.SATFINITE.E5M2.F32.PACK_AB_MERGE_C R10, R25, R29, RZ ;  /* 0x0000001d190a723e */ /* 0x004fc600048060ff */
[----:B------:R2:W-:Y:S01]  /*9e490*/  STL [R1+0x220], R0 ;  /* 0x0002200001007387 */ /* 0x0005e20000100800 */
[----:B---3--:R-:W-:-:S03]  /*9e4a0*/  F2FP.SATFINITE.E5M2.F32.PACK_AB_MERGE_C R2, R23, R22, RZ ;  /* 0x000000161702723e */ /* 0x008fc600048060ff */
[----:B------:R-:W-:Y:S01]  /*9e4b0*/  STL [R1+0x1708], R10 ;  /* 0x0017080a01007387 */ /* 0x000fe20000100800 */
[----:B--2---:R-:W-:Y:S01]  /*9e4c0*/  VIADD R0, R0, UR38 ;  /* 0x0000002600007c36 */ /* 0x004fe20008000000 */
[----:B------:R-:W2:Y:S02]  /*9e4d0*/  LDCU UR38, c[0x0][0x3b8] ;  /* 0x00007700ff2677ac */ /* 0x000ea40008000800 */
[----:B------:R-:W-:Y:S04]  /*9e4e0*/  STL [R1+0x16c8], R2 ;  /* 0x0016c80201007387 */ /* 0x000fe80000100800 */
[----:B------:R-:W3:Y:S04]  /*9e4f0*/  LDL.LU R11, [R1+0xbd8] ;  /* 0x000bd800010b7983 */ /* 0x000ee80000300800 */
[----:B------:R-:W3:Y:S04]  /*9e500*/  LDL.LU R24, [R1+0xbdc] ;  /* 0x000bdc0001187983 */ /* 0x000ee80000300800 */
[----:B------:R-:W4:Y:S04]  /*9e510*/  LDL.LU R27, [R1+0xcd0] ;  /* 0x000cd000011b7983 */ /* 0x000f280000300800 */
[----:B------:R0:W-:Y:S04]  /*9e520*/  STL [R1+0x210], R0 ;  /* 0x0002100001007387 */ /* 0x0001e80000100800 */
[----:B------:R-:W4:Y:S04]  /*9e530*/  LDL R26, [R1+0xcd4] ;  /* 0x000cd400011a7983 */ /* 0x000f280000100800 */
[----:B------:R-:W2:Y:S04]  /*9e540*/  LDL.LU R29, [R1+0xcd8] ;  /* 0x000cd800011d7983 */ /* 0x000ea80000300800 */
[----:B------:R-:W2:Y:S04]  /*9e550*/  LDL.LU R25, [R1+0xcdc] ;  /* 0x000cdc0001197983 */ /* 0x000ea80000300800 */
[----:B------:R-:W2:Y:S04]  /*9e560*/  LDL.LU R22, [R1+0xce0] ;  /* 0x000ce00001167983 */ /* 0x000ea80000300800 */
[----:B------:R-:W2:Y:S01]  /*9e570*/  LDL.LU R23, [R1+0xce4] ;  /* 0x000ce40001177983 */ /* 0x000ea20000300800 */
[----:B------:R-:W-:Y:S01]  /*9e580*/  F2FP.SATFINITE.E5M2.F32.PACK_AB_MERGE_C R8, R8, R9, RZ ;  /* 0x000000090808723e */ /* 0x000fe200048060ff */
[----:B0-----:R-:W-:Y:S01]  /*9e590*/  VIADD R0, R0, UR39 ;  /* 0x0000002700007c36 */ /* 0x001fe20008000000 */
[----:B------:R-:W0:Y:S03]  /*9e5a0*/  LDCU UR39, c[0x0][0x3b8] ;  /* 0x00007700ff2777ac */ /* 0x000e260008000800 */
[----:B------:R0:W-:Y:S04]  /*9e5b0*/  STL [R1+0x16f8], R8 ;  /* 0x0016f80801007387 */ /* 0x0001e80000100800 */
[----:B------:R-:W2:Y:S01]  /*9e5c0*/  LDL.LU R9, [R1+0xce8] ;  /* 0x000ce80001097983 */ /* 0x000ea20000300800 */
[----:B------:R-:W-:-:S05]  /*9e5d0*/  F2FP.SATFINITE.E5M2.F32.PACK_AB_MERGE_C R2, R6, R7, RZ ;  /* 0x000000070602723e */ /* 0x000fca00048060ff */
[----:B------:R-:W-:Y:S04]  /*9e5e0*/  STL [R1+0x16b4], R2 ;  /* 0x0016b40201007387 */ /* 0x000fe80000100800 */
[----:B0-----:R-:W2:Y:S04]  /*9e5f0*/  LDL.LU R8, [R1+0xcec] ;  /* 0x000cec0001087983 */ /* 0x001ea80000300800 */
[----:B------:R-:W2:Y:S04]  /*9e600*/  LDL.LU R7, [R1+0xcf0] ;  /* 0x000cf00001077983 */ /* 0x000ea80000300800 */
[----:B------:R0:W-:Y:S04]  /*9e610*/  STL [R1+0x208], R0 ;  /* 0x0002080001007387 */ /* 0x0001e80000100800 */
[----:B------:R-:W2:Y:S01]  /*9e620*/  LDL.LU R6, [R1+0xcf4] ;  /* 0x000cf40001067983 */ /* 0x000ea20000300800 */
[----:B-----5:R-:W-:Y:S01]  /*9e630*/  F2FP.SATFINITE.E5M2.F32.PACK_AB_MERGE_C R10, R17, R16, RZ ;  /* 0x00000010110a723e */ /* 0x020fe200048060ff */
[----:B0-----:R-:W-:Y:S01]  /*9e640*/  VIADD R0, R0, UR11 ;  /* 0x0000000b00007c36 */ /* 0x001fe20008000000 */
[----:B------:R-:W-:-:S03]  /*9e650*/  F2FP.SATFINITE.E5M2.F32.PACK_AB_MERGE_C R2, R20, R3, RZ ;  /* 0x000000031402723e */ /* 0x000fc600048060ff */
[----:B------:R-:W-:Y:S01]  /*9e660*/  STL [R1+0x16b0], R10 ;  /* 0x0016b00a01007387 */ /* 0x000fe20000100800 */
[----:B------:R-:W0:Y:S03]  /*9e670*/  LDCU UR11, c[0x0][0x3b8] ;  /* 0x00007700ff0b77ac */ /* 0x000e260008000800 */
[----:B------:R5:W-:Y:S01]  /*9e680*/  STL [R1+0x1650], R2 ;  /* 0x0016500201007387 */ /* 0x000be20000100800 */
[----:B------:R-:W-:-:S03]  /*9e690*/  F2FP.SATFINITE.E5M2.F32.PACK_AB_MERGE_C R3, R21, R19, RZ ;  /* 0x000000131503723e */ /* 0x000fc600048060ff */
[----:B------:R0:W-:Y:S01]  /*9e6a0*/  STL [R1+0x1fc], R0 ;  /* 0x0001fc0001007387 */ /* 0x0001e20000100800 */
[----:B-----5:R-:W-:-:S03]  /*9e6b0*/  F2FP.SATFINITE.E5M2.F32.PACK_AB_MERGE_C R2, R18, R28, RZ ;  /* 0x0000001c1202723e */ /* 0x020fc600048060ff */
[----:B------:R5:W-:Y:S01]  /*9e6c0*/  STL [R1+0x164c], R3 ;  /* 0x00164c0301007387 */ /* 0x000be20000100800 */
[----:B0-----:R-:W-:Y:S01]  /*9e6d0*/  VIADD R0, R0, UR10 ;  /* 0x0000000a00007c36 */ /* 0x001fe20008000000 */
[----:B------:R-:W0:Y:S02]  /*9e6e0*/  LDCU UR10, c[0x0][0x3b8] ;  /* 0x00007700ff0a77ac */ /* 0x000e240008000800 */
[----:B------:R-:W-:Y:S04]  /*9e6f0*/  STL [R1+0x15f4], R2 ;  /* 0x0015f40201007387 */ /* 0x000fe80000100800 */
[----:B------:R-:W2:Y:S04]  /*9e700*/  LDL.LU R16, [R1+0xcf8] ;  /* 0x000cf80001107983 */ /* 0x000ea80000300800 */
[----:B------:R-:W2:Y:S04]  /*9e710*/  LDL.LU R17, [R1+0xcfc] ;  /* 0x000cfc0001117983 */ /* 0x000ea80000300800 */
[----:B-----5:R-:W5:Y:S04]  /*9e720*/  LDL.LU R3, [R1+0xd10] ;  /* 0x000d100001037983 */ /* 0x020f680000300800 */
[----:B------:R0:W-:Y:S04]  /*9e730*/  STL [R1+0x1ec], R0 ;  /* 0x0001ec0001007387 */ /* 0x0001e80000100800 */
[----:B------:R-:W5:Y:S04]  /*9e740*/  LDL R20, [R1+0xd14] ;  /* 0x000d140001147983 */ /* 0x000f680000100800 */
        /* <DEDUP_REMOVED lines=20> */
[----:B------:R0:W-:Y:S01]  /*9e890*/  STL [R1+0x1d8], R0 ;  /* 0x0001d80001007387 */ /* 0x0001e20000100800 */
[----:B------:R-:W-:-:S03]  /*9e8a0*/  F2FP.SATFINITE.E5M2.F32.PACK_AB_MERGE_C R8, R8, R9, RZ ;  /* 0x000000090808723e */ /* 0x000fc600048060ff */
[----:B------:R-:W4:Y:S04]  /*9e8b0*/  LDL R23, [R1+0xd04] ;  /* 0x000d040001177983 */ /* 0x000f280000100800 */
[----:B------:R1:W-:Y:S01]  /*9e8c0*/  STL [R1+0x1588], R8 ;  /* 0x0015880801007387 */ /* 0x0003e20000100800 */
[----:B0-----:R-:W-:Y:S01]  /*9e8d0*/  VIADD R0, R0, UR45 ;  /* 0x0000002d00007c36 */ /* 0x001fe20008000000 */
[----:B------:R-:W0:Y:S02]  /*9e8e0*/  LDCU UR45, c[0x0][0x3b8] ;  /* 0x00007700ff2d77ac */ /* 0x000e240008000800 */
[----:B------:R-:W2:Y:S01]  /*9e8f0*/  LDL.LU R11, [R1+0xd08] ;  /* 0x000d0800010b7983 */ /* 0x000ea20000300800 */
[----:B------:R-:W-:-:S05]  /*9e900*/  F2FP.SATFINITE.E5M2.F32.PACK_AB_MERGE_C R2, R6, R7, RZ ;  /* 0x000000070602723e */ /* 0x000fca00048060ff */
[----:B------:R-:W-:Y:S04]  /*9e910*/  STL [R1+0x1554], R2 ;  /* 0x0015540201007387 */ /* 0x000fe80000100800 */
[----:B------:R-:W2:Y:S04]  /*9e920*/  LDL.LU R24, [R1+0xd0c] ;  /* 0x000d0c0001187983 */ /* 0x000ea80000300800 */
[----:B------:R-:W2:Y:S04]  /*9e930*/  LDL.LU R27, [R1+0xcc0] ;  /* 0x000cc000011b7983 */ /* 0x000ea80000300800 */
[----:B------:R0:W-:Y:S04]  /*9e940*/  STL [R1+0x1c8], R0 ;  /* 0x0001c80001007387 */ /* 0x0001e80000100800 */
[----:B------:R-:W2:Y:S04]  /*9e950*/  LDL.LU R26, [R1+0xcc4] ;  /* 0x000cc400011a7983 */ /* 0x000ea80000300800 */
[----:B------:R-:W2:Y:S04]  /*9e960*/  LDL.LU R9, [R1+0xcc8] ;  /* 0x000cc80001097983 */ /* 0x000ea80000300800 */
[----:B-1----:R-:W2:Y:S04]  /*9e970*/  LDL.LU R8, [R1+0xccc] ;  /* 0x000ccc0001087983 */ /* 0x002ea80000300800 */
[----:B------:R-:W2:Y:S04]  /*9e980*/  LDL.LU R7, [R1+0xcb0] ;  /* 0x000cb00001077983 */ /* 0x000ea80000300800 */
[----:B------:R-:W2:Y:S01]  /*9e990*/  LDL.LU R6, [R1+0xcb4] ;  /* 0x000cb40001067983 */ /* 0x000ea20000300800 */
[----:B------:R-:W-:Y:S01]  /*9e9a0*/  F2FP.SATFINITE.E5M2.F32.PACK_AB_MERGE_C R10, R17, R16, RZ ;  /* 0x00000010110a723e */ /* 0x000fe200048060ff */
[----:B0-----:R-:W-:Y:S01]  /*9e9b0*/  VIADD R0, R0, UR75 ;  /* 0x0000004b00007c36 */ /* 0x001fe20008000000 */
[----:B------:R-:W-:-:S03]  /*9e9c0*/  UMOV UR76, UR4 ;  /* 0x00000004004c7c82 */ /* 0x000fc60008000000 */
[----:B------:R-:W-:Y:S01]  /*9e9d0*/  STL [R1+0x1550], R10 ;  /* 0x0015500a01007387 */ /* 0x000fe20000100800 */
[----:B------:R-:W0:Y:S01]  /*9e9e0*/  LDCU UR75, c[0x0][0x3b8] ;  /* 0x00007700ff4b77ac */ /* 0x000e220008000800 */
[----:B-----5:R-:W-:-:S05]  /*9e9f0*/  F2FP.SATFINITE.E5M2.F32.PACK_AB_MERGE_C R2, R20, R3, RZ ;  /* 0x000000031402723e */ /* 0x020fca00048060ff */
[----:B------:R1:W-:Y:S01]  /*9ea00*/  STL [R1+0x1538], R2 ;  /* 0x0015380201007387 */ /* 0x0003e20000100800 */
[----:B------:R-:W-:-:S03]  /*9ea10*/  F2FP.SATFINITE.E5M2.F32.PACK_AB_MERGE_C R3, R21, R19, RZ ;  /* 0x000000131503723e */ /* 0x000fc600048060ff */
[----:B------:R5:W-:Y:S01]  /*9ea20*/  STL [R1+0x1c0], R0 ;  /* 0x0001c00001007387 */ /* 0x000be20000100800 */
[----:B-1----:R-:W-:-:S03]  /*9ea30*/  F2FP.SATFINITE.E5M2.F32.PACK_AB_MERGE_C R2, R18, R28, RZ ;  /* 0x0000001c1202723e */ /* 0x002fc600048060ff */
[----:B------:R1:W-:Y:S01]  /*9ea40*/  STL [R1+0x1534], R3 ;  /* 0x0015340301007387 */ /* 0x0003e20000100800 */
[----:B-----5:R-:W-:Y:S01]  /*9ea50*/  VIADD R0, R0, UR55 ;  /* 0x0000003700007c36 */ /* 0x020fe20008000000 */
[----:B------:R-:W5:Y:S02]  /*9ea60*/  LDCU UR55, c[0x0][0x3b8] ;  /* 0x00007700ff3777ac */ /* 0x000f640008000800 */
[----:B------:R-:W-:Y:S04]  /*9ea70*/  STL [R1+0x151c], R2 ;  /* 0x00151c0201007387 */ /* 0x000fe80000100800 */
[----:B------:R-:W5:Y:S04]  /*9ea80*/  LDL.LU R16, [R1+0xcb8] ;  /* 0x000cb80001107983 */ /* 0x000f680000300800 */
[----:B------:R-:W5:Y:S04]  /*9ea90*/  LDL.LU R17, [R1+0xcbc] ;  /* 0x000cbc0001117983 */ /* 0x000f680000300800 */
[----:B-1----:R-:W5:Y:S04]  /*9eaa0*/  LDL.LU R3, [R1+0xca0] ;  /* 0x000ca00001037983 */ /* 0x002f680000300800 */
[----:B------:R1:W-:Y:S04]  /*9eab0*/  STL [R1+0x1b4], R0 ;  /* 0x0001b40001007387 */ /* 0x0003e80000100800 */
[----:B------:R-:W5:Y:S04]  /*9eac0*/  LDL R20, [R1+0xca4] ;  /* 0x000ca40001147983 */ /* 0x000f680000100800 */
[----:B------:R-:W5:Y:S04]  /*9ead0*/  LDL.LU R19, [R1+0xca8] ;  /* 0x000ca80001137983 */ /* 0x000f680000300800 */
[----:B------:R-:W5:Y:S01]  /*9eae0*/  LDL R21, [R1+0xcac] ;  /* 0x000cac0001157983 */ /* 0x000f620000100800 */
[----:B-1----:R-:W-:Y:S01]  /*9eaf0*/  VIADD R0, R0, UR51 ;  /* 0x0000003300007c36 */ /* 0x002fe20008000000 */
[----:B------:R-:W1:Y:S02]  /*9eb00*/  LDCU UR51, c[0x0][0x3b8] ;  /* 0x00007700ff3377ac */ /* 0x000e640008000800 */
[----:B------:R-:W5:Y:S04]  /*9eb10*/  LDL.LU R28, [R1+0xc90] ;  /* 0x000c9000011c7983 */ /* 0x000f680000300800 */
[----:B------:R-:W5:Y:S01]  /*9eb20*/  LDL.LU R18, [R1+0xc94] ;  /* 0x000c940001127983 */ /* 0x000f620000300800 */
[----:B---3--:R-:W-:-:S05]  /*9eb30*/  F2FP.SATFINITE.E5M2.F32.PACK_AB_MERGE_C R10, R25, R29, RZ ;  /* 0x0000001d190a723e */ /* 0x008fca00048060ff */
[----:B------:R2:W-:Y:S04]  /*9eb40*/  STL [R1+0x1518], R10 ;  /* 0x0015180a01007387 */ /* 0x0005e80000100800 */
[----:B------:R-:W3:Y:S01]  /*9eb50*/  LDL.LU R29, [R1+0xc98] ;  /* 0x000c9800011d7983 */ /* 0x000ee20000300800 */
[----:B----4-:R-:W-:-:S05]  /*9eb60*/  F2FP.SATFINITE.E5M2.F32.PACK_AB_MERGE_C R2, R23, R22, RZ ;  /* 0x000000161702723e */ /* 0x010fca00048060ff */
[----:B------:R4:W-:Y:S04]  /*9eb70*/  STL [R1+0x14e8], R2 ;  /* 0x0014e80201007387 */ /* 0x0009e80000100800 */
[----:B------:R-:W3:Y:S04]  /*9eb80*/  LDL.LU R25, [R1+0xc9c] ;  /* 0x000c9c0001197983 */ /* 0x000ee80000300800 */
[----:B------:R-:W3:Y:S04]  /*9eb90*/  LDL.LU R22, [R1+0xc80] ;  /* 0x000c800001167983 */ /* 0x000ee80000300800 */
[----:B------:R0:W-:Y:S01]  /*9eba0*/  STL [R1+0x1a4], R0 ;  /* 0x0001a40001007387 */ /* 0x0001e20000100800 */
[----:B--2---:R-:W-:-:S03]  /*9ebb0*/  F2FP.SATFINITE.E5M2.F32.PACK_AB_MERGE_C R10, R24, R11, RZ ;  /* 0x0000000b180a723e */ /* 0x004fc600048060ff */
[----:B------:R-:W2:Y:S04]  /*9ebc0*/  LDL R23, [R1+0xc84] ;  /* 0x000c840001177983 */ /* 0x000ea80000100800 */
[----:B------:R-:W-:Y:S01]  /*9ebd0*/  STL [R1+0x1504], R10 ;  /* 0x0015040a01007387 */ /* 0x000fe20000100800 */
[----:B----4-:R-:W-:Y:S01]  /*9ebe0*/  F2FP.SATFINITE.E5M2.F32.PACK_AB_MERGE_C R2, R26, R27, RZ ;  /* 0x0000001b1a02723e */ /* 0x010fe200048060ff */
[----:B0-----:R-:W-:Y:S01]  /*9ebf0*/  VIADD R0, R0, UR54 ;  /* 0x0000003600007c36 */ /* 0x001fe20008000000 */
[----:B------:R-:W-:-:S03]  /*9ec00*/  F2FP.SATFINITE.E5M2.F32.PACK_AB_MERGE_C R8, R8, R9, RZ ;  /* 0x000000090808723e */ /* 0x000fc600048060ff */
[----:B------:R0:W-:Y:S01]  /*9ec10*/  STL [R1+0x15cc], R2 ;  /* 0x0015cc0201007387 */ /* 0x0001e20000100800 */
[----:B------:R-:W-:Y:S01]  /*9ec20*/  UMOV UR4, UR5 ;  /* 0x0000000500047c82 */ /* 0x000fe20008000000 */
[----:B------:R-:W4:Y:S02]  /*9ec30*/  LDCU UR54, c[0x0][0x3b8] ;  /* 0x00007700ff3677ac */ /* 0x000f240008000800 */
[----:B------:R1:W-:Y:S01]  /*9ec40*/  STL [R1+0x19c], R0 ;  /* 0x00019c0001007387 */ /* 0x0003e20000100800 */
[----:B0-----:R-:W-:-:S03]  /*9ec50*/  F2FP.SATFINITE.E5M2.F32.PACK_AB_MERGE_C R2, R6, R7, RZ ;  /* 0x000000070602723e */ /* 0x001fc600048060ff */
[----:B------:R0:W-:Y:S01]  /*9ec60*/  STL [R1+0x15c8], R8 ;  /* 0x0015c80801007387 */ /* 0x0001e20000100800 */
[----:B-1----:R-:W-:-:S03]  /*9ec70*/  VIADD R0, R0, UR50 ;  /* 0x0000003200007c36 */ /* 0x002fc60008000000 */
[----:B------:R-:W-:Y:S01]  /*9ec80*/  STL [R1+0x160c], R2 ;  /* 0x00160c0201007387 */ /* 0x000fe20000100800 */
[----:B------:R-:W1:Y:S03]  /*9ec90*/  LDCU UR50, c[0x0][0x3b8] ;  /* 0x00007700ff3277ac */ /* 0x000e660008000800 */
[----:B------:R-:W4:Y:S04]  /*9eca0*/  LDL.LU R11, [R1+0xc88] ;  /* 0x000c8800010b7983 */ /* 0x000f280000300800 */
[----:B------:R-:W4:Y:S04]  /*9ecb0*/  LDL.LU R24, [R1+0xc8c] ;  /* 0x000c8c0001187983 */ /* 0x000f280000300800 */
[----:B------:R-:W4:Y:S04]  /*9ecc0*/  LDL.LU R27, [R1+0xc70] ;  /* 0x000c7000011b7983 */ /* 0x000f280000300800 */
[----:B------:R0:W-:Y:S04]  /*9ecd0*/  STL [R1+0x190], R0 ;  /* 0x0001900001007387 */ /* 0x0001e80000100800 */
[----:B------:R-:W4:Y:S04]  /*9ece0*/  LDL R26, [R1+0xc74] ;  /* 0x000c7400011a7983 */ /* 0x000f280000100800 */
[----:B------:R-:W4:Y:S04]  /*9ecf0*/  LDL.LU R9, [R1+0xc78] ;  /* 0x000c780001097983 */ /* 0x000f280000300800 */
[----:B0-----:R-:W4:Y:S04]  /*9ed00*/  LDL R8, [R1+0xc7c] ;  /* 0x000c7c0001087983 */ /* 0x001f280000100800 */
[----:B------:R-:W4:Y:S04]  /*9ed10*/  LDL.LU R7, [R1+0xc60] ;  /* 0x000c600001077983 */ /* 0x000f280000300800 */
[----:B------:R-:W4:Y:S01]  /*9ed20*/  LDL.LU R6, [R1+0xc64] ;  /* 0x000c640001067983 */ /* 0x000f220000300800 */
[----:B-----5:R-:W-:Y:S01]  /*9ed30*/  F2FP.SATFINITE.E5M2.F32.PACK_AB_MERGE_C R10, R17, R16, RZ ;  /* 0x00000010110a723e */ /* 0x020fe200048060ff */
[----:B------:R-:W-:Y:S01]  /*9ed40*/  VIADD R0, R0, UR56 ;  /* 0x0000003800007c36 */ /* 0x000fe20008000000 */
        /* <DEDUP_REMOVED lines=11> */
[----:B-----5:R-:W5:Y:S04]  /*9ee00*/  LDL.LU R3, [R1+0xc68] ;  /* 0x000c680001037983 */ /* 0x020f680000300800 */
[----:B------:R-:W5:Y:S04]  /*9ee10*/  LDL.LU R20, [R1+0xc6c] ;  /* 0x000c6c0001147983 */ /* 0x000f680000300800 */
[----:B------:R-:W5:Y:S04]  /*9ee20*/  LDL.LU R28, [R1+0xc50] ;  /* 0x000c5000011c7983 */ /* 0x000f680000300800 */
[----:B------:R0:W-:Y:S04]  /*9ee30*/  STL [R1+0x178], R0 ;  /* 0x0001780001007387 */ /* 0x0001e80000100800 */
[----:B------:R-:W5:Y:S01]  /*9ee40*/  LDL R18, [R1+0xc54] ;  /* 0x000c540001127983 */ /* 0x000f620000100800 */
[----:B0-----:R-:W-:Y:S01]  /*9ee50*/  VIADD R0, R0, UR58 ;  /* 0x0000003a00007c36 */ /* 0x001fe20008000000 */
[----:B------:R-:W0:Y:S01]  /*9ee60*/  LDCU UR58, c[0x0][0x3b8] ;  /* 0x00007700ff3a77ac */ /* 0x000e220008000800 */
[----:B---3--:R-:W-:-:S05]  /*9ee70*/  F2FP.SATFINITE.E5M2.F32.PACK_AB_MERGE_C R10, R25, R29, RZ ;  /* 0x0000001d190a723e */ /* 0x008fca00048060ff */
[----:B------:R4:W-:Y:S04]  /*9ee80*/  STL [R1+0x16d0], R10 ;  /* 0x0016d00a01007387 */ /* 0x0009e80000100800 */
[----:B------:R-:W3:Y:S01]  /*9ee90*/  LDL.LU R16, [R1+0xc58] ;  /* 0x000c580001107983 */ /* 0x000ee20000300800 */
[----:B--2---:R-:W-:-:S05]  /*9eea0*/  F2FP.SATFINITE.E5M2.F32.PACK_AB_MERGE_C R2, R23, R22, RZ ;  /* 0x000000161702723e */ /* 0x004fca00048060ff */
[----:B------:R-:W-:Y:S04]  /*9eeb0*/  STL [R1+0x1704], R2 ;  /* 0x0017040201007387 */ /* 0x000fe80000100800 */
[----:B------:R-:W3:Y:S04]  /*9eec0*/  LDL.LU R17, [R1+0xc5c] ;  /* 0x000c5c0001117983 */ /* 0x000ee80000300800 */
[----:B------:R-:W2:Y:S04]  /*9eed0*/  LDL.LU R19, [R1+0xc40] ;  /* 0x000c400001137983 */ /* 0x000ea80000300800 */
[----:B------:R0:W-:Y:S04]  /*9eee0*/  STL [R1+0x16c], R0 ;  /* 0x00016c0001007387 */ /* 0x0001e80000100800 */
[----:B------:R-:W2:Y:S04]  /*9eef0*/  LDL.LU R21, [R1+0xc44] ;  /* 0x000c440001157983 */ /* 0x000ea80000300800 */
[----:B------:R-:W2:Y:S04]  /*9ef00*/  LDL.LU R29, [R1+0xc48] ;  /* 0x000c4800011d7983 */ /* 0x000ea80000300800 */
[----:B------:R-:W2:Y:S04]  /*9ef10*/  LDL R25, [R1+0xc4c] ;  /* 0x000c4c0001197983 */ /* 0x000ea80000100800 */
[----:B------:R-:W2:Y:S04]  /*9ef20*/  LDL.LU R22, [R1+0xc30] ;  /* 0x000c300001167983 */ /* 0x000ea80000300800 */
[----:B------:R-:W2:Y:S01]  /*9ef30*/  LDL.LU R23, [R1+0xc34] ;  /* 0x000c340001177983 */ /* 0x000ea20000300800 */
[----:B----4-:R-:W-:Y:S01]  /*9ef40*/  F2FP.SATFINITE.E5M2.F32.PACK_AB_MERGE_C R10, R24, R11, RZ ;  /* 0x0000000b180a723e */ /* 0x010fe200048060ff */
[----:B0-----:R-:W-:Y:S01]  /*9ef50*/  VIADD R0, R0, UR59 ;  /* 0x0000003b00007c36 */ /* 0x001fe20008000000 */
[----:B------:R-:W0:Y:S03]  /*9ef60*/  LDCU UR59, c[0x0][0x3b8] ;  /* 0x00007700ff3b77ac */ /* 0x000e260008000800 */
[----:B------:R-:W-:Y:S01]  /*9ef70*/  STL [R1+0x1710], R10 ;  /* 0x0017100a01007387 */ /* 0x000fe20000100800 */
[----:B------:R-:W-:-:S05]  /*9ef80*/  F2FP.SATFINITE.E5M2.F32.PACK_AB_MERGE_C R2, R26, R27, RZ ;  /* 0x0000001b1a02723e */ /* 0x000fca00048060ff */
[----:B------:R4:W-:Y:S01]  /*9ef90*/  STL [R1+0x1718], R2 ;  /* 0x0017180201007387 */ /* 0x0009e20000100800 */
[----:B------:R-:W-:-:S03]  /*9efa0*/  F2FP.SATFINITE.E5M2.F32.PACK_AB_MERGE_C R8, R8, R9, RZ ;  /* 0x000000090808723e */ /* 0x000fc600048060ff */
[----:B------:R0:W-:Y:S01]  /*9efb0*/  STL [R1+0x64], R0 ;  /* 0x0000640001007387 */ /* 0x0001e20000100800 */
[----:B----4-:R-:W-:-:S03]  /*9efc0*/  F2FP.SATFINITE.E5M2.F32.PACK_AB_MERGE_C R2, R6, R7, RZ ;  /* 0x000000070602723e */ /* 0x010fc600048060ff */
[----:B------:R4:W-:Y:S01]  /*9efd0*/  STL [R1+0x1714], R8 ;  /* 0x0017140801007387 */ /* 0x0009e20000100800 */
[----:B0-----:R-:W-:Y:S01]  /*9efe0*/  VIADD R0, R0, UR60 ;  /* 0x0000003c00007c36 */ /* 0x001fe20008000000 */
[----:B------:R-:W0:Y:S02]  /*9eff0*/  LDCU UR60, c[0x0][0x3b8] ;  /* 0x00007700ff3c77ac */ /* 0x000e240008000800 */
[----:B------:R-:W-:Y:S04]  /*9f000*/  STL [R1+0x16d8], R2 ;  /* 0x0016d80201007387 */ /* 0x000fe80000100800 */
[----:B------:R-:W2:Y:S04]  /*9f010*/  LDL.LU R11, [R1+0xc38] ;  /* 0x000c3800010b7983 */ /* 0x000ea80000300800 */
[----:B------:R-:W2:Y:S04]  /*9f020*/  LDL.LU R24, [R1+0xc3c] ;  /* 0x000c3c0001187983 */ /* 0x000ea80000300800 */
[----:B------:R-:W2:Y:S04]  /*9f030*/  LDL.LU R27, [R1+0xc20] ;  /* 0x000c2000011b7983 */ /* 0x000ea80000300800 */
[----:B------:R0:W-:Y:S04]  /*9f040*/  STL [R1+0x68], R0 ;  /* 0x0000680001007387 */ /* 0x0001e80000100800 */
[----:B------:R-:W2:Y:S04]  /*9f050*/  LDL.LU R26, [R1+0xc24] ;  /* 0x000c2400011a7983 */ /* 0x000ea80000300800 */
[----:B------:R-:W2:Y:S04]  /*9f060*/  LDL.LU R9, [R1+0xc28] ;  /* 0x000c280001097983 */ /* 0x000ea80000300800 */
[----:B----4-:R-:W4:Y:S04]  /*9f070*/  LDL.LU R8, [R1+0xc2c] ;  /* 0x000c2c0001087983 */ /* 0x010f280000300800 */
[----:B------:R-:W4:Y:S04]  /*9f080*/  LDL.LU R7, [R1+0xc10] ;  /* 0x000c100001077983 */ /* 0x000f280000300800 */
[----:B------:R-:W4:Y:S01]  /*9f090*/  LDL.LU R6, [R1+0xc14] ;  /* 0x000c140001067983 */ /* 0x000f220000300800 */
[----:B-----5:R-:W-:Y:S01]  /*9f0a0*/  F2FP.SATFINITE.E5M2.F32.PACK_AB_MERGE_C R3, R20, R3, RZ ;  /* 0x000000031403723e */ /* 0x020fe200048060ff */
[----:B0-----:R-:W-:Y:S01]  /*9f0b0*/  VIADD R0, R0, UR61 ;  /* 0x0000003d00007c36 */ /* 0x001fe20008000000 */
[----:B------:R-:W0:Y:S03]  /*9f0c0*/  LDCU UR61, c[0x0][0x3b8] ;  /* 0x00007700ff3d77ac */ /* 0x000e260008000800 */
[----:B------:R5:W-:Y:S01]  /*9f0d0*/  STL [R1+0x16d4], R3 ;  /* 0x0016d40301007387 */ /* 0x000be20000100800 */
[----:B------:R-:W-:-:S03]  /*9f0e0*/  F2FP.SATFINITE.E5M2.F32.PACK_AB_MERGE_C R2, R18, R28, RZ ;  /* 0x0000001c1202723e */ /* 0x000fc600048060ff */
[----:B-----5:R-:W5:Y:S04]  /*9f0f0*/  LDL.LU R3, [R1+0xc18] ;  /* 0x000c180001037983 */ /* 0x020f680000300800 */
[----:B------:R-:W-:Y:S04]  /*9f100*/  STL [R1+0x1684], R2 ;  /* 0x0016840201007387 */ /* 0x000fe80000100800 */
[----:B------:R-:W5:Y:S04]  /*9f110*/  LDL.LU R20, [R1+0xc1c] ;  /* 0x000c1c0001147983 */ /* 0x000f680000300800 */
[----:B------:R-:W5:Y:S04]  /*9f120*/  LDL.LU R28, [R1+0xc00] ;  /* 0x000c0000011c7983 */ /* 0x000f680000300800 */
[----:B------:R0:W-:Y:S04]  /*9f130*/  STL [R1+0x160], R0 ;  /* 0x0001600001007387 */ /* 0x0001e80000100800 */
[----:B------:R-:W5:Y:S01]  /*9f140*/  LDL.LU R18, [R1+0xc04] ;  /* 0x000c040001127983 */ /* 0x000f620000300800 */
[----:B0-----:R-:W-:Y:S01]  /*9f150*/  VIADD R0, R0, UR62 ;  /* 0x0000003e00007c36 */ /* 0x001fe20008000000 */
[----:B------:R-:W0:Y:S01]  /*9f160*/  LDCU UR62, c[0x0][0x3b8] ;  /* 0x00007700ff3e77ac */ /* 0x000e220008000800 */
[----:B---3--:R-:W-:-:S05]  /*9f170*/  F2FP.SATFINITE.E5M2.F32.PACK_AB_MERGE_C R10, R17, R16, RZ ;  /* 0x00000010110a723e */ /* 0x008fca00048060ff */
[----:B------:R3:W-:Y:S01]  /*9f180*/  STL [R1+0x171c], R10 ;  /* 0x00171c0a01007387 */ /* 0x0007e20000100800 */
[----:B--2---:R-:W-:-:S05]  /*9f190*/  F2FP.SATFINITE.E5M2.F32.PACK_AB_MERGE_C R2, R21, R19, RZ ;  /* 0x000000131502723e */ /* 0x004fca00048060ff */
[----:B------:R2:W-:Y:S01]  /*9f1a0*/  STL [R1+0x162c], R2 ;  /* 0x00162c0201007387 */ /* 0x0005e20000100800 */
[----:B---3--:R-:W-:-:S03]  /*9f1b0*/  F2FP.SATFINITE.E5M2.F32.PACK_AB_MERGE_C R10, R25, R29, RZ ;  /* 0x0000001d190a723e */ /* 0x008fc600048060ff */
[----:B------:R3:W-:Y:S01]  /*9f1c0*/  STL [R1+0x15c], R0 ;  /* 0x00015c0001007387 */ /* 0x0007e20000100800 */
[----:B--2---:R-:W-:-:S03]  /*9f1d0*/  F2FP.SATFINITE.E5M2.F32.PACK_AB_MERGE_C R2, R23, R22, RZ ;  /* 0x000000161702723e */ /* 0x004fc600048060ff */
[----:B------:R2:W-:Y:S01]  /*9f1e0*/  STL [R1+0x1624], R10 ;  /* 0x0016240a01007387 */ /* 0x0005e20000100800 */
[----:B---3--:R-:W-:Y:S01]  /*9f1f0*/  VIADD R0, R0, UR63 ;  /* 0x0000003f00007c36 */ /* 0x008fe20008000000 */
[----:B------:R-:W3:Y:S02]  /*9f200*/  LDCU UR63, c[0x0][0x3b8] ;  /* 0x00007700ff3f77ac */ /* 0x000ee40008000800 */
[----:B------:R-:W-:Y:S04]  /*9f210*/  STL [R1+0x15d8], R2 ;  /* 0x0015d80201007387 */ /* 0x000fe80000100800 */
[----:B------:R-:W3:Y:S04]  /*9f220*/  LDL.LU R16, [R1+0xc08] ;  /* 0x000c080001107983 */ /* 0x000ee80000300800 */
[----:B------:R-:W3:Y:S04]  /*9f230*/  LDL.LU R17, [R1+0xc0c] ;  /* 0x000c0c0001117983 */ /* 0x000ee80000300800 */
[----:B------:R-:W3:Y:S04]  /*9f240*/  LDL.LU R19, [R1+0xbf0] ;  /* 0x000bf00001137983 */ /* 0x000ee80000300800 */
[----:B------:R0:W-:Y:S04]  /*9f250*/  STL [R1+0x6c], R0 ;  /* 0x00006c0001007387 */ /* 0x0001e80000100800 */
[----:B------:R-:W3:Y:S04]  /*9f260*/  LDL.LU R21, [R1+0xbf4] ;  /* 0x000bf40001157983 */ /* 0x000ee80000300800 */
[----:B------:R-:W3:Y:S04]  /*9f270*/  LDL.LU R29, [R1+0xbf8] ;  /* 0x000bf800011d7983 */ /* 0x000ee80000300800 */
[----:B------:R-:W3:Y:S04]  /*9f280*/  LDL.LU R25, [R1+0xbfc] ;  /* 0x000bfc0001197983 */ /* 0x000ee80000300800 */
[----:B------:R-:W3:Y:S04]  /*9f290*/  LDL.LU R22, [R1+0xbe0] ;  /* 0x000be00001167983 */ /* 0x000ee80000300800 */
[----:B------:R-:W3:Y:S01]  /*9f2a0*/  LDL.LU R23, [R1+0xbe4] ;  /* 0x000be40001177983 */ /* 0x000ee20000300800 */
[----:B--2---:R-:W-:Y:S01]  /*9f2b0*/  F2FP.SATFINITE.E5M2.F32.PACK_AB_MERGE_C R10, R24, R11, RZ ;  /* 0x0000000b180a723e */ /* 0x004fe200048060ff */
[----:B0-----:R-:W-:Y:S01]  /*9f2c0*/  VIADD R0, R0, UR64 ;  /* 0x0000004000007c36 */ /* 0x001fe20008000000 */
[----:B------:R-:W0:Y:S03]  /*9f2d0*/  LDCU UR64, c[0x0][0x3b8] ;  /* 0x00007700ff4077ac */ /* 0x000e260008000800 */
[----:B------:R-:W-:Y:S01]  /*9f2e0*/  STL [R1+0x1728], R10 ;  /* 0x0017280a01007387 */ /* 0x000fe20000100800 */
[----:B------:R-:W-:-:S05]  /*9f2f0*/  F2FP.SATFINITE.E5M2.F32.PACK_AB_MERGE_C R2, R26, R27, RZ ;  /* 0x0000001b1a02723e */ /* 0x000fca00048060ff */
[----:B------:R2:W-:Y:S01]  /*9f300*/  STL [R1+0x1580], R2 ;  /* 0x0015800201007387 */ /* 0x0005e20000100800 */
[----:B----4-:R-:W-:-:S03]  /*9f310*/  F2FP.SATFINITE.E5M2.F32.PACK_AB_MERGE_C R8, R8, R9, RZ ;  /* 0x000000090808723e */ /* 0x010fc600048060ff */
[----:B------:R4:W-:Y:S01]  /*9f320*/  STL [R1+0x158], R0 ;  /* 0x0001580001007387 */ /* 0x0009e20000100800 */
[----:B--2---:R-:W-:-:S03]  /*9f330*/  F2FP.SATFINITE.E5M2.F32.PACK_AB_MERGE_C R2, R6, R7, RZ ;  /* 0x000000070602723e */ /* 0x004fc600048060ff */
[----:B------:R2:W-:Y:S01]  /*9f340*/  STL [R1+0x157c], R8 ;  /* 0x00157c0801007387 */ /* 0x0005e20000100800 */
[----:B----4-:R-:W-:Y:S01]  /*9f350*/  VIADD R0, R0, UR65 ;  /* 0x0000004100007c36 */ /* 0x010fe20008000000 */
[----:B------:R-:W4:Y:S02]  /*9f360*/  LDCU UR65, c[0x0][0x3b8] ;  /* 0x00007700ff4177ac */ /* 0x000f240008000800 */
[----:B------:R-:W-:Y:S04]  /*9f370*/  STL [R1+0x1560], R2 ;  /* 0x0015600201007387 */ /* 0x000fe80000100800 */
[----:B------:R-:W4:Y:S04]  /*9f380*/  LDL.LU R9, [R1+0xbe8] ;  /* 0x000be80001097983 */ /* 0x000f280000300800 */
[----:B--2---:R-:W4:Y:S04]  /*9f390*/  LDL.LU R8, [R1+0xbec] ;  /* 0x000bec0001087983 */ /* 0x004f280000300800 */
[----:B------:R-:W2:Y:S04]  /*9f3a0*/  LDL.LU R7, [R1+0xbc0] ;  /* 0x000bc00001077983 */ /* 0x000ea80000300800 */
[----:B------:R0:W-:Y:S04]  /*9f3b0*/  STL [R1+0x154], R0 ;  /* 0x0001540001007387 */ /* 0x0001e80000100800 */
[----:B------:R-:W2:Y:S01]  /*9f3c0*/  LDL.LU R6, [R1+0xbc4] ;  /* 0x000bc40001067983 */ /* 0x000ea20000300800 */
[----:B-----5:R-:W-:Y:S01]  /*9f3d0*/  F2FP.SATFINITE.E5M2.F32.PACK_AB_MERGE_C R3, R20, R3, RZ ;  /* 0x000000031403723e */ /* 0x020fe200048060ff */
[----:B0-----:R-:W-:-:S04]  /*9f3e0*/  VIADD R0, R0, UR66 ;  /* 0x0000004200007c36 */ /* 0x001fc80008000000 */
[----:B------:R0:W-:Y:S01]  /*9f3f0*/  STL [R1+0x172c], R3 ;  /* 0x00172c0301007387 */ /* 0x0001e20000100800 */
[----:B------:R-:W5:Y:S01]  /*9f400*/  LDCU UR66, c[0x0][0x3b8] ;  /* 0x00007700ff4277ac */ /* 0x000f620008000800 */
[----:B------:R-:W-:Y:S02]  /*9f410*/  F2FP.SATFINITE.E5M2.F32.PACK_AB_MERGE_C R2, R18, R28, RZ ;  /* 0x0000001c1202723e */ /* 0x000fe400048060ff */
[----:B------:R-:W5:Y:S04]  /*9f420*/  LDL.LU R11, [R1+0xbc8] ;  /* 0x000bc800010b7983 */ /* 0x000f680000300800 */
[----:B------:R-:W-:Y:S04]  /*9f430*/  STL [R1+0x152c], R2 ;  /* 0x00152c0201007387 */ /* 0x000fe80000100800 */
[----:B------:R-:W5:Y:S04]  /*9f440*/  LDL.LU R24, [R1+0xbcc] ;  /* 0x000bcc0001187983 */ /* 0x000f680000300800 */
[----:B------:R-:W5:Y:S04]  /*9f450*/  LDL.LU R27, [R1+0xa80] ;  /* 0x000a8000011b7983 */ /* 0x000f680000300800 */
[----:B------:R1:W-:Y:S04]  /*9f460*/  STL [R1+0x150], R0 ;  /* 0x0001500001007387 */ /* 0x0003e80000100800 */
[----:B------:R-:W5:Y:S04]  /*9f470*/  LDL.LU R26, [R1+0xa84] ;  /* 0x000a8400011a7983 */ /* 0x000f680000300800 */
[----:B0-----:R-:W5:Y:S04]  /*9f480*/  LDL.LU R3, [R1+0xa88] ;  /* 0x000a880001037983 */ /* 0x001f680000300800 */
[----:B------:R-:W5:Y:S04]  /*9f490*/  LDL.LU R20, [R1+0xa8c] ;  /* 0x000a8c0001147983 */ /* 0x000f680000300800 */
[----:B------:R-:W5:Y:S01]  /*9f4a0*/  LDL.LU R28, [R1+0xa70] ;  /* 0x000a7000011c7983 */ /* 0x000f620000300800 */
[----:B-1----:R-:W-:Y:S01]  /*9f4b0*/  VIADD R0, R0, UR52 ;  /* 0x0000003400007c36 */ /* 0x002fe20008000000 */
[----:B------:R-:W0:Y:S02]  /*9f4c0*/  LDCU UR52, c[0x0][0x3b8] ;  /* 0x00007700ff3477ac */ /* 0x000e240008000800 */
[----:B------:R-:W5:Y:S01]  /*9f4d0*/  LDL.LU R18, [R1+0xa74] ;  /* 0x000a740001127983 */ /* 0x000f620000300800 */
[----:B---3--:R-:W-:-:S05]  /*9f4e0*/  F2FP.SATFINITE.E5M2.F32.PACK_AB_MERGE_C R10, R17, R16, RZ ;  /* 0x00000010110a723e */ /* 0x008fca00048060ff */
[----:B------:R1:W-:Y:S01]  /*9f4f0*/  STL [R1+0x1528], R10 ;  /* 0x0015280a01007387 */ /* 0x0003e20000100800 */
[----:B------:R-:W-:-:S05]  /*9f500*/  F2FP.SATFINITE.E5M2.F32.PACK_AB_MERGE_C R2, R21, R19, RZ ;  /* 0x000000131502723e */ /* 0x000fca00048060ff */
[----:B------:R3:W-:Y:S01]  /*9f510*/  STL [R1+0x1514], R2 ;  /* 0x0015140201007387 */ /* 0x0007e20000100800 */
[----:B-1----:R-:W-:-:S03]  /*9f520*/  F2FP.SATFINITE.E5M2.F32.PACK_AB_MERGE_C R10, R25, R29, RZ ;  /* 0x0000001d190a723e */ /* 0x002fc600048060ff */
[----:B------:R1:W-:Y:S01]  /*9f530*/  STL [R1+0x14c], R0 ;  /* 0x00014c0001007387 */ /* 0x0003e20000100800 */
[----:B---3--:R-:W-:-:S03]  /*9f540*/  F2FP.SATFINITE.E5M2.F32.PACK_AB_MERGE_C R2, R23, R22, RZ ;  /* 0x000000161702723e */ /* 0x008fc600048060ff */
[----:B------:R-:W-:Y:S01]  /*9f550*/  STL [R1+0x1734], R10 ;  /* 0x0017340a01007387 */ /* 0x000fe20000100800 */
[----:B-1----:R-:W-:Y:S01]  /*9f560*/  VIADD R0, R0, UR53 ;  /* 0x0000003500007c36 */ /* 0x002fe20008000000 */
[----:B------:R-:W1:Y:S02]  /*9f570*/  LDCU UR53, c[0x0][0x3b8] ;  /* 0x00007700ff3577ac */ /* 0x000e640008000800 */
        /* <DEDUP_REMOVED lines=10> */
[----:B----4-:R-:W-:Y:S01]  /*9f620*/  F2FP.SATFINITE.E5M2.F32.PACK_AB_MERGE_C R8, R8, R9, RZ ;  /* 0x000000090808723e */ /* 0x010fe200048060ff */
[----:B0-----:R-:W-:Y:S01]  /*9f630*/  VIADD R0, R0, UR47 ;  /* 0x0000002f00007c36 */ /* 0x001fe20008000000 */
[----:B------:R-:W0:Y:S03]  /*9f640*/  LDCU UR47, c[0x0][0x3b8] ;  /* 0x00007700ff2f77ac */ /* 0x000e260008000800 */
[----:B------:R4:W-:Y:S04]  /*9f650*/  STL [R1+0x14d4], R8 ;  /* 0x0014d40801007387 */ /* 0x0009e80000100800 */
[----:B------:R-:W3:Y:S01]  /*9f660*/  LDL.LU R9, [R1+0xa58] ;  /* 0x000a580001097983 */ /* 0x000ee20000300800 */
[----:B--2---:R-:W-:-:S05]  /*9f670*/  F2FP.SATFINITE.E5M2.F32.PACK_AB_MERGE_C R2, R6, R7, RZ ;  /* 0x000000070602723e */ /* 0x004fca00048060ff */
[----:B------:R-:W-:Y:S04]  /*9f680*/  STL [R1+0x14e4], R2 ;  /* 0x0014e40201007387 */ /* 0x000fe80000100800 */
[----:B----4-:R-:W2:Y:S04]  /*9f690*/  LDL.LU R8, [R1+0xa5c] ;  /* 0x000a5c0001087983 */ /* 0x010ea80000300800 */
[----:B------:R-:W4:Y:S04]  /*9f6a0*/  LDL.LU R7, [R1+0xa40] ;  /* 0x000a400001077983 */ /* 0x000f280000300800 */
[----:B------:R0:W-:Y:S04]  /*9f6b0*/  STL [R1+0x148], R0 ;  /* 0x0001480001007387 */ /* 0x0001e80000100800 */
[----:B------:R-:W4:Y:S01]  /*9f6c0*/  LDL.LU R6, [R1+0xa44] ;  /* 0x000a440001067983 */ /* 0x000f220000300800 */
[----:B-----5:R-:W-:Y:S01]  /*9f6d0*/  F2FP.SATFINITE.E5M2.F32.PACK_AB_MERGE_C R10, R24, R11, RZ ;  /* 0x0000000b180a723e */ /* 0x020fe200048060ff */
[----:B0-----:R-:W-:-:S04]  /*9f6e0*/  VIADD R0, R0, UR48 ;  /* 0x0000003000007c36 */ /* 0x001fc80008000000 */
[----:B------:R-:W-:Y:S01]  /*9f6f0*/  STL [R1+0x1738], R10 ;  /* 0x0017380a01007387 */ /* 0x000fe20000100800 */
[----:B------:R-:W0:Y:S01]  /*9f700*/  LDCU UR48, c[0x0][0x3b8] ;  /* 0x00007700ff3077ac */ /* 0x000e220008000800 */
        /* <DEDUP_REMOVED lines=9> */
[----:B------:R-:W4:Y:S04]  /*9f7a0*/  LDL.LU R11, [R1+0xa48] ;  /* 0x000a4800010b7983 */ /* 0x000f280000300800 */
[----:B------:R-:W4:Y:S04]  /*9f7b0*/  LDL.LU R24, [R1+0xa4c] ;  /* 0x000a4c0001187983 */ /* 0x000f280000300800 */
[----:B------:R-:W4:Y:S04]  /*9f7c0*/  LDL.LU R27, [R1+0xa30] ;  /* 0x000a3000011b7983 */ /* 0x000f280000300800 */
[----:B------:R0:W-:Y:S04]  /*9f7d0*/  STL [R1+0x70], R0 ;  /* 0x0000700001007387 */ /* 0x0001e80000100800 */
[----:B------:R-:W4:Y:S04]  /*9f7e0*/  LDL.LU R26, [R1+0xa34] ;  /* 0x000a3400011a7983 */ /* 0x000f280000300800 */
[----:B-----5:R-:W5:Y:S04]  /*9f7f0*/  LDL.LU R3, [R1+0xa38] ;  /* 0x000a380001037983 */ /* 0x020f680000300800 */
[----:B------:R-:W5:Y:S04]  /*9f800*/  LDL.LU R20, [R1+0xa3c] ;  /* 0x000a3c0001147983 */ /* 0x000f680000300800 */
[----:B------:R-:W5:Y:S01]  /*9f810*/  LDL.LU R28, [R1+0xa20] ;  /* 0x000a2000011c7983 */ /* 0x000f620000300800 */
[----:B0-----:R-:W-:Y:S01]  /*9f820*/  VIADD R0, R0, UR67 ;  /* 0x0000004300007c36 */ /* 0x001fe20008000000 */
[----:B------:R-:W0:Y:S02]  /*9f830*/  LDCU UR67, c[0x0][0x3b8] ;  /* 0x00007700ff4377ac */ /* 0x000e240008000800 */
[----:B------:R-:W5:Y:S01]  /*9f840*/  LDL.LU R18, [R1+0xa24] ;  /* 0x000a240001127983 */ /* 0x000f620000300800 */
[----:B---3--:R-:W-:-:S05]  /*9f850*/  F2FP.SATFINITE.E5M2.F32.PACK_AB_MERGE_C R10, R17, R16, RZ ;  /* 0x00000010110a723e */ /* 0x008fca00048060ff */
[----:B------:R3:W-:Y:S01]  /*9f860*/  STL [R1+0x15d0], R10 ;  /* 0x0015d00a01007387 */ /* 0x0007e20000100800 */
[----:B------:R-:W-:-:S05]  /*9f870*/  F2FP.SATFINITE.E5M2.F32.PACK_AB_MERGE_C R2, R21, R19, RZ ;  /* 0x000000131502723e */ /* 0x000fca00048060ff */
[----:B------:R0:W-:Y:S01]  /*9f880*/  STL [R1+0x1618], R2 ;  /* 0x0016180201007387 */ /* 0x0001e20000100800 */
[----:B---3--:R-:W-:-:S03]  /*9f890*/  F2FP.SATFINITE.E5M2.F32.PACK_AB_MERGE_C R10, R25, R29, RZ ;  /* 0x0000001d190a723e */ /* 0x008fc600048060ff */
[----:B------:R3:W-:Y:S01]  /*9f8a0*/  STL [R1+0x78], R0 ;  /* 0x0000780001007387 */ /* 0x0007e20000100800 */
[----:B0-----:R-:W-:-:S03]  /*9f8b0*/  F2FP.SATFINITE.E5M2.F32.PACK_AB_MERGE_C R2, R23, R22, RZ ;  /* 0x000000161702723e */ /* 0x001fc600048060ff */
[----:B------:R-:W-:Y:S01]  /*9f8c0*/  STL [R1+0x1630], R10 ;  /* 0x0016300a01007387 */ /* 0x000fe20000100800 */
[----:B---3--:R-:W-:Y:S01]  /*9f8d0*/  VIADD R0, R0, UR12 ;  /* 0x0000000c00007c36 */ /* 0x008fe20008000000 */
[----:B------:R-:W0:Y:S02]  /*9f8e0*/  LDCU UR12, c[0x0][0x3b8] ;  /* 0x00007700ff0c77ac */ /* 0x000e240008000800 */
[----:B------:R-:W-:Y:S04]  /*9f8f0*/  STL [R1+0x1674], R2 ;  /* 0x0016740201007387 */ /* 0x000fe80000100800 */
[----:B------:R-:W3:Y:S04]  /*9f900*/  LDL.LU R19, [R1+0xa28] ;  /* 0x000a280001137983 */ /* 0x000ee80000300800 */
[----:B------:R-:W3:Y:S04]  /*9f910*/  LDL.LU R25, [R1+0xa2c] ;  /* 0x000a2c0001197983 */ /* 0x000ee80000300800 */
[----:B------:R-:W3:Y:S04]  /*9f920*/  LDL.LU R22, [R1+0xa10] ;  /* 0x000a100001167983 */ /* 0x000ee80000300800 */
[----:B------:R0:W-:Y:S04]  /*9f930*/  STL [R1+0x140], R0 ;  /* 0x0001400001007387 */ /* 0x0001e80000100800 */
[----:B------:R-:W3:Y:S01]  /*9f940*/  LDL.LU R23, [R1+0xa14] ;  /* 0x000a140001177983 */ /* 0x000ee20000300800 */
[----:B--2---:R-:W-:Y:S01]  /*9f950*/  F2FP.SATFINITE.E5M2.F32.PACK_AB_MERGE_C R8, R8, R9, RZ ;  /* 0x000000090808723e */ /* 0x004fe200048060ff */
[----:B0-----:R-:W-:-:S04]  /*9f960*/  VIADD R0, R0, UR13 ;  /* 0x0000000d00007c36 */ /* 0x001fc80008000000 */
[----:B------:R0:W-:Y:S01]  /*9f970*/  STL [R1+0x1688], R8 ;  /* 0x0016880801007387 */ /* 0x0001e20000100800 */
[----:B------:R-:W2:Y:S03]  /*9f980*/  LDCU UR13, c[0x0][0x3b8] ;  /* 0x00007700ff0d77ac */ /* 0x000ea60008000800 */
[----:B------:R-:W2:Y:S01]  /*9f990*/  LDL.LU R16, [R1+0xa18] ;  /* 0x000a180001107983 */ /* 0x000ea20000300800 */
[----:B----4-:R-:W-:-:S05]  /*9f9a0*/  F2FP.SATFINITE.E5M2.F32.PACK_AB_MERGE_C R2, R6, R7, RZ ;  /* 0x000000070602723e */ /* 0x010fca00048060ff */
[----:B------:R-:W-:Y:S04]  /*9f9b0*/  STL [R1+0x16e4], R2 ;  /* 0x0016e40201007387 */ /* 0x000fe80000100800 */
[----:B------:R-:W2:Y:S04]  /*9f9c0*/  LDL.LU R17, [R1+0xa1c] ;  /* 0x000a1c0001117983 */ /* 0x000ea80000300800 */
[----:B------:R-:W4:Y:S04]  /*9f9d0*/  LDL.LU R21, [R1+0xa00] ;  /* 0x000a000001157983 */ /* 0x000f280000300800 */
[----:B------:R0:W-:Y:S04]  /*9f9e0*/  STL [R1+0x13c], R0 ;  /* 0x00013c0001007387 */ /* 0x0001e80000100800 */
[----:B------:R-:W4:Y:S04]  /*9f9f0*/  LDL.LU R29, [R1+0xa04] ;  /* 0x000a0400011d7983 */ /* 0x000f280000300800 */
[----:B------:R-:W4:Y:S04]  /*9fa00*/  LDL.LU R9, [R1+0xa08] ;  /* 0x000a080001097983 */ /* 0x000f280000300800 */
[----:B0-----:R-:W4:Y:S04]  /*9fa10*/  LDL.LU R8, [R1+0xa0c] ;  /* 0x000a0c0001087983 */ /* 0x001f280000300800 */
[----:B------:R-:W4:Y:S04]  /*9fa20*/  LDL.LU R7, [R1+0x9f0] ;  /* 0x0009f00001077983 */ /* 0x000f280000300800 */
[----:B------:R-:W4:Y:S01]  /*9fa30*/  LDL.LU R6, [R1+0x9f4] ;  /* 0x0009f40001067983 */ /* 0x000f220000300800 */
[----:B------:R-:W-:Y:S01]  /*9fa40*/  F2FP.SATFINITE.E5M2.F32.PACK_AB_MERGE_C R10, R24, R11, RZ ;  /* 0x0000000b180a723e */ /* 0x000fe200048060ff */
[----:B------:R-:W-:Y:S01]  /*9fa50*/  VIADD R0, R0, UR14 ;  /* 0x0000000e00007c36 */ /* 0x000fe20008000000 */
[----:B------:R-:W0:Y:S03]  /*9fa60*/  LDCU UR14, c[0x0][0x3b8] ;  /* 0x00007700ff0e77ac */ /* 0x000e260008000800 */
[----:B------:R-:W-:Y:S01]  /*9fa70*/  STL [R1+0x16e0], R10 ;  /* 0x0016e00a01007387 */ /* 0x000fe20000100800 */
[----:B------:R-:W-:-:S05]  /*9fa80*/  F2FP.SATFINITE.E5M2.F32.PACK_AB_MERGE_C R2, R26, R27, RZ ;  /* 0x0000001b1a02723e */ /* 0x000fca00048060ff */
[----:B------:R0:W-:Y:S01]  /*9fa90*/  STL [R1+0x16c0], R2 ;  /* 0x0016c00201007387 */ /* 0x0001e20000100800 */
[----:B-----5:R-:W-:-:S03]  /*9faa0*/  F2FP.SATFINITE.E5M2.F32.PACK_AB_MERGE_C R3, R20, R3, RZ ;  /* 0x000000031403723e */ /* 0x020fc600048060ff */
[----:B------:R5:W-:Y:S01]  /*9fab0*/  STL [R1+0x138], R0 ;  /* 0x0001380001007387 */ /* 0x000be20000100800 */
[----:B0-----:R-:W-:-:S03]  /*9fac0*/  F2FP.SATFINITE.E5M2.F32.PACK_AB_MERGE_C R2, R18, R28, RZ ;  /* 0x0000001c1202723e */ /* 0x001fc600048060ff */
[----:B------:R0:W-:Y:S01]  /*9fad0*/  STL [R1+0x16bc], R3 ;  /* 0x0016bc0301007387 */ /* 0x0001e20000100800 */
[----:B-----5:R-:W-:Y:S01]  /*9fae0*/  VIADD R0, R0, UR15 ;  /* 0x0000000f00007c36 */ /* 0x020fe20008000000 */
[----:B------:R-:W5:Y:S02]  /*9faf0*/  LDCU UR15, c[0x0][0x3b8] ;  /* 0x00007700ff0f77ac */ /* 0x000f640008000800 */
[----:B------:R-:W-:Y:S04]  /*9fb00*/  STL [R1+0x165c], R2 ;  /* 0x00165c0201007387 */ /* 0x000fe80000100800 */
[----:B------:R-:W5:Y:S04]  /*9fb10*/  LDL.LU R11, [R1+0x9f8] ;  /* 0x0009f800010b7983 */ /* 0x000f680000300800 */
[----:B------:R-:W5:Y:S04]  /*9fb20*/  LDL.LU R24, [R1+0x9fc] ;  /* 0x0009fc0001187983 */ /* 0x000f680000300800 */
[----:B------:R-:W5:Y:S04]  /*9fb30*/  LDL.LU R27, [R1+0x9e0] ;  /* 0x0009e000011b7983 */ /* 0x000f680000300800 */
[----:B------:R1:W-:Y:S04]  /*9fb40*/  STL [R1+0x134], R0 ;  /* 0x0001340001007387 */ /* 0x0003e80000100800 */
[----:B------:R-:W5:Y:S04]  /*9fb50*/  LDL.LU R26, [R1+0x9e4] ;  /* 0x0009e400011a7983 */ /* 0x000f680000300800 */
[----:B0-----:R-:W5:Y:S04]  /*9fb60*/  LDL.LU R3, [R1+0x9e8] ;  /* 0x0009e80001037983 */ /* 0x001f680000300800 */
[----:B------:R-:W5:Y:S01]  /*9fb70*/  LDL.LU R20, [R1+0x9ec] ;  /* 0x0009ec0001147983 */ /* 0x000f620000300800 */
[----:B-1----:R-:W-:Y:S01]  /*9fb80*/  VIADD R0, R0, UR16 ;  /* 0x0000001000007c36 */ /* 0x002fe20008000000 */
[----:B------:R-:W0:Y:S02]  /*9fb90*/  LDCU UR16, c[0x0][0x3b8] ;  /* 0x00007700ff1077ac */ /* 0x000e240008000800 */
[----:B------:R-:W5:Y:S04]  /*9fba0*/  LDL.LU R28, [R1+0x9d0] ;  /* 0x0009d000011c7983 */ /* 0x000f680000300800 */
[----:B------:R-:W5:Y:S01]  /*9fbb0*/  LDL.LU R18, [R1+0x9d4] ;  /* 0x0009d40001127983 */ /* 0x000f620000300800 */
[----:B---3--:R-:W-:-:S05]  /*9fbc0*/  F2FP.SATFINITE.E5M2.F32.PACK_AB_MERGE_C R10, R25, R19, RZ ;  /* 0x00000013190a723e */ /* 0x008fca00048060ff */
[----:B------:R2:W-:Y:S04]  /*9fbd0*/  STL [R1+0x1664], R10 ;  /* 0x0016640a01007387 */ /* 0x0005e80000100800 */
[----:B------:R-:W3:Y:S01]  /*9fbe0*/  LDL.LU R19, [R1+0x9d8] ;  /* 0x0009d80001137983 */ /* 0x000ee20000300800 */
[----:B------:R-:W-:-:S05]  /*9fbf0*/  F2FP.SATFINITE.E5M2.F32.PACK_AB_MERGE_C R2, R23, R22, RZ ;  /* 0x000000161702723e */ /* 0x000fca00048060ff */
[----:B------:R-:W-:Y:S04]  /*9fc00*/  STL [R1+0x1608], R2 ;  /* 0x0016080201007387 */ /* 0x000fe80000100800 */
[----:B------:R-:W3:Y:S04]  /*9fc10*/  LDL.LU R25, [R1+0x9dc] ;  /* 0x0009dc0001197983 */ /* 0x000ee80000300800 */
[----:B------:R-:W3:Y:S04]  /*9fc20*/  LDL.LU R22, [R1+0x9c0] ;  /* 0x0009c00001167983 */ /* 0x000ee80000300800 */
[----:B------:R1:W-:Y:S04]  /*9fc30*/  STL [R1+0x80], R0 ;  /* 0x0000800001007387 */ /* 0x0003e80000100800 */
[----:B------:R-:W3:Y:S01]  /*9fc40*/  LDL.LU R23, [R1+0x9c4] ;  /* 0x0009c40001177983 */ /* 0x000ee20000300800 */
[----:B--2---:R-:W-:Y:S01]  /*9fc50*/  F2FP.SATFINITE.E5M2.F32.PACK_AB_MERGE_C R10, R17, R16, RZ ;  /* 0x00000010110a723e */ /* 0x004fe200048060ff */
[----:B-1----:R-:W-:-:S04]  /*9fc60*/  VIADD R0, R0, UR17 ;  /* 0x0000001100007c36 */ /* 0x002fc80008000000 */
[----:B------:R-:W-:Y:S01]  /*9fc70*/  STL [R1+0x1604], R10 ;  /* 0x0016040a01007387 */ /* 0x000fe20000100800 */
[----:B------:R-:W1:Y:S01]  /*9fc80*/  LDCU UR17, c[0x0][0x3b8] ;  /* 0x00007700ff1177ac */ /* 0x000e620008000800 */
[----:B----4-:R-:W-:-:S05]  /*9fc90*/  F2FP.SATFINITE.E5M2.F32.PACK_AB_MERGE_C R2, R29, R21, RZ ;  /* 0x000000151d02723e */ /* 0x010fca00048060ff */
[----:B------:R2:W-:Y:S01]  /*9fca0*/  STL [R1+0x15b0], R2 ;  /* 0x0015b00201007387 */ /* 0x0005e20000100800 */
[----:B------:R-:W-:-:S03]  /*9fcb0*/  F2FP.SATFINITE.E5M2.F32.PACK_AB_MERGE_C R8, R8, R9, RZ ;  /* 0x000000090808723e */ /* 0x000fc600048060ff */
[----:B------:R4:W-:Y:S04]  /*9fcc0*/  STL [R1+0x130], R0 ;  /* 0x0001300001007387 */ /* 0x0009e80000100800 */
[----:B------:R0:W-:Y:S01]  /*9fcd0*/  STL [R1+0x15b8], R8 ;  /* 0x0015b80801007387 */ /* 0x0001e20000100800 */
[----:B--2---:R-:W-:-:S03]  /*9fce0*/  F2FP.SATFINITE.E5M2.F32.PACK_AB_MERGE_C R2, R6, R7, RZ ;  /* 0x000000070602723e */ /* 0x004fc600048060ff */
[----:B------:R-:W2:Y:S04]  /*9fcf0*/  LDL.LU R16, [R1+0x9c8] ;  /* 0x0009c80001107983 */ /* 0x000ea80000300800 */
[----:B------:R-:W-:Y:S04]  /*9fd00*/  STL [R1+0x155c], R2 ;  /* 0x00155c0201007387 */ /* 0x000fe80000100800 */
[----:B------:R-:W2:Y:S04]  /*9fd10*/  LDL.LU R17, [R1+0x9cc] ;  /* 0x0009cc0001117983 */ /* 0x000ea80000300800 */
[----:B------:R-:W2:Y:S04]  /*9fd20*/  LDL.LU R9, [R1+0x9b0] ;  /* 0x0009b00001097983 */ /* 0x000ea80000300800 */
[----:B------:R-:W2:Y:S01]  /*9fd30*/  LDL.LU R7, [R1+0x9b4] ;  /* 0x0009b40001077983 */ /* 0x000ea20000300800 */
[----:B----4-:R-:W-:Y:S01]  /*9fd40*/  VIADD R0, R0, UR18 ;  /* 0x0000001200007c36 */ /* 0x010fe20008000000 */
[----:B------:R-:W4:Y:S02]  /*9fd50*/  LDCU UR18, c[0x0][0x3b8] ;  /* 0x00007700ff1277ac */ /* 0x000f240008000800 */
[----:B------:R-:W4:Y:S04]  /*9fd60*/  LDL.LU R21, [R1+0x9b8] ;  /* 0x0009b80001157983 */ /* 0x000f280000300800 */
[----:B------:R-:W4:Y:S04]  /*9fd70*/  LDL.LU R29, [R1+0x9bc] ;  /* 0x0009bc00011d7983 */ /* 0x000f280000300800 */
[----:B0-----:R-:W4:Y:S04]  /*9fd80*/  LDL.LU R8, [R1+0x9a0] ;  /* 0x0009a00001087983 */ /* 0x001f280000300800 */
[----:B------:R0:W-:Y:S04]  /*9fd90*/  STL [R1+0x12c], R0 ;  /* 0x00012c0001007387 */ /* 0x0001e80000100800 */
[----:B------:R-:W4:Y:S01]  /*9fda0*/  LDL.LU R6, [R1+0x9a4] ;  /* 0x0009a40001067983 */ /* 0x000f220000300800 */
        /* <DEDUP_REMOVED lines=14> */
[----:B-----5:R-:W5:Y:S04]  /*9fe90*/  LDL.LU R3, [R1+0x9ac] ;  /* 0x0009ac0001037983 */ /* 0x020f680000300800 */
[----:B------:R-:W5:Y:S04]  /*9fea0*/  LDL.LU R28, [R1+0x980] ;  /* 0x00098000011c7983 */ /* 0x000f680000300800 */
[----:B------:R0:W-:Y:S04]  /*9feb0*/  STL [R1+0x84], R0 ;  /* 0x0000840001007387 */ /* 0x0001e80000100800 */
[----:B------:R-:W5:Y:S01]  /*9fec0*/  LDL.LU R18, [R1+0x984] ;  /* 0x0009840001127983 */ /* 0x000f620000300800 */
[----:B0-----:R-:W-:Y:S01]  /*9fed0*/  VIADD R0, R0, UR21 ;  /* 0x0000001500007c36 */ /* 0x001fe20008000000 */
[----:B------:R-:W0:Y:S01]  /*9fee0*/  LDCU UR21, c[0x0][0x3b8] ;  /* 0x00007700ff1577ac */ /* 0x000e220008000800 */
[----:B---3--:R-:W-:-:S05]  /*9fef0*/  F2FP.SATFINITE.E5M2.F32.PACK_AB_MERGE_C R10, R25, R19, RZ ;  /* 0x00000013190a723e */ /* 0x008fca00048060ff */
[----:B------:R2:W-:Y:S04]  /*9ff00*/  STL [R1+0x150c], R10 ;  /* 0x00150c0a01007387 */ /* 0x0005e80000100800 */
[----:B------:R-:W3:Y:S01]  /*9ff10*/  LDL.LU R11, [R1+0x988] ;  /* 0x00098800010b7983 */ /* 0x000ee20000300800 */
[----:B------:R-:W-:-:S05]  /*9ff20*/  F2FP.SATFINITE.E5M2.F32.PACK_AB_MERGE_C R2, R23, R22, RZ ;  /* 0x000000161702723e */ /* 0x000fca00048060ff */
[----:B------:R0:W-:Y:S04]  /*9ff30*/  STL [R1+0x14ec], R2 ;  /* 0x0014ec0201007387 */ /* 0x0001e80000100800 */
[----:B------:R-:W3:Y:S04]  /*9ff40*/  LDL.LU R20, [R1+0x98c] ;  /* 0x00098c0001147983 */ /* 0x000ee80000300800 */
[----:B------:R-:W3:Y:S04]  /*9ff50*/  LDL.LU R19, [R1+0x940] ;  /* 0x0009400001137983 */ /* 0x000ee80000300800 */
[----:B------:R0:W-:Y:S04]  /*9ff60*/  STL [R1+0x128], R0 ;  /* 0x0001280001007387 */ /* 0x0001e80000100800 */
[----:B------:R-:W3:Y:S04]  /*9ff70*/  LDL.LU R25, [R1+0x944] ;  /* 0x0009440001197983 */ /* 0x000ee80000300800 */
[----:B------:R-:W3:Y:S04]  /*9ff80*/  LDL.LU R22, [R1+0x948] ;  /* 0x0009480001167983 */ /* 0x000ee80000300800 */
[----:B------:R-:W3:Y:S01]  /*9ff90*/  LDL.LU R23, [R1+0x94c] ;  /* 0x00094c0001177983 */ /* 0x000ee20000300800 */
[----:B--2---:R-:W-:-:S05]  /*9ffa0*/  F2FP.SATFINITE.E5M2.F32.PACK_AB_MERGE_C R10, R17, R16, RZ ;  /* 0x00000010110a723e */ /* 0x004fca00048060ff */
[----:B------:R4:W-:Y:S01]  /*9ffb0*/  STL [R1+0x1500], R10 ;  /* 0x0015000a01007387 */ /* 0x0009e20000100800 */
[----:B0-----:R-:W-:-:S03]  /*9ffc0*/  F2FP.SATFINITE.E5M2.F32.PACK_AB_MERGE_C R2, R7, R9, RZ ;  /* 0x000000090702723e */ /* 0x001fc600048060ff */
[----:B------:R-:W2:Y:S04]  /*9ffd0*/  LDL.LU R9, [R1+0x930] ;  /* 0x0009300001097983 */ /* 0x000ea80000300800 */
[----:B------:R0:W-:Y:S04]  /*9ffe0*/  STL [R1+0x14d0], R2 ;  /* 0x0014d00201007387 */ /* 0x0001e80000100800 */
[----:B------:R-:W2:Y:S01]  /*9fff0*/  LDL.LU R7, [R1+0x934] ;  /* 0x0009340001077983 */ /* 0x000ea20000300800 */
[----:B------:R-:W-:Y:S01]  /*a0000*/  VIADD R0, R0, UR22 ;  /* 0x0000001600007c36 */ /* 0x000fe20008000000 */
[----:B----4-:R-:W-:Y:S01]  /*a0010*/  F2FP.SATFINITE.E5M2.F32.PACK_AB_MERGE_C R10, R29, R21, RZ ;  /* 0x000000151d0a723e */ /* 0x010fe200048060ff */
[----:B------:R-:W4:Y:S03]  /*a0020*/  LDCU UR22, c[0x0][0x3b8] ;  /* 0x00007700ff1677ac */ /* 0x000f260008000800 */
[----:B------:R1:W-:Y:S01]  /*a0030*/  STL [R1+0x124], R0 ;  /* 0x0001240001007387 */ /* 0x0003e20000100800 */
[----:B0-----:R-:W-:-:S03]  /*a0040*/  F2FP.SATFINITE.E5M2.F32.PACK_AB_MERGE_C R2, R6, R8, RZ ;  /* 0x000000080602723e */ /* 0x001fc600048060ff */
[----:B------:R-:W-:Y:S04]  /*a0050*/  STL [R1+0x14cc], R10 ;  /* 0x0014cc0a01007387 */ /* 0x000fe80000100800 */
[----:B------:R-:W4:Y:S01]  /*a0060*/  LDL.LU R24, [R1+0x938] ;  /* 0x0009380001187983 */ /* 0x000f220000300800 */
[----:B-1----:R-:W-:Y:S01]  /*a0070*/  VIADD R0, R0, UR23 ;  /* 0x0000001700007c36 */ /* 0x002fe20008000000 */
[----:B------:R-:W0:Y:S02]  /*a0080*/  LDCU UR23, c[0x0][0x3b8] ;  /* 0x00007700ff1777ac */ /* 0x000e240008000800 */
[----:B------:R-:W-:Y:S04]  /*a0090*/  STL [R1+0x14a0], R2 ;  /* 0x0014a00201007387 */ /* 0x000fe80000100800 */
[----:B------:R-:W4:Y:S04]  /*a00a0*/  LDL.LU R27, [R1+0x93c] ;  /* 0x00093c00011b7983 */ /* 0x000f280000300800 */
[----:B------:R-:W4:Y:S04]  /*a00b0*/  LDL.LU R16, [R1+0x920] ;  /* 0x0009200001107983 */ /* 0x000f280000300800 */
[----:B------:R1:W-:Y:S04]  /*a00c0*/  STL [R1+0x120], R0 ;  /* 0x0001200001007387 */ /* 0x0003e80000100800 */
[----:B------:R-:W4:Y:S04]  /*a00d0*/  LDL.LU R17, [R1+0x924] ;  /* 0x0009240001117983 */ /* 0x000f280000300800 */
[----:B------:R-:W4:Y:S04]  /*a00e0*/  LDL.LU R21, [R1+0x928] ;  /* 0x0009280001157983 */ /* 0x000f280000300800 */
[----:B------:R-:W4:Y:S04]  /*a00f0*/  LDL R29, [R1+0x92c] ;  /* 0x00092c00011d7983 */ /* 0x000f280000100800 */
[----:B------:R-:W4:Y:S04]  /*a0100*/  LDL.LU R8, [R1+0x910] ;  /* 0x0009100001087983 */ /* 0x000f280000300800 */
[----:B------:R-:W4:Y:S01]  /*a0110*/  LDL R6, [R1+0x914] ;  /* 0x0009140001067983 */ /* 0x000f220000100800 */
[----:B-1----:R-:W-:Y:S01]  /*a0120*/  VIADD R0, R0, UR24 ;  /* 0x0000001800007c36 */ /* 0x002fe20008000000 */
[----:B------:R-:W1:Y:S01]  /*a0130*/  LDCU UR24, c[0x0][0x3b8] ;  /* 0x00007700ff1877ac */ /* 0x000e620008000800 */
[----:B-----5:R-:W-:-:S05]  /*a0140*/  F2FP.SATFINITE.E5M2.F32.PACK_AB_MERGE_C R3, R3, R26, RZ ;  /* 0x0000001a0303723e */ /* 0x020fca00048060ff */
[----:B------:R5:W-:Y:S04]  /*a0150*/  STL [R1+0x14a4], R3 ;  /* 0x0014a40301007387 */ /* 0x000be80000100800 */
[----:B------:R-:W4:Y:S01]  /*a0160*/  LDL.LU R26, [R1+0x918] ;  /* 0x00091800011a7983 */ /* 0x000f220000300800 */
[----:B------:R-:W-:-:S05]  /*a0170*/  F2FP.SATFINITE.E5M2.F32.PACK_AB_MERGE_C R2, R18, R28, RZ ;  /* 0x0000001c1202723e */ /* 0x000fca00048060ff */
[----:B------:R0:W-:Y:S04]  /*a0180*/  STL [R1+0x14bc], R2 ;  /* 0x0014bc0201007387 */ /* 0x0001e80000100800 */
[----:B-----5:R-:W5:Y:S04]  /*a0190*/  LDL R3, [R1+0x91c] ;  /* 0x00091c0001037983 */ /* 0x020f680000100800 */
[----:B------:R-:W5:Y:S04]  /*a01a0*/  LDL.LU R28, [R1+0x900] ;  /* 0x00090000011c7983 */ /* 0x000f680000300800 */
[----:B------:R1:W-:Y:S01]  /*a01b0*/  STL [R1+0x11c], R0 ;  /* 0x00011c0001007387 */ /* 0x0003e20000100800 */
[----:B0-----:R-:W-:Y:S01]  /*a01c0*/  VIADD R2, R0, UR25 ;  /* 0x0000001900027c36 */ /* 0x001fe20008000000 */
[----:B------:R-:W0:Y:S02]  /*a01d0*/  LDCU UR25, c[0x0][0x3b8] ;  /* 0x00007700ff1977ac */ /* 0x000e240008000800 */
[----:B------:R-:W5:Y:S01]  /*a01e0*/  LDL R18, [R1+0x904] ;  /* 0x0009040001127983 */ /* 0x000f620000100800 */
[----:B---3--:R-:W-:-:S05]  /*a01f0*/  F2FP.SATFINITE.E5M2.F32.PACK_AB_MERGE_C R11, R20, R11, RZ ;  /* 0x0000000b140b723e */ /* 0x008fca00048060ff */
[----:B------:R-:W-:Y:S01]  /*a0200*/  STL [R1+0x14b8], R11 ;  /* 0x0014b80b01007387 */ /* 0x000fe20000100800 */
[----:B------:R-:W-:-:S05]  /*a0210*/  F2FP.SATFINITE.E5M2.F32.PACK_AB_MERGE_C R10, R25, R19, RZ ;  /* 0x00000013190a723e */ /* 0x000fca00048060ff */
[----:B------:R3:W-:Y:S04]  /*a0220*/  STL [R1+0x1568], R10 ;  /* 0x0015680a01007387 */ /* 0x0007e80000100800 */
[----:B-1----:R-:W5:Y:S01]  /*a0230*/  LDL.LU R0, [R1+0x908] ;  /* 0x0009080001007983 */ /* 0x002f620000300800 */
[----:B---3--:R-:W-:-:S03]  /*a0240*/  F2FP.SATFINITE.E5M2.F32.PACK_AB_MERGE_C R10, R23, R22, RZ ;  /* 0x00000016170a723e */ /* 0x008fc600048060ff */
[----:B------:R1:W-:Y:S04]  /*a0250*/  STL [R1+0x8c], R2 ;  /* 0x00008c0201007387 */ /* 0x0003e80000100800 */
[----:B------:R-:W-:Y:S04]  /*a0260*/  STL [R1+0x1564], R10 ;  /* 0x0015640a01007387 */ /* 0x000fe80000100800 */
[----:B------:R-:W3:Y:S04]  /*a0270*/  LDL.LU R20, [R1+0x90c] ;  /* 0x00090c0001147983 */ /* 0x000ee80000300800 */
[----:B------:R-:W3:Y:S01]  /*a0280*/  LDL.LU R25, [R1+0x8f0] ;  /* 0x0008f00001197983 */ /* 0x000ee20000300800 */
[----:B-1----:R-:W-:Y:S01]  /*a0290*/  VIADD R2, R2, UR28 ;  /* 0x0000001c02027c36 */ /* 0x002fe20008000000 */
[----:B------:R-:W1:Y:S02]  /*a02a0*/  LDCU UR28, c[0x0][0x3b8] ;  /* 0x00007700ff1c77ac */ /* 0x000e640008000800 */
[----:B------:R-:W3:Y:S01]  /*a02b0*/  LDL.LU R22, [R1+0x8f4] ;  /* 0x0008f40001167983 */ /* 0x000ee20000300800 */
[----:B--2---:R-:W-:-:S03]  /*a02c0*/  F2FP.SATFINITE.E5M2.F32.PACK_AB_MERGE_C R7, R7, R9, RZ ;  /* 0x000000090707723e */ /* 0x004fc600048060ff */
[----:B------:R-:W2:Y:S04]  /*a02d0*/  LDL.LU R19, [R1+0x8f8] ;  /* 0x0008f80001137983 */ /* 0x000ea80000300800 */
[----:B------:R0:W-:Y:S04]  /*a02e0*/  STL [R1+0x15b4], R7 ;  /* 0x0015b40701007387 */ /* 0x0001e80000100800 */
[----:B------:R-:W2:Y:S04]  /*a02f0*/  LDL R23, [R1+0x8fc] ;  /* 0x0008fc0001177983 */ /* 0x000ea80000100800 */
[----:B------:R-:W2:Y:S04]  /*a0300*/  LDL.LU R9, [R1+0x8e0] ;  /* 0x0008e00001097983 */ /* 0x000ea80000300800 */
[----:B------:R1:W-:Y:S04]  /*a0310*/  STL [R1+0x118], R2 ;  /* 0x0001180201007387 */ /* 0x0003e80000100800 */
[----:B0-----:R-:W2:Y:S01]  /*a0320*/  LDL R7, [R1+0x8e4] ;  /* 0x0008e40001077983 */ /* 0x001ea20000100800 */
[----:B----4-:R-:W-:-:S05]  /*a0330*/  F2FP.SATFINITE.E5M2.F32.PACK_AB_MERGE_C R11, R27, R24, RZ ;  /* 0x000000181b0b723e */ /* 0x010fca00048060ff */
[----:B------:R-:W-:Y:S01]  /*a0340*/  STL [R1+0x15c4], R11 ;  /* 0x0015c40b01007387 */ /* 0x000fe20000100800 */
[----:B-1----:R-:W-:Y:S01]  /*a0350*/  VIADD R2, R2, UR34 ;  /* 0x0000002202027c36 */ /* 0x002fe20008000000 */
[----:B------:R-:W0:Y:S01]  /*a0360*/  LDCU UR34, c[0x0][0x3b8] ;  /* 0x00007700ff2277ac */ /* 0x000e220008000800 */
[----:B------:R-:W-:-:S05]  /*a0370*/  F2FP.SATFINITE.E5M2.F32.PACK_AB_MERGE_C R10, R17, R16, RZ ;  /* 0x00000010110a723e */ /* 0x000fca00048060ff */
[----:B------:R1:W-:Y:S04]  /*a0380*/  STL [R1+0x1600], R10 ;  /* 0x0016000a01007387 */ /* 0x0003e80000100800 */
[----:B------:R4:W-:Y:S01]  /*a0390*/  STL [R1+0x114], R2 ;  /* 0x0001140201007387 */ /* 0x0009e20000100800 */
[----:B-1----:R-:W-:Y:S02]  /*a03a0*/  F2FP.SATFINITE.E5M2.F32.PACK_AB_MERGE_C R10, R29, R21, RZ ;  /* 0x000000151d0a723e */ /* 0x002fe400048060ff */
[----:B------:R-:W-:-:S03]  /*a03b0*/  F2FP.SATFINITE.E5M2.F32.PACK_AB_MERGE_C R6, R6, R8, RZ ;  /* 0x000000080606723e */ /* 0x000fc600048060ff */
[----:B------:R-:W-:Y:S04]  /*a03c0*/  STL [R1+0x1628], R10 ;  /* 0x0016280a01007387 */ /* 0x000fe80000100800 */
[----:B------:R-:W2:Y:S04]  /*a03d0*/  LDL.LU R21, [R1+0x8e8] ;  /* 0x0008e80001157983 */ /* 0x000ea80000300800 */
[----:B------:R1:W-:Y:S04]  /*a03e0*/  STL [R1+0x1660], R6 ;  /* 0x0016600601007387 */ /* 0x0003e80000100800 */
[----:B------:R-:W2:Y:S04]  /*a03f0*/  LDL R29, [R1+0x8ec] ;  /* 0x0008ec00011d7983 */ /* 0x000ea80000100800 */
[----:B------:R-:W2:Y:S01]  /*a0400*/  LDL.LU R8, [R1+0x8d0] ;  /* 0x0008d00001087983 */ /* 0x000ea20000300800 */
[----:B----4-:R-:W-:Y:S01]  /*a0410*/  VIADD R2, R2, UR36 ;  /* 0x0000002402027c36 */ /* 0x010fe20008000000 */
[----:B------:R-:W4:Y:S02]  /*a0420*/  LDCU UR36, c[0x0][0x3b8] ;  /* 0x00007700ff2477ac */ /* 0x000f240008000800 */
[----:B-1----:R-:W4:Y:S01]  /*a0430*/  LDL.LU R6, [R1+0x8d4] ;  /* 0x0008d40001067983 */ /* 0x002f220000300800 */
[----:B-----5:R-:W-:-:S03]  /*a0440*/  F2FP.SATFINITE.E5M2.F32.PACK_AB_MERGE_C R10, R3, R26, RZ ;  /* 0x0000001a030a723e */ /* 0x020fc600048060ff */
[----:B------:R-:W-:Y:S04]  /*a0450*/  STL [R1+0x88], R2 ;  /* 0x0000880201007387 */ /* 0x000fe80000100800 */
[----:B------:R1:W-:Y:S01]  /*a0460*/  STL [R1+0x1668], R10 ;  /* 0x0016680a01007387 */ /* 0x0003e20000100800 */
[----:B------:R-:W-:Y:S01]  /*a0470*/  F2FP.SATFINITE.E5M2.F32.PACK_AB_MERGE_C R3, R18, R28, RZ ;  /* 0x0000001c1203723e */ /* 0x000fe200048060ff */
[----:B------:R-:W-:Y:S01]  /*a0480*/  VIADD R18, R2, UR40 ;  /* 0x0000002802127c36 */ /* 0x000fe20008000000 */
[----:B------:R-:W5:Y:S03]  /*a0490*/  LDCU UR40, c[0x0][0x3b8] ;  /* 0x00007700ff2877ac */ /* 0x000f660008000800 */
[----:B------:R0:W-:Y:S04]  /*a04a0*/  STL [R1+0x16c4], R3 ;  /* 0x0016c40301007387 */ /* 0x0001e80000100800 */
[----:B-1----:R-:W5:Y:S04]  /*a04b0*/  LDL.LU R10, [R1+0x8d8] ;  /* 0x0008d800010a7983 */ /* 0x002f680000300800 */
[----:B------:R-:W5:Y:S04]  /*a04c0*/  LDL.LU R16, [R1+0x8dc] ;  /* 0x0008dc0001107983 */ /* 0x000f680000300800 */
[----:B------:R-:W5:Y:S04]  /*a04d0*/  LDL.LU R17, [R1+0x8c0] ;  /* 0x0008c00001117983 */ /* 0x000f680000300800 */
[----:B------:R-:W5:Y:S04]  /*a04e0*/  LDL.LU R26, [R1+0x8c4] ;  /* 0x0008c400011a7983 */ /* 0x000f680000300800 */
[----:B0-----:R-:W5:Y:S04]  /*a04f0*/  LDL.LU R3, [R1+0x8c8] ;  /* 0x0008c80001037983 */ /* 0x001f680000300800 */
[----:B------:R-:W5:Y:S01]  /*a0500*/  LDL.LU R28, [R1+0x8cc] ;  /* 0x0008cc00011c7983 */ /* 0x000f620000300800 */
[----:B---3--:R-:W-:-:S02]  /*a0510*/  F2FP.SATFINITE.E5M2.F32.PACK_AB_MERGE_C R2, R20, R0, RZ ;  /* 0x000000001402723e */ /* 0x008fc400048060ff */
[----:B------:R-:W-:Y:S02]  /*a0520*/  F2FP.SATFINITE.E5M2.F32.PACK_AB_MERGE_C R0, R22, R25, RZ ;  /* 0x000000191600723e */ /* 0x000fe400048060ff */
[----:B------:R-:W3:Y:S04]  /*a0530*/  LDL.LU R25, [R1+0x8b0] ;  /* 0x0008b00001197983 */ /* 0x000ee80000300800 */
[----:B------:R-:W-:Y:S04]  /*a0540*/  STL [R1+0x16dc], R2 ;  /* 0x0016dc0201007387 */ /* 0x000fe80000100800 */
[----:B------:R-:W3:Y:S01]  /*a0550*/  LDL.LU R22, [R1+0x8b4] ;  /* 0x0008b40001167983 */ /* 0x000ee20000300800 */
[----:B--2---:R-:W-:-:S03]  /*a0560*/  F2FP.SATFINITE.E5M2.F32.PACK_AB_MERGE_C R11, R23, R19, RZ ;  /* 0x00000013170b723e */ /* 0x004fc600048060ff */
[----:B------:R0:W-:Y:S02]  /*a0570*/  STL [R1+0x16ac], R0 ;  /* 0x0016ac0001007387 */ /* 0x0001e40000100800 */
[----:B0-----:R-:W-:Y:S01]  /*a0580*/  VIADD R0, R18, UR42 ;  /* 0x0000002a12007c36 */ /* 0x001fe20008000000 */
[----:B------:R-:W-:Y:S01]  /*a0590*/  F2FP.SATFINITE.E5M2.F32.PACK_AB_MERGE_C R2, R7, R9, RZ ;  /* 0x000000090702723e */ /* 0x000fe200048060ff */
[----:B------:R-:W0:Y:S03]  /*a05a0*/  LDCU UR42, c[0x0][0x3b8] ;  /* 0x00007700ff2a77ac */ /* 0x000e260008000800 */
[----:B------:R1:W-:Y:S04]  /*a05b0*/  STL [R1+0x110], R0 ;  /* 0x0001100001007387 */ /* 0x0003e80000100800 */
[----:B------:R2:W-:Y:S04]  /*a05c0*/  STL [R1+0x16a8], R11 ;  /* 0x0016a80b01007387 */ /* 0x0005e80000100800 */
[----:B------:R-:W-:Y:S01]  /*a05d0*/  STL [R1+0x1644], R2 ;  /* 0x0016440201007387 */ /* 0x000fe20000100800 */
[----:B-1----:R-:W-:Y:S01]  /*a05e0*/  VIADD R0, R0, UR46 ;  /* 0x0000002e00007c36 */ /* 0x002fe20008000000 */
[----:B------:R-:W1:Y:S02]  /*a05f0*/  LDCU UR46, c[0x0][0x3b8] ;  /* 0x00007700ff2e77ac */ /* 0x000e640008000800 */
[----:B--2---:R-:W2:Y:S04]  /*a0600*/  LDL.LU R11, [R1+0x8b8] ;  /* 0x0008b800010b7983 */ /* 0x004ea80000300800 */
[----:B------:R-:W2:Y:S04]  /*a0610*/  LDL R24, [R1+0x8bc] ;  /* 0x0008bc0001187983 */ /* 0x000ea80000100800 */
[----:B------:R-:W2:Y:S04]  /*a0620*/  LDL.LU R20, [R1+0x8a0] ;  /* 0x0008a00001147983 */ /* 0x000ea80000300800 */
[----:B------:R0:W-:Y:S04]  /*a0630*/  STL [R1+0x10c], R0 ;  /* 0x00010c0001007387 */ /* 0x0001e80000100800 */
[----:B------:R-:W2:Y:S04]  /*a0640*/  LDL.LU R23, [R1+0x8a4] ;  /* 0x0008a40001177983 */ /* 0x000ea80000300800 */
[----:B------:R-:W2:Y:S04]  /*a0650*/  LDL.LU R9, [R1+0x8a8] ;  /* 0x0008a80001097983 */ /* 0x000ea80000300800 */
[----:B------:R-:W2:Y:S01]  /*a0660*/  LDL.LU R7, [R1+0x8ac] ;  /* 0x0008ac0001077983 */ /* 0x000ea20000300800 */
[----:B------:R-:W-:Y:S01]  /*a0670*/  F2FP.SATFINITE.E5M2.F32.PACK_AB_MERGE_C R12, R29, R21, RZ ;  /* 0x000000151d0c723e */ /* 0x000fe200048060ff */
[----:B0-----:R-:W-:Y:S01]  /*a0680*/  VIADD R0, R0, UR49 ;  /* 0x0000003100007c36 */ /* 0x001fe20008000000 */
[----:B------:R-:W0:Y:S03]  /*a0690*/  LDCU UR49, c[0x0][0x3b8] ;  /* 0x00007700ff3177ac */ /* 0x000e260008000800 */
[----:B------:R-:W-:Y:S01]  /*a06a0*/  STL [R1+0x16ec], R12 ;  /* 0x0016ec0c01007387 */ /* 0x000fe20000100800 */
[----:B----4-:R-:W-:-:S03]  /*a06b0*/  F2FP.SATFINITE.E5M2.F32.PACK_AB_MERGE_C R2, R6, R8, RZ ;  /* 0x000000080602723e */ /* 0x010fc600048060ff */
[----:B------:R-:W4:Y:S04]  /*a06c0*/  LDL.LU R27, [R1+0x890] ;  /* 0x00089000011b7983 */ /* 0x000f280000300800 */
[----:B------:R-:W-:Y:S04]  /*a06d0*/  STL [R1+0x15e4], R2 ;  /* 0x0015e40201007387 */ /* 0x000fe80000100800 */
[----:B------:R-:W4:Y:S04]  /*a06e0*/  LDL.LU R19, [R1+0x894] ;  /* 0x0008940001137983 */ /* 0x000f280000300800 */
[----:B------:R-:W4:Y:S04]  /*a06f0*/  LDL.LU R21, [R1+0x898] ;  /* 0x0008980001157983 */ /* 0x000f280000300800 */
[----:B------:R0:W-:Y:S04]  /*a0700*/  STL [R1+0x108], R0 ;  /* 0x0001080001007387 */ /* 0x0001e80000100800 */
[----:B------:R-:W4:Y:S04]  /*a0710*/  LDL.LU R29, [R1+0x89c] ;  /* 0x00089c00011d7983 */ /* 0x000f280000300800 */
[----:B------:R-:W4:Y:S04]  /*a0720*/  LDL.LU R8, [R1+0x880] ;  /* 0x0008800001087983 */ /* 0x000f280000300800 */
[----:B------:R-:W4:Y:S01]  /*a0730*/  LDL.LU R6, [R1+0x884] ;  /* 0x0008840001067983 */ /* 0x000f220000300800 */
[----:B-----5:R-:W-:Y:S01]  /*a0740*/  F2FP.SATFINITE.E5M2.F32.PACK_AB_MERGE_C R10, R16, R10, RZ ;  /* 0x0000000a100a723e */ /* 0x020fe200048060ff */
[----:B0-----:R-:W-:Y:S01]  /*a0750*/  VIADD R0, R0, UR72 ;  /* 0x0000004800007c36 */ /* 0x001fe20008000000 */
[----:B------:R-:W0:Y:S01]  /*a0760*/  LDCU UR72, c[0x0][0x3b8] ;  /* 0x00007700ff4877ac */ /* 0x000e220008000800 */
[----:B------:R-:W-:-:S02]  /*a0770*/  F2FP.SATFINITE.E5M2.F32.PACK_AB_MERGE_C R2, R26, R17, RZ ;  /* 0x000000111a02723e */ /* 0x000fc400048060ff */
[----:B------:R-:W-:Y:S04]  /*a0780*/  STL [R1+0x1610], R10 ;  /* 0x0016100a01007387 */ /* 0x000fe80000100800 */
[----:B------:R5:W-:Y:S04]  /*a0790*/  STL [R1+0x1598], R2 ;  /* 0x0015980201007387 */ /* 0x000be80000100800 */
[----:B------:R-:W4:Y:S01]  /*a07a0*/  LDL.LU R16, [R1+0x888] ;  /* 0x0008880001107983 */ /* 0x000f220000300800 */
[----:B-----5:R-:W-:-:S03]  /*a07b0*/  F2FP.SATFINITE.E5M2.F32.PACK_AB_MERGE_C R2, R28, R3, RZ ;  /* 0x000000031c02723e */ /* 0x020fc600048060ff */
[----:B------:R-:W-:Y:S04]  /*a07c0*/  STL [R1+0x104], R0 ;  /* 0x0001040001007387 */ /* 0x000fe80000100800 */
[----:B------:R5:W-:Y:S04]  /*a07d0*/  STL [R1+0x16f4], R2 ;  /* 0x0016f40201007387 */ /* 0x000be80000100800 */
[----:B------:R-:W4:Y:S04]  /*a07e0*/  LDL.LU R17, [R1+0x88c] ;  /* 0x00088c0001117983 */ /* 0x000f280000300800 */
[----:B------:R-:W4:Y:S01]  /*a07f0*/  LDL.LU R26, [R1+0x870] ;  /* 0x00087000011a7983 */ /* 0x000f220000300800 */
[----:B-----5:R-:W-:Y:S01]  /*a0800*/  VIADD R2, R0, UR71 ;  /* 0x0000004700027c36 */ /* 0x020fe20008000000 */
[----:B------:R-:W5:Y:S02]  /*a0810*/  LDCU UR71, c[0x0][0x3b8] ;  /* 0x00007700ff4777ac */ /* 0x000f640008000800 */
[----:B------:R-:W5:Y:S04]  /*a0820*/  LDL.LU R3, [R1+0x874] ;  /* 0x0008740001037983 */ /* 0x000f680000300800 */
[----:B------:R-:W5:Y:S01]  /*a0830*/  LDL.LU R0, [R1+0x878] ;  /* 0x0008780001007983 */ /* 0x000f620000300800 */
[----:B------:R-:W-:Y:S01]  /*a0840*/  VIADD R12, R2, UR74 ;  /* 0x0000004a020c7c36 */ /* 0x000fe20008000000 */
[----:B------:R-:W0:Y:S01]  /*a0850*/  LDCU UR74, c[0x0][0x3b8] ;  /* 0x00007700ff4a77ac */ /* 0x000e220008000800 */
[----:B---3--:R-:W-:-:S05]  /*a0860*/  F2FP.SATFINITE.E5M2.F32.PACK_AB_MERGE_C R10, R22, R25, RZ ;  /* 0x00000019160a723e */ /* 0x008fca00048060ff */
[----:B------:R3:W-:Y:S04]  /*a0870*/  STL [R1+0x1574], R10 ;  /* 0x0015740a01007387 */ /* 0x0007e80000100800 */
[----:B------:R-:W5:Y:S04]  /*a0880*/  LDL.LU R28, [R1+0x87c] ;  /* 0x00087c00011c7983 */ /* 0x000f680000300800 */
[----:B------:R-:W5:Y:S04]  /*a0890*/  LDL.LU R25, [R1+0x860] ;  /* 0x0008600001197983 */ /* 0x000f680000300800 */
[----:B------:R0:W-:Y:S04]  /*a08a0*/  STL [R1+0x9c], R2 ;  /* 0x00009c0201007387 */ /* 0x0001e80000100800 */
[----:B------:R-:W5:Y:S01]  /*a08b0*/  LDL.LU R22, [R1+0x864] ;  /* 0x0008640001167983 */ /* 0x000f620000300800 */
[----:B--2---:R-:W-:-:S05]  /*a08c0*/  F2FP.SATFINITE.E5M2.F32.PACK_AB_MERGE_C R11, R24, R11, RZ ;  /* 0x0000000b180b723e */ /* 0x004fca00048060ff */
[----:B------:R-:W-:Y:S01]  /*a08d0*/  STL [R1+0x1570], R11 ;  /* 0x0015700b01007387 */ /* 0x000fe20000100800 */
[----:B---3--:R-:W-:-:S05]  /*a08e0*/  F2FP.SATFINITE.E5M2.F32.PACK_AB_MERGE_C R10, R23, R20, RZ ;  /* 0x00000014170a723e */ /* 0x008fca00048060ff */
[----:B------:R-:W-:Y:S01]  /*a08f0*/  STL [R1+0x1508], R10 ;  /* 0x0015080a01007387 */ /* 0x000fe20000100800 */
[----:B0-----:R-:W-:-:S03]  /*a0900*/  F2FP.SATFINITE.E5M2.F32.PACK_AB_MERGE_C R2, R7, R9, RZ ;  /* 0x000000090702723e */ /* 0x001fc600048060ff */
[----:B------:R-:W2:Y:S04]  /*a0910*/  LDL.LU R20, [R1+0x868] ;  /* 0x0008680001147983 */ /* 0x000ea80000300800 */
[----:B------:R-:W2:Y:S04]  /*a0920*/  LDL.LU R23, [R1+0x86c] ;  /* 0x00086c0001177983 */ /* 0x000ea80000300800 */
[----:B------:R4:W-:Y:S04]  /*a0930*/  STL [R1+0x16fc], R2 ;  /* 0x0016fc0201007387 */ /* 0x0009e80000100800 */
[----:B------:R-:W3:Y:S04]  /*a0940*/  LDL.LU R9, [R1+0x840] ;  /* 0x0008400001097983 */ /* 0x000ee80000300800 */
[----:B------:R-:W3:Y:S01]  /*a0950*/  LDL.LU R7, [R1+0x844] ;  /* 0x0008440001077983 */ /* 0x000ee20000300800 */
[----:B----4-:R-:W-:-:S03]  /*a0960*/  F2FP.SATFINITE.E5M2.F32.PACK_AB_MERGE_C R2, R19, R27, RZ ;  /* 0x0000001b1302723e */ /* 0x010fc600048060ff */
[----:B------:R-:W-:Y:S04]  /*a0970*/  STL [R1+0x39b8], R12 ;  /* 0x0039b80c01007387 */ /* 0x000fe80000100800 */
[----:B------:R0:W-:Y:S01]  /*a0980*/  STL [R1+0x14fc], R2 ;  /* 0x0014fc0201007387 */ /* 0x0001e20000100800 */
[----:B------:R-:W-:-:S03]  /*a0990*/  F2FP.SATFINITE.E5M2.F32.PACK_AB_MERGE_C R10, R29, R21, RZ ;  /* 0x000000151d0a723e */ /* 0x000fc600048060ff */
[----:B------:R-:W4:Y:S01]  /*a09a0*/  LDL.LU R29, [R1+0x848] ;  /* 0x00084800011d7983 */ /* 0x000f220000300800 */
[----:B0-----:R-:W-:-:S03]  /*a09b0*/  F2FP.SATFINITE.E5M2.F32.PACK_AB_MERGE_C R2, R6, R8, RZ ;  /* 0x000000080602723e */ /* 0x001fc600048060ff */
[----:B------:R0:W-:Y:S04]  /*a09c0*/  STL [R1+0x14f8], R10 ;  /* 0x0014f80a01007387 */ /* 0x0001e80000100800 */
[----:B------:R-:W4:Y:S04]  /*a09d0*/  LDL.LU R6, [R1+0x84c] ;  /* 0x00084c0001067983 */ /* 0x000f280000300800 */
[----:B------:R5:W-:Y:S04]  /*a09e0*/  STL [R1+0x14c8], R2 ;  /* 0x0014c80201007387 */ /* 0x000be80000100800 */
[----:B------:R-:W4:Y:S04]  /*a09f0*/  LDL.LU R19, [R1+0x4d0] ;  /* 0x0004d00001137983 */ /* 0x000f280000300800 */
[----:B------:R-:W4:Y:S01]  /*a0a00*/  LDL.LU R21, [R1+0x4d4] ;  /* 0x0004d40001157983 */ /* 0x000f220000300800 */
[----:B------:R-:W-:Y:S01]  /*a0a10*/  VIADD R14, R12, UR73 ;  /* 0x000000490c0e7c36 */ /* 0x000fe20008000000 */
[----:B------:R-:W1:Y:S03]  /*a0a20*/  LDCU UR73, c[0x0][0x3b8] ;  /* 0x00007700ff4977ac */ /* 0x000e660008000800 */
[----:B------:R-:W-:Y:S01]  /*a0a30*/  VIADD R8, R14, UR70 ;  /* 0x000000460e087c36 */ /* 0x000fe20008000000 */
[----:B------:R1:W-:Y:S01]  /*a0a40*/  STL.64 [R1+0x3980], R14 ;  /* 0x0039800e01007387 */ /* 0x0003e20000100a00 */
[----:B------:R-:W1:Y:S01]  /*a0a50*/  LDCU UR70, c[0x0][0x3b8] ;  /* 0x00007700ff4677ac */ /* 0x000e620008000800 */
[----:B0-----:R-:W-:-:S05]  /*a0a60*/  F2FP.SATFINITE.E5M2.F32.PACK_AB_MERGE_C R10, R17, R16, RZ ;  /* 0x00000010110a723e */ /* 0x001fca00048060ff */
[----:B------:R-:W-:Y:S01]  /*a0a70*/  STL [R1+0x1700], R10 ;  /* 0x0017000a01007387 */ /* 0x000fe20000100800 */
[----:B-----5:R-:W-:-:S03]  /*a0a80*/  F2FP.SATFINITE.E5M2.F32.PACK_AB_MERGE_C R2, R3, R26, RZ ;  /* 0x0000001a0302723e */ /* 0x020fc600048060ff */
[----:B------:R-:W-:Y:S01]  /*a0a90*/  STL [R1+0x39d0], R8 ;  /* 0x0039d00801007387 */ /* 0x000fe20000100800 */
[----:B-1----:R-:W-:Y:S01]  /*a0aa0*/  VIADD R14, R8, UR69 ;  /* 0x00000045080e7c36 */ /* 0x002fe20008000000 */
[----:B------:R-:W0:Y:S02]  /*a0ab0*/  LDCU UR69, c[0x0][0x3b8] ;  /* 0x00007700ff4577ac */ /* 0x000e240008000800 */
[----:B------:R-:W-:Y:S01]  /*a0ac0*/  STL [R1+0x14b4], R2 ;  /* 0x0014b40201007387 */ /* 0x000fe20000100800 */
[----:B------:R-:W-:-:S05]  /*a0ad0*/  F2FP.SATFINITE.E5M2.F32.PACK_AB_MERGE_C R28, R28, R0, RZ ;  /* 0x000000001c1c723e */ /* 0x000fca00048060ff */
[----:B------:R-:W-:Y:S04]  /*a0ae0*/  STL [R1+0x3070], R28 ;  /* 0x0030701c01007387 */ /* 0x000fe80000100800 */
[----:B------:R-:W5:Y:S01]  /*a0af0*/  LDL.LU R27, [R1+0x4d8] ;  /* 0x0004d800011b7983 */ /* 0x000f620000300800 */
[----:B------:R-:W-:-:S03]  /*a0b00*/  F2FP.SATFINITE.E5M2.F32.PACK_AB_MERGE_C R0, R22, R25, RZ ;  /* 0x000000191600723e */ /* 0x000fc600048060ff */
[----:B------:R-:W5:Y:S04]  /*a0b10*/  LDL.LU R3, [R1+0x4dc] ;  /* 0x0004dc0001037983 */ /* 0x000f680000300800 */
[----:B------:R1:W-:Y:S04]  /*a0b20*/  STL [R1+0x1494], R0 ;  /* 0x0014940001007387 */ /* 0x0003e80000100800 */
[----:B------:R-:W5:Y:S04]  /*a0b30*/  LDL.LU R25, [R1+0x430] ;  /* 0x0004300001197983 */ /* 0x000f680000300800 */
[----:B------:R-:W5:Y:S01]  /*a0b40*/  LDL.LU R22, [R1+0x434] ;  /* 0x0004340001167983 */ /* 0x000f620000300800 */
[----:B-1----:R-:W-:Y:S01]  /*a0b50*/  VIADD R0, R14, UR41 ;  /* 0x000000290e007c36 */ /* 0x002fe20008000000 */
[----:B------:R-:W1:Y:S02]  /*a0b60*/  LDCU UR41, c[0x0][0x3b8] ;  /* 0x00007700ff2977ac */ /* 0x000e640008000800 */
[----:B------:R-:W-:Y:S04]  /*a0b70*/  STL [R1+0x39bc], R14 ;  /* 0x0039bc0e01007387 */ /* 0x000fe80000100800 */
[----:B------:R0:W-:Y:S01]  /*a0b80*/  STL [R1+0xf4], R0 ;  /* 0x0000f40001007387 */ /* 0x0001e20000100800 */
[----:B--2---:R-:W-:-:S05]  /*a0b90*/  F2FP.SATFINITE.E5M2.F32.PACK_AB_MERGE_C R8, R23, R20, RZ ;  /* 0x000000141708723e */ /* 0x004fca00048060ff */
[----:B------:R-:W-:Y:S04]  /*a0ba0*/  STL [R1+0x1720], R8 ;  /* 0x0017200801007387 */ /* 0x000fe80000100800 */
[----:B------:R-:W2:Y:S01]  /*a0bb0*/  LDL.LU R23, [R1+0x438] ;  /* 0x0004380001177983 */ /* 0x000ea20000300800 */
[----:B---3--:R-:W-:-:S05]  /*a0bc0*/  F2FP.SATFINITE.E5M2.F32.PACK_AB_MERGE_C R2, R7, R9, RZ ;  /* 0x000000090702723e */ /* 0x008fca00048060ff */
[----:B------:R3:W-:Y:S04]  /*a0bd0*/  STL [R1+0x1484], R2 ;  /* 0x0014840201007387 */ /* 0x0007e80000100800 */
[----:B------:R-:W2:Y:S01]  /*a0be0*/  LDL.LU R7, [R1+0x43c] ;  /* 0x00043c0001077983 */ /* 0x000ea20000300800 */
[----:B------:R-:W-:Y:S01]  /*a0bf0*/  VIADD R9, R0, UR26 ;  /* 0x0000001a00097c36 */ /* 0x000fe20008000000 */
[----:B------:R-:W1:Y:S02]  /*a0c00*/  LDCU UR26, c[0x0][0x3b8] ;  /* 0x00007700ff1a77ac */ /* 0x000e640008000800 */
[----:B------:R-:W2:Y:S04]  /*a0c10*/  LDL.LU R15, [R1+0x440] ;  /* 0x00044000010f7983 */ /* 0x000ea80000300800 */
[----:B------:R-:W2:Y:S04]  /*a0c20*/  LDL.LU R17, [R1+0x444] ;  /* 0x0004440001117983 */ /* 0x000ea80000300800 */
[----:B------:R-:W2:Y:S04]  /*a0c30*/  LDL.LU R26, [R1+0x448] ;  /* 0x00044800011a7983 */ /* 0x000ea80000300800 */
[----:B0-----:R-:W2:Y:S01]  /*a0c40*/  LDL.LU R0, [R1+0x44c] ;  /* 0x00044c0001007983 */ /* 0x001ea20000300800 */
[----:B----4-:R-:W-:-:S03]  /*a0c50*/  F2FP.SATFINITE.E5M2.F32.PACK_AB_MERGE_C R29, R6, R29, RZ ;  /* 0x0000001d061d723e */ /* 0x010fc600048060ff */
[----:B------:R-:W4:Y:S04]  /*a0c60*/  LDL.LU R20, [R1+0x450] ;  /* 0x0004500001147983 */ /* 0x000f280000300800 */
[----:B------:R-:W4:Y:S04]  /*a0c70*/  LDL.LU R6, [R1+0x454] ;  /* 0x0004540001067983 */ /* 0x000f280000300800 */
[----:B------:R-:W-:Y:S01]  /*a0c80*/  STL [R1+0x3098], R29 ;  /* 0x0030981d01007387 */ /* 0x000fe20000100800 */
[----:B---3--:R-:W-:-:S03]  /*a0c90*/  F2FP.SATFINITE.E5M2.F32.PACK_AB_MERGE_C R2, R21, R19, RZ ;  /* 0x000000131502723e */ /* 0x008fc600048060ff */
[----:B------:R-:W3:Y:S04]  /*a0ca0*/  LDL.LU R12, [R1+0x458] ;  /* 0x00045800010c7983 */ /* 0x000ee80000300800 */
[----:B------:R-:W3:Y:S04]  /*a0cb0*/  LDL.LU R13, [R1+0x45c] ;  /* 0x00045c00010d7983 */ /* 0x000ee80000300800 */
[----:B------:R0:W-:Y:S04]  /*a0cc0*/  STL [R1+0x1544], R2 ;  /* 0x0015440201007387 */ /* 0x0001e80000100800 */
[----:B------:R-:W3:Y:S04]  /*a0cd0*/  LDL.LU R10, [R1+0x460] ;  /* 0x00046000010a7983 */ /* 0x000ee80000300800 */
[----:B------:R-:W3:Y:S04]  /*a0ce0*/  LDL.LU R11, [R1+0x464] ;  /* 0x00046400010b7983 */ /* 0x000ee80000300800 */
[----:B------:R-:W3:Y:S04]  /*a0cf0*/  LDL.LU R24, [R1+0x468] ;  /* 0x0004680001187983 */ /* 0x000ee80000300800 */
[----:B------:R-:W3:Y:S04]  /*a0d00*/  LDL R16, [R1+0x46c] ;  /* 0x00046c0001107983 */ /* 0x000ee80000100800 */
[----:B------:R-:W3:Y:S04]  /*a0d10*/  LDL.LU R19, [R1+0x470] ;  /* 0x0004700001137983 */ /* 0x000ee80000300800 */
[----:B------:R-:W3:Y:S01]  /*a0d20*/  LDL.LU R21, [R1+0x474] ;  /* 0x0004740001157983 */ /* 0x000ee20000300800 */
[----:B0-----:R-:W-:Y:S01]  /*a0d30*/  VIADD R2, R9, UR27 ;  /* 0x0000001b09027c36 */ /* 0x001fe20008000000 */
[----:B------:R-:W0:Y:S02]  /*a0d40*/  LDCU UR27, c[0x0][0x3b8] ;  /* 0x00007700ff1b77ac */ /* 0x000e240008000800 */
[----:B------:R-:W-:Y:S04]  /*a0d50*/  STL [R1+0x39c0], R9 ;  /* 0x0039c00901007387 */ /* 0x000fe80000100800 */
[----:B------:R1:W-:Y:S02]  /*a0d60*/  STL [R1+0xf0], R2 ;  /* 0x0000f00201007387 */ /* 0x0003e40000100800 */
[----:B-1----:R-:W-:Y:S01]  /*a0d70*/  VIADD R2, R2, UR29 ;  /* 0x0000001d02027c36 */ /* 0x002fe20008000000 */
[----:B------:R-:W1:Y:S01]  /*a0d80*/  LDCU UR29, c[0x0][0x3b8] ;  /* 0x00007700ff1d77ac */ /* 0x000e620008000800 */
[----:B-----5:R-:W-:-:S05]  /*a0d90*/  F2FP.SATFINITE.E5M2.F32.PACK_AB_MERGE_C R8, R3, R27, RZ ;  /* 0x0000001b0308723e */ /* 0x020fca00048060ff */
[----:B------:R-:W-:Y:S04]  /*a0da0*/  STL [R1+0x1540], R8 ;  /* 0x0015400801007387 */ /* 0x000fe80000100800 */
[----:B------:R-:W5:Y:S01]  /*a0db0*/  LDL.LU R27, [R1+0x478] ;  /* 0x00047800011b7983 */ /* 0x000f620000300800 */
[----:B------:R-:W-:-:S05]  /*a0dc0*/  F2FP.SATFINITE.E5M2.F32.PACK_AB_MERGE_C R3, R22, R25, RZ ;  /* 0x000000191603723e */ /* 0x000fca00048060ff */
[----:B------:R0:W-:Y:S04]  /*a0dd0*/  STL [R1+0x1594], R3 ;  /* 0x0015940301007387 */ /* 0x0001e80000100800 */
[----:B0-----:R-:W5:Y:S04]  /*a0de0*/  LDL.LU R3, [R1+0x47c] ;  /* 0x00047c0001037983 */ /* 0x001f680000300800 */
[----:B------:R-:W5:Y:S04]  /*a0df0*/  LDL.LU R25, [R1+0x480] ;  /* 0x0004800001197983 */ /* 0x000f680000300800 */
[----:B------:R0:W-:Y:S04]  /*a0e00*/  STL [R1+0xec], R2 ;  /* 0x0000ec0201007387 */ /* 0x0001e80000100800 */
[----:B------:R-:W5:Y:S01]  /*a0e10*/  LDL.LU R22, [R1+0x484] ;  /* 0x0004840001167983 */ /* 0x000f620000300800 */
[----:B--2---:R-:W-:-:S03]  /*a0e20*/  F2FP.SATFINITE.E5M2.F32.PACK_AB_MERGE_C R8, R7, R23, RZ ;  /* 0x000000170708723e */ /* 0x004fc600048060ff */
[----:B------:R-:W2:Y:S04]  /*a0e30*/  LDL.LU R23, [R1+0x488] ;  /* 0x0004880001177983 */ /* 0x000ea80000300800 */
[----:B------:R-:W2:Y:S01]  /*a0e40*/  LDL.LU R7, [R1+0x48c] ;  /* 0x00048c0001077983 */ /* 0x000ea20000300800 */
[----:B0-----:R-:W-:Y:S01]  /*a0e50*/  VIADD R2, R2, UR30 ;  /* 0x0000001e02027c36 */ /* 0x001fe20008000000 */
[----:B------:R-:W0:Y:S02]  /*a0e60*/  LDCU UR30, c[0x0][0x3b8] ;  /* 0x00007700ff1e77ac */ /* 0x000e240008000800 */
[----:B------:R1:W-:Y:S01]  /*a0e70*/  STL [R1+0x159c], R8 ;  /* 0x00159c0801007387 */ /* 0x0003e20000100800 */
[----:B------:R-:W-:Y:S02]  /*a0e80*/  F2FP.SATFINITE.E5M2.F32.PACK_AB_MERGE_C R0, R0, R26, RZ ;  /* 0x0000001a0000723e */ /* 0x000fe400048060ff */
[----:B-1----:R-:W-:-:S02]  /*a0e90*/  F2FP.SATFINITE.E5M2.F32.PACK_AB_MERGE_C R8, R17, R15, RZ ;  /* 0x0000000f1108723e */ /* 0x002fc400048060ff */
[----:B----4-:R-:W-:-:S03]  /*a0ea0*/  F2FP.SATFINITE.E5M2.F32.PACK_AB_MERGE_C R6, R6, R20, RZ ;  /* 0x000000140606723e */ /* 0x010fc600048060ff */
[----:B------:R-:W-:Y:S04]  /*a0eb0*/  STL [R1+0x15e0], R8 ;  /* 0x0015e00801007387 */ /* 0x000fe80000100800 */
[----:B------:R-:W4:Y:S04]  /*a0ec0*/  LDL R26, [R1+0xda4] ;  /* 0x000da400011a7983 */ /* 0x000f280000100800 */
[----:B------:R1:W-:Y:S04]  /*a0ed0*/  STL [R1+0xa8], R2 ;  /* 0x0000a80201007387 */ /* 0x0003e80000100800 */
[----:B------:R0:W-:Y:S04]  /*a0ee0*/  STL [R1+0x15dc], R0 ;  /* 0x0015dc0001007387 */ /* 0x0001e80000100800 */
[----:B------:R-:W4:Y:S01]  /*a0ef0*/  LDL.LU R17, [R1+0x490] ;  /* 0x0004900001117983 */ /* 0x000f220000300800 */
[----:B---3--:R-:W-:Y:S01]  /*a0f00*/  F2FP.SATFINITE.E5M2.F32.PACK_AB_MERGE_C R9, R13, R12, RZ ;  /* 0x0000000c0d09723e */ /* 0x008fe200048060ff */
[----:B-1----:R-:W-:Y:S01]  /*a0f10*/  VIADD R2, R2, UR31 ;  /* 0x0000001f02027c36 */ /* 0x002fe20008000000 */
[----:B------:R-:W1:Y:S01]  /*a0f20*/  LDCU UR31, c[0x0][0x3b8] ;  /* 0x00007700ff1f77ac */ /* 0x000e620008000800 */
[----:B0-----:R-:W3:Y:S04]  /*a0f30*/  LDL.LU R0, [R1+0x494] ;  /* 0x0004940001007983 */ /* 0x001ee80000300800 */
[----:B------:R0:W-:Y:S01]  /*a0f40*/  STL [R1+0x1648], R6 ;  /* 0x0016480601007387 */ /* 0x0001e20000100800 */
[----:B------:R-:W-:-:S03]  /*a0f50*/  F2FP.SATFINITE.E5M2.F32.PACK_AB_MERGE_C R8, R11, R10, RZ ;  /* 0x0000000a0b08723e */ /* 0x000fc600048060ff */
[----:B------:R-:W3:Y:S04]  /*a0f60*/  LDL.LU R20, [R1+0x498] ;  /* 0x0004980001147983 */ /* 0x000ee80000300800 */
[----:B0-----:R-:W3:Y:S04]  /*a0f70*/  LDL.LU R6, [R1+0x49c] ;  /* 0x00049c0001067983 */ /* 0x001ee80000300800 */
[----:B------:R0:W-:Y:S04]  /*a0f80*/  STL [R1+0xe8], R2 ;  /* 0x0000e80201007387 */ /* 0x0001e80000100800 */
[----:B------:R1:W-:Y:S01]  /*a0f90*/  STL [R1+0x1654], R9 ;  /* 0x0016540901007387 */ /* 0x0003e20000100800 */
[----:B------:R-:W-:Y:S01]  /*a0fa0*/  VIADD R13, R2, UR32 ;  /* 0x00000020020d7c36 */ /* 0x000fe20008000000 */
[----:B------:R-:W2:Y:S02]  /*a0fb0*/  LDCU UR32, c[0x0][0x3b8] ;  /* 0x00007700ff2077ac */ /* 0x000ea40008000800 */
[----:B------:R1:W-:Y:S04]  /*a0fc0*/  STL [R1+0x16a4], R8 ;  /* 0x0016a40801007387 */ /* 0x0003e80000100800 */
[----:B0-----:R-:W3:Y:S01]  /*a0fd0*/  LDL.LU R2, [R1+0x4a0] ;  /* 0x0004a00001027983 */ /* 0x001ee20000300800 */
[----:B-1----:R-:W-:-:S02]  /*a0fe0*/  F2FP.SATFINITE.E5M2.F32.PACK_AB_MERGE_C R9, R16, R24, RZ ;  /* 0x000000181009723e */ /* 0x002fc400048060ff */
[----:B------:R-:W-:-:S03]  /*a0ff0*/  F2FP.SATFINITE.E5M2.F32.PACK_AB_MERGE_C R8, R21, R19, RZ ;  /* 0x000000131508723e */ /* 0x000fc600048060ff */
[----:B------:R5:W-:Y:S04]  /*a1000*/  STL [R1+0x16b8], R9 ;  /* 0x0016b80901007387 */ /* 0x000be80000100800 */
[----:B------:R-:W3:Y:S04]  /*a1010*/  LDL.LU R11, [R1+0x4a4] ;  /* 0x0004a400010b7983 */ /* 0x000ee80000300800 */
[----:B------:R0:W-:Y:S04]  /*a1020*/  STL [R1+0x1680], R8 ;  /* 0x0016800801007387 */ /* 0x0001e80000100800 */
[----:B------:R-:W3:Y:S04]  /*a1030*/  LDL.LU R19, [R1+0x4a8] ;  /* 0x0004a80001137983 */ /* 0x000ee80000300800 */
[----:B------:R-:W3:Y:S01]  /*a1040*/  LDL.LU R21, [R1+0x4ac] ;  /* 0x0004ac0001157983 */ /* 0x000ee20000300800 */
[----:B------:R-:W-:Y:S01]  /*a1050*/  VIADD R16, R13, UR33 ;  /* 0x000000210d107c36 */ /* 0x000fe20008000000 */
[----:B------:R-:W1:Y:S02]  /*a1060*/  LDCU UR33, c[0x0][0x3b8] ;  /* 0x00007700ff2177ac */ /* 0x000e640008000800 */
[----:B------:R-:W-:Y:S01]  /*a1070*/  STL [R1+0x39c4], R13 ;  /* 0x0039c40d01007387 */ /* 0x000fe20000100800 */
[----:B-----5:R-:W-:-:S05]  /*a1080*/  F2FP.SATFINITE.E5M2.F32.PACK_AB_MERGE_C R9, R3, R27, RZ ;  /* 0x0000001b0309723e */ /* 0x020fca00048060ff */
[----:B------:R-:W-:Y:S01]  /*a1090*/  STL [R1+0x167c], R9 ;  /* 0x00167c0901007387 */ /* 0x000fe20000100800 */
[----:B0-----:R-:W-:-:S03]  /*a10a0*/  F2FP.SATFINITE.E5M2.F32.PACK_AB_MERGE_C R8, R22, R25, RZ ;  /* 0x000000191608723e */ /* 0x001fc600048060ff */
[----:B------:R-:W-:Y:S04]  /*a10b0*/  STL [R1+0x39d4], R16 ;  /* 0x0039d41001007387 */ /* 0x000fe80000100800 */
[----:B------:R3:W-:Y:S04]  /*a10c0*/  STL [R1+0x161c], R8 ;  /* 0x00161c0801007387 */ /* 0x0007e80000100800 */
[----:B------:R-:W5:Y:S04]  /*a10d0*/  LDL.LU R12, [R1+0x4b0] ;  /* 0x0004b000010c7983 */ /* 0x000f680000300800 */
[----:B------:R-:W5:Y:S01]  /*a10e0*/  LDL.LU R10, [R1+0x4b4] ;  /* 0x0004b400010a7983 */ /* 0x000f620000300800 */
[----:B--2---:R-:W-:-:S05]  /*a10f0*/  F2FP.SATFINITE.E5M2.F32.PACK_AB_MERGE_C R7, R7, R23, RZ ;  /* 0x000000170707723e */ /* 0x004fca00048060ff */
[----:B------:R-:W-:Y:S04]  /*a1100*/  STL [R1+0x1658], R7 ;  /* 0x0016580701007387 */ /* 0x000fe80000100800 */
[----:B------:R-:W2:Y:S04]  /*a1110*/  LDL.LU R22, [R1+0x4b8] ;  /* 0x0004b80001167983 */ /* 0x000ea80000300800 */
[----:B------:R-:W2:Y:S01]  /*a1120*/  LDL.LU R23, [R1+0x4bc] ;  /* 0x0004bc0001177983 */ /* 0x000ea20000300800 */
[----:B------:R-:W-:Y:S01]  /*a1130*/  VIADD R3, R16, UR35 ;  /* 0x0000002310037c36 */ /* 0x000fe20008000000 */
[----:B------:R-:W0:Y:S02]  /*a1140*/  LDCU UR35, c[0x0][0x3b8] ;  /* 0x00007700ff2377ac */ /* 0x000e240008000800 */
[----:B----4-:R-:W-:Y:S01]  /*a1150*/  STL [R1+0x39d8], R26 ;  /* 0x0039d81a01007387 */ /* 0x010fe20000100800 */
[----:B------:R-:W-:Y:S01]  /*a1160*/  VIADD R25, R3, UR9 ;  /* 0x0000000903197c36 */ /* 0x000fe20008000000 */
[----:B---3--:R-:W-:-:S05]  /*a1170*/  F2FP.SATFINITE.E5M2.F32.PACK_AB_MERGE_C R8, R0, R17, RZ ;  /* 0x000000110008723e */ /* 0x008fca00048060ff */
[----:B------:R-:W-:Y:S04]  /*a1180*/  STL [R1+0x15fc], R8 ;  /* 0x0015fc0801007387 */ /* 0x000fe80000100800 */
[----:B------:R-:W3:Y:S01]  /*a1190*/  LDL.LU R15, [R1+0x4c0] ;  /* 0x0004c000010f7983 */ /* 0x000ee20000300800 */
[----:B------:R-:W-:-:S05]  /*a11a0*/  F2FP.SATFINITE.E5M2.F32.PACK_AB_MERGE_C R0, R6, R20, RZ ;  /* 0x000000140600723e */ /* 0x000fca00048060ff */
[----:B------:R4:W-:Y:S04]  /*a11b0*/  STL [R1+0x15f8], R0 ;  /* 0x0015f80001007387 */ /* 0x0009e80000100800 */
[----:B------:R-:W3:Y:S01]  /*a11c0*/  LDL.LU R24, [R1+0x4c4] ;  /* 0x0004c40001187983 */ /* 0x000ee20000300800 */
[----:B------:R-:W-:-:S03]  /*a11d0*/  IMAD.MOV.U32 R27, RZ, RZ, R4 ;  /* 0x000000ffff1b7224 */ /* 0x000fc600078e0004 */
[----:B------:R-:W3:Y:S04]  /*a11e0*/  LDL.LU R17, [R1+0x4c8] ;  /* 0x0004c80001117983 */ /* 0x000ee80000300800 */
[----:B------:R-:W3:Y:S01]  /*a11f0*/  LDL.LU R20, [R1+0x4cc] ;  /* 0x0004cc0001147983 */ /* 0x000ee20000300800 */
[----:B----4-:R-:W-:Y:S01]  /*a1200*/  VIADD R0, R25, UR37 ;  /* 0x0000002519007c36 */ /* 0x010fe20008000000 */
[----:B------:R-:W4:Y:S02]  /*a1210*/  LDCU UR37, c[0x0][0x3b8] ;  /* 0x00007700ff2577ac */ /* 0x000f240008000800 */
[----:B------:R-:W4:Y:S04]  /*a1220*/  LDL.LU R6, [R1+0x510] ;  /* 0x0005100001067983 */ /* 0x000f280000300800 */
[----:B------:R-:W4:Y:S01]  /*a1230*/  LDL.LU R4, [R1+0x514] ;  /* 0x0005140001047983 */ /* 0x000f220000300800 */
[----:B------:R-:W-:-:S03]  /*a1240*/  F2FP.SATFINITE.E5M2.F32.PACK_AB_MERGE_C R8, R11, R2, RZ ;  /* 0x000000020b08723e */ /* 0x000fc600048060ff */
[----:B------:R-:W-:Y:S01]  /*a1250*/  STL [R1+0x37f0], R25 ;  /* 0x0037f01901007387 */ /* 0x000fe20000100800 */
[----:B------:R-:W-:Y:S01]  /*a1260*/  VIADD R9, R0, UR38 ;  /* 0x0000002600097c36 */ /* 0x000fe20008000000 */
[----:B------:R-:W0:Y:S02]  /*a1270*/  LDCU UR38, c[0x0][0x3b8] ;  /* 0x00007700ff2677ac */ /* 0x000e240008000800 */
[----:B------:R-:W4:Y:S01]  /*a1280*/  LDL.LU R13, [R1+0x518] ;  /* 0x00051800010d7983 */ /* 0x000f220000300800 */
[----:B------:R-:W-:-:S03]  /*a1290*/  F2FP.SATFINITE.E5M2.F32.PACK_AB_MERGE_C R2, R21, R19, RZ ;  /* 0x000000131502723e */ /* 0x000fc600048060ff */
[----:B------:R0:W-:Y:S04]  /*a12a0*/  STL [R1+0x15a4], R8 ;  /* 0x0015a40801007387 */ /* 0x0001e80000100800 */
[----:B------:R-:W4:Y:S04]  /*a12b0*/  LDL.LU R21, [R1+0x51c] ;  /* 0x00051c0001157983 */ /* 0x000f280000300800 */
[----:B------:R1:W-:Y:S04]  /*a12c0*/  STL [R1+0x15a0], R2 ;  /* 0x0015a00201007387 */ /* 0x0003e80000100800 */
[----:B0-----:R-:W4:Y:S04]  /*a12d0*/  LDL.LU R8, [R1+0x4e0] ;  /* 0x0004e00001087983 */ /* 0x001f280000300800 */
[----:B-1----:R-:W4:Y:S04]  /*a12e0*/  LDL.LU R2, [R1+0x4e4] ;  /* 0x0004e40001027983 */ /* 0x002f280000300800 */
[----:B------:R0:W-:Y:S02]  /*a12f0*/  STL [R1+0x354c], R0 ;  /* 0x00354c0001007387 */ /* 0x0001e40000100800 */
[----:B0-----:R-:W-:-:S02]  /*a1300*/  IMAD.MOV.U32 R0, RZ, RZ, R9 ;  /* 0x000000ffff007224 */ /* 0x001fc400078e0009 */
[----:B------:R-:W4:Y:S04]  /*a1310*/  LDL.LU R9, [R1+0x4e8] ;  /* 0x0004e80001097983 */ /* 0x000f280000300800 */
[----:B------:R-:W4:Y:S04]  /*a1320*/  LDL.LU R28, [R1+0x4ec] ;  /* 0x0004ec00011c7983 */ /* 0x000f280000300800 */
[----:B------:R-:W4:Y:S04]  /*a1330*/  LDL.LU R11, [R1+0x4f0] ;  /* 0x0004f000010b7983 */ /* 0x000f280000300800 */
[----:B------:R-:W4:Y:S04]  /*a1340*/  LDL.LU R19, [R1+0x4f4] ;  /* 0x0004f40001137983 */ /* 0x000f280000300800 */
[----:B------:R-:W4:Y:S01]  /*a1350*/  LDL.LU R14, [R1+0x4f8] ;  /* 0x0004f800010e7983 */ /* 0x000f220000300800 */
[----:B-----5:R-:W-:-:S05]  /*a1360*/  F2FP.SATFINITE.E5M2.F32.PACK_AB_MERGE_C R10, R10, R12, RZ ;  /* 0x0000000c0a0a723e */ /* 0x020fca00048060ff */
[----:B------:R0:W-:Y:S04]  /*a1370*/  STL [R1+0x154c], R10 ;  /* 0x00154c0a01007387 */ /* 0x0001e80000100800 */
[----:B0-----:R-:W5:Y:S01]  /*a1380*/  LDL.LU R10, [R1+0x4fc] ;  /* 0x0004fc00010a7983 */ /* 0x001f620000300800 */
[----:B--2---:R-:W-:-:S05]  /*a1390*/  F2FP.SATFINITE.E5M2.F32.PACK_AB_MERGE_C R12, R23, R22, RZ ;  /* 0x00000016170c723e */ /* 0x004fca00048060ff */
[----:B------:R0:W-:Y:S04]  /*a13a0*/  STL [R1+0x1548], R12 ;  /* 0x0015480c01007387 */ /* 0x0001e80000100800 */
[----:B------:R-:W2:Y:S04]  /*a13b0*/  LDL.LU R22, [R1+0x500] ;  /* 0x0005000001167983 */ /* 0x000ea80000300800 */
[----:B------:R-:W2:Y:S01]  /*a13c0*/  LDL.LU R23, [R1+0x504] ;  /* 0x0005040001177983 */ /* 0x000ea20000300800 */
[----:B0-----:R-:W-:Y:S01]  /*a13d0*/  VIADD R12, R0, UR39 ;  /* 0x00000027000c7c36 */ /* 0x001fe20008000000 */
[----:B------:R-:W0:Y:S02]  /*a13e0*/  LDCU UR39, c[0x0][0x3b8] ;  /* 0x00007700ff2777ac */ /* 0x000e240008000800 */
[----:B------:R3:W-:Y:S02]  /*a13f0*/  STL [R1+0x35f0], R0 ;  /* 0x0035f00001007387 */ /* 0x0007e40000100800 */
[----:B---3--:R-:W-:-:S02]  /*a1400*/  F2FP.SATFINITE.E5M2.F32.PACK_AB_MERGE_C R0, R24, R15, RZ ;  /* 0x0000000f1800723e */ /* 0x008fc400048060ff */
[----:B------:R-:W3:Y:S04]  /*a1410*/  LDL.LU R15, [R1+0x508] ;  /* 0x00050800010f7983 */ /* 0x000ee80000300800 */
[----:B------:R-:W3:Y:S04]  /*a1420*/  LDL.LU R24, [R1+0x50c] ;  /* 0x00050c0001187983 */ /* 0x000ee80000300800 */
[----:B------:R1:W-:Y:S02]  /*a1430*/  STL [R1+0x14f4], R0 ;  /* 0x0014f40001007387 */ /* 0x0003e40000100800 */
[----:B-1----:R-:W-:-:S05]  /*a1440*/  F2FP.SATFINITE.E5M2.F32.PACK_AB_MERGE_C R0, R20, R17, RZ ;  /* 0x000000111400723e */ /* 0x002fca00048060ff */
[----:B------:R4:W-:Y:S04]  /*a1450*/  STL [R1+0x14f0], R0 ;  /* 0x0014f00001007387 */ /* 0x0009e80000100800 */
[----:B------:R-:W3:Y:S01]  /*a1460*/  LDL.LU R17, [R1+0x5a0] ;  /* 0x0005a00001117983 */ /* 0x000ee20000300800 */
[----:B----4-:R-:W-:-:S03]  /*a1470*/  F2FP.SATFINITE.E5M2.F32.PACK_AB_MERGE_C R0, R4, R6, RZ ;  /* 0x000000060400723e */ /* 0x010fc600048060ff */
[----:B------:R-:W4:Y:S01]  /*a1480*/  LDL.LU R6, [R1+0x5a4] ;  /* 0x0005a40001067983 */ /* 0x000f220000300800 */
[----:B------:R-:W-:-:S03]  /*a1490*/  F2FP.SATFINITE.E5M2.F32.PACK_AB_MERGE_C R21, R21, R13, RZ ;  /* 0x0000000d1515723e */ /* 0x000fc600048060ff */
[----:B------:R1:W-:Y:S04]  /*a14a0*/  STL [R1+0x14e0], R0 ;  /* 0x0014e00001007387 */ /* 0x0003e80000100800 */
[----:B------:R-:W-:Y:S01]  /*a14b0*/  STL [R1+0x3064], R21 ;  /* 0x0030641501007387 */ /* 0x000fe20000100800 */
[----:B-1----:R-:W-:-:S03]  /*a14c0*/  F2FP.SATFINITE.E5M2.F32.PACK_AB_MERGE_C R0, R2, R8, RZ ;  /* 0x000000080200723e */ /* 0x002fc600048060ff */
[----:B------:R-:W4:Y:S04]  /*a14d0*/  LDL.LU R8, [R1+0x5a8] ;  /* 0x0005a80001087983 */ /* 0x000f280000300800 */
[----:B------:R-:W4:Y:S04]  /*a14e0*/  LDL.LU R2, [R1+0x5ac] ;  /* 0x0005ac0001027983 */ /* 0x000f280000300800 */
[----:B------:R-:W-:Y:S01]  /*a14f0*/  STL [R1+0x14ac], R0 ;  /* 0x0014ac0001007387 */ /* 0x000fe20000100800 */
[----:B------:R-:W-:Y:S02]  /*a1500*/  F2FP.SATFINITE.E5M2.F32.PACK_AB_MERGE_C R13, R28, R9, RZ ;  /* 0x000000091c0d723e */ /* 0x000fe400048060ff */
[----:B------:R-:W-:-:S02]  /*a1510*/  F2FP.SATFINITE.E5M2.F32.PACK_AB_MERGE_C R9, R19, R11, RZ ;  /* 0x0000000b1309723e */ /* 0x000fc400048060ff */
[----:B------:R-:W4:Y:S04]  /*a1520*/  LDL.LU R11, [R1+0x520] ;  /* 0x00052000010b7983 */ /* 0x000f280000300800 */
[----:B------:R-:W-:Y:S04]  /*a1530*/  STL [R1+0x14a8], R13 ;  /* 0x0014a80d01007387 */ /* 0x000fe80000100800 */
[----:B------:R-:W4:Y:S04]  /*a1540*/  LDL.LU R19, [R1+0x524] ;  /* 0x0005240001137983 */ /* 0x000f280000300800 */
[----:B------:R2:W-:Y:S01]  /*a1550*/  STL [R1+0x149c], R9 ;  /* 0x00149c0901007387 */ /* 0x0005e20000100800 */
[----:B-----5:R-:W-:-:S02]  /*a1560*/  F2FP.SATFINITE.E5M2.F32.PACK_AB_MERGE_C R10, R10, R14, RZ ;  /* 0x0000000e0a0a723e */ /* 0x020fc400048060ff */
[----:B--2---:R-:W-:Y:S02]  /*a1570*/  F2FP.SATFINITE.E5M2.F32.PACK_AB_MERGE_C R9, R23, R22, RZ ;  /* 0x000000161709723e */ /* 0x004fe400048060ff */
[----:B------:R-:W2:Y:S04]  /*a1580*/  LDL.LU R22, [R1+0x528] ;  /* 0x0005280001167983 */ /* 0x000ea80000300800 */
[----:B------:R1:W-:Y:S04]  /*a1590*/  STL [R1+0x1498], R10 ;  /* 0x0014980a01007387 */ /* 0x0003e80000100800 */
[----:B------:R-:W2:Y:S01]  /*a15a0*/  LDL.LU R23, [R1+0x52c] ;  /* 0x00052c0001177983 */ /* 0x000ea20000300800 */
[----:B------:R-:W-:-:S04]  /*a15b0*/  VIADD R29, R12, UR11 ;  /* 0x0000000b0c1d7c36 */ /* 0x000fc80008000000 */
[----:B------:R-:W-:Y:S01]  /*a15c0*/  VIADD R20, R29, UR10 ;  /* 0x0000000a1d147c36 */ /* 0x000fe20008000000 */
[----:B------:R3:W-:Y:S01]  /*a15d0*/  STL [R1+0x1490], R9 ;  /* 0x0014900901007387 */ /* 0x0007e20000100800 */
[----:B------:R-:W-:Y:S01]  /*a15e0*/  IMAD.MOV.U32 R21, RZ, RZ, R27 ;  /* 0x000000ffff157224 */ /* 0x000fe200078e001b */
[----:B------:R-:W5:Y:S01]  /*a15f0*/  LDCU.64 UR10, c[0x0][0x390] ;  /* 0x00007200ff0a77ac */ /* 0x000f620008000a00 */
[----:B------:R-:W-:Y:S02]  /*a1600*/  VIADD R0, R20, UR43 ;  /* 0x0000002b14007c36 */ /* 0x000fe40008000000 */
[----:B------:R-:W-:Y:S01]  /*a1610*/  IMAD R7, R26, UR8, RZ ;  /* 0x000000081a077c24 */ /* 0x000fe2000f8e02ff */
[----:B------:R-:W0:Y:S01]  /*a1620*/  LDCU.64 UR8, c[0x0][0x390] ;  /* 0x00007200ff0877ac */ /* 0x000e220008000a00 */
[----:B------:R-:W-:Y:S01]  /*a1630*/  VIADD R28, R0, UR44 ;  /* 0x0000002c001c7c36 */ /* 0x000fe20008000000 */
[----:B------:R-:W0:Y:S04]  /*a1640*/  LDCU UR43, c[0x0][0x3b8] ;  /* 0x00007700ff2b77ac */ /* 0x000e280008000800 */
[----:B------:R0:W-:Y:S01]  /*a1650*/  STL.64 [R1+0x3308], R28 ;  /* 0x0033081c01007387 */ /* 0x0001e20000100a00 */
[----:B-1----:R-:W-:Y:S01]  /*a1660*/  VIADD R10, R28, UR45 ;  /* 0x0000002d1c0a7c36 */ /* 0x002fe20008000000 */
[----:B------:R-:W1:Y:S01]  /*a1670*/  LDCU UR44, c[0x0][0x3b8] ;  /* 0x00007700ff2c77ac */ /* 0x000e620008000800 */
[----:B------:R-:W0:Y:S01]  /*a1680*/  LDCU UR45, c[0x0][0x3b8] ;  /* 0x00007700ff2d77ac */ /* 0x000e220008000800 */
[----:B---3--:R-:W-:-:S02]  /*a1690*/  F2FP.SATFINITE.E5M2.F32.PACK_AB_MERGE_C R9, R24, R15, RZ ;  /* 0x0000000f1809723e */ /* 0x008fc400048060ff */
[----:B------:R-:W3:Y:S04]  /*a16a0*/  LDL.LU R24, [R1+0x530] ;  /* 0x0005300001187983 */ /* 0x000ee80000300800 */
[----:B------:R-:W-:Y:S04]  /*a16b0*/  STL [R1+0x148c], R9 ;  /* 0x00148c0901007387 */ /* 0x000fe80000100800 */
[----:B------:R-:W3:Y:S04]  /*a16c0*/  LDL.LU R27, [R1+0x534] ;  /* 0x00053400011b7983 */ /* 0x000ee80000300800 */
[----:B------:R-:W3:Y:S01]  /*a16d0*/  LDL.LU R15, [R1+0x538] ;  /* 0x00053800010f7983 */ /* 0x000ee20000300800 */
[----:B0-----:R-:W-:Y:S01]  /*a16e0*/  VIADD R28, R10, UR77 ;  /* 0x0000004d0a1c7c36 */ /* 0x001fe20008000000 */
[----:B----4-:R-:W-:Y:S01]  /*a16f0*/  F2FP.SATFINITE.E5M2.F32.PACK_AB_MERGE_C R6, R6, R17, RZ ;  /* 0x000000110606723e */ /* 0x010fe200048060ff */
[----:B------:R-:W0:Y:S01]  /*a1700*/  LDCU UR77, c[0x0][0x39c] ;  /* 0x00007380ff4d77ac */ /* 0x000e220008000800 */
[----:B------:R-:W4:Y:S04]  /*a1710*/  LDL.LU R17, [R1+0x53c] ;  /* 0x00053c0001117983 */ /* 0x000f280000300800 */
[----:B------:R-:W-:Y:S04]  /*a1720*/  STL [R1+0xdac], R6 ;  /* 0x000dac0601007387 */ /* 0x000fe80000100800 */
[----:B------:R0:W-:Y:S01]  /*a1730*/  STL [R1+0x3388], R28 ;  /* 0x0033881c01007387 */ /* 0x0001e20000100800 */
[----:B------:R-:W-:Y:S01]  /*a1740*/  VIADD R29, R28, UR55 ;  /* 0x000000371c1d7c36 */ /* 0x000fe20008000000 */
[----:B------:R-:W-:-:S02]  /*a1750*/  F2FP.SATFINITE.E5M2.F32.PACK_AB_MERGE_C R2, R2, R8, RZ ;  /* 0x000000080202723e */ /* 0x000fc400048060ff */
[----:B------:R-:W4:Y:S01]  /*a1760*/  LDL.LU R26, [R1+0x540] ;  /* 0x00054000011a7983 */ /* 0x000f220000300800 */
[----:B------:R-:W-:-:S03]  /*a1770*/  F2FP.SATFINITE.E5M2.F32.PACK_AB_MERGE_C R19, R19, R11, RZ ;  /* 0x0000000b1313723e */ /* 0x000fc600048060ff */
[----:B------:R-:W4:Y:S01]  /*a1780*/  LDL.LU R16, [R1+0x544] ;  /* 0x0005440001107983 */ /* 0x000f220000300800 */
[----:B------:R-:W-:Y:S01]  /*a1790*/  IADD3 R4, P0, PT, R5, UR8, RZ ;  /* 0x0000000805047c10 */ /* 0x000fe2000ff1e0ff */
[----:B------:R-:W1:Y:S02]  /*a17a0*/  LDCU UR55, c[0x0][0x3b8] ;  /* 0x00007700ff3777ac */ /* 0x000e640008000800 */
[----:B------:R-:W-:Y:S04]  /*a17b0*/  STL [R1+0x1488], R2 ;  /* 0x0014880201007387 */ /* 0x000fe80000100800 */
[----:B------:R-:W4:Y:S04]  /*a17c0*/  LDL.LU R8, [R1+0x548] ;  /* 0x0005480001087983 */ /* 0x000f280000300800 */
[----:B0-----:R-:W4:Y:S04]  /*a17d0*/  LDL.LU R28, [R1+0x550] ;  /* 0x00055000011c7983 */ /* 0x001f280000300800 */
[----:B------:R-:W4:Y:S04]  /*a17e0*/  LDL.LU R25, [R1+0x554] ;  /* 0x0005540001197983 */ /* 0x000f280000300800 */
[----:B------:R0:W-:Y:S04]  /*a17f0*/  STL [R1+0x305c], R19 ;  /* 0x00305c1301007387 */ /* 0x0001e80000100800 */
[----:B------:R1:W-:Y:S01]  /*a1800*/  STL [R1+0x3620], R29 ;  /* 0x0036201d01007387 */ /* 0x0003e20000100800 */
[----:B0-----:R-:W-:-:S02]  /*a1810*/  IMAD.MOV.U32 R19, RZ, RZ, R0 ;  /* 0x000000ffff137224 */ /* 0x001fc400078e0000 */
[----:B------:R-:W-:Y:S01]  /*a1820*/  VIADD R0, R29, UR51 ;  /* 0x000000331d007c36 */ /* 0x000fe20008000000 */
[----:B------:R-:W-:Y:S01]  /*a1830*/  LEA.HI.X.SX32 R5, R5, UR9, 0x1, P0 ;  /* 0x0000000905057c11 */ /* 0x000fe200080f0eff */
[----:B-1----:R-:W4:Y:S01]  /*a1840*/  LDL.LU R29, [R1+0x54c] ;  /* 0x00054c00011d7983 */ /* 0x002f220000300800 */
[----:B--2---:R-:W-:Y:S01]  /*a1850*/  F2FP.SATFINITE.E5M2.F32.PACK_AB_MERGE_C R2, R23, R22, RZ ;  /* 0x000000161702723e */ /* 0x004fe200048060ff */
[----:B------:R-:W0:Y:S02]  /*a1860*/  LDCU.64 UR8, c[0x0][0x398] ;  /* 0x00007300ff0877ac */ /* 0x000e240008000a00 */
[----:B------:R-:W2:Y:S01]  /*a1870*/  LDL.LU R23, [R1+0x558] ;  /* 0x0005580001177983 */ /* 0x000ea20000300800 */
[----:B------:R-:W1:Y:S03]  /*a1880*/  LDCU UR51, c[0x0][0x39c] ;  /* 0x00007380ff3377ac */ /* 0x000e660008000800 */
[----:B------:R-:W2:Y:S01]  /*a1890*/  LDL.LU R22, [R1+0x55c] ;  /* 0x00055c0001167983 */ /* 0x000ea20000300800 */
[----:B-----5:R-:W-:-:S04]  /*a18a0*/  IADD3 R6, P0, PT, R7, UR10, RZ ;  /* 0x0000000a07067c10 */ /* 0x020fc8000ff1e0ff */
[----:B------:R-:W-:Y:S01]  /*a18b0*/  LEA.HI.X.SX32 R7, R7, UR11, 0x1, P0 ;  /* 0x0000000b07077c11 */ /* 0x000fe200080f0eff */
[----:B------:R-:W5:Y:S01]  /*a18c0*/  LDCU.64 UR10, c[0x0][0x398] ;  /* 0x00007300ff0a77ac */ /* 0x000f620008000a00 */
[----:B------:R0:W-:Y:S04]  /*a18d0*/  STL [R1+0x1520], R2 ;  /* 0x0015200201007387 */ /* 0x0001e80000100800 */
[----:B------:R-:W2:Y:S04]  /*a18e0*/  LDL.LU R9, [R1+0x560] ;  /* 0x0005600001097983 */ /* 0x000ea80000300800 */
[----:B------:R-:W2:Y:S04]  /*a18f0*/  LDL.LU R14, [R1+0x564] ;  /* 0x00056400010e7983 */ /* 0x000ea80000300800 */
[----:B0-----:R-:W2:Y:S01]  /*a1900*/  LDL.LU R2, [R1+0x568] ;  /* 0x0005680001027983 */ /* 0x001ea20000300800 */
[----:B-----5:R-:W-:Y:S01]  /*a1910*/  UMOV UR7, UR10 ;  /* 0x0000000a00077c82 */ /* 0x020fe20008000000 */
[----:B------:R-:W-:Y:S01]  /*a1920*/  UMOV UR5, UR11 ;  /* 0x0000000b00057c82 */ /* 0x000fe20008000000 */
[----:B------:R-:W0:Y:S01]  /*a1930*/  LDCU.64 UR10, c[0x0][0x398] ;  /* 0x00007300ff0a77ac */ /* 0x000e220008000a00 */
[----:B---3--:R-:W-:-:S02]  /*a1940*/  F2FP.SATFINITE.E5M2.F32.PACK_AB_MERGE_C R11, R27, R24, RZ ;  /* 0x000000181b0b723e */ /* 0x008fc400048060ff */
[----:B------:R-:W3:Y:S04]  /*a1950*/  LDL.LU R24, [R1+0x56c] ;  /* 0x00056c0001187983 */ /* 0x000ee80000300800 */
[----:B------:R5:W-:Y:S04]  /*a1960*/  STL [R1+0x156c], R11 ;  /* 0x00156c0b01007387 */ /* 0x000be80000100800 */
[----:B------:R-:W3:Y:S04]  /*a1970*/  LDL.LU R27, [R1+0x570] ;  /* 0x00057000011b7983 */ /* 0x000ee80000300800 */
[----:B-----5:R-:W5:Y:S01]  /*a1980*/  LDL.LU R11, [R1+0x574] ;  /* 0x00057400010b7983 */ /* 0x020f620000300800 */
[----:B----4-:R-:W-:-:S05]  /*a1990*/  F2FP.SATFINITE.E5M2.F32.PACK_AB_MERGE_C R15, R17, R15, RZ ;  /* 0x0000000f110f723e */ /* 0x010fca00048060ff */
[----:B------:R0:W-:Y:S02]  /*a19a0*/  STL [R1+0x1578], R15 ;  /* 0x0015780f01007387 */ /* 0x0001e40000100800 */
[----:B0-----:R-:W-:Y:S01]  /*a19b0*/  IMAD.U32 R15, RZ, RZ, UR11 ;  /* 0x0000000bff0f7e24 */ /* 0x001fe2000f8e00ff */
[----:B------:R-:W-:-:S04]  /*a19c0*/  F2FP.SATFINITE.E5M2.F32.PACK_AB_MERGE_C R16, R16, R26, RZ ;  /* 0x0000001a1010723e */ /* 0x000fc800048060ff */
[----:B------:R0:W-:Y:S01]  /*a19d0*/  STL [R1+0x169c], R15 ;  /* 0x00169c0f01007387 */ /* 0x0001e20000100800 */
[----:B------:R-:W-:Y:S01]  /*a19e0*/  F2FP.SATFINITE.E5M2.F32.PACK_AB_MERGE_C R28, R25, R28, RZ ;  /* 0x0000001c191c723e */ /* 0x000fe200048060ff */
[----:B0-----:R-:W-:Y:S01]  /*a19f0*/  IMAD.MOV.U32 R15, RZ, RZ, R18 ;  /* 0x000000ffff0f7224 */ /* 0x001fe200078e0012 */
[----:B------:R-:W-:Y:S01]  /*a1a00*/  F2FP.SATFINITE.E5M2.F32.PACK_AB_MERGE_C R29, R29, R8, RZ ;  /* 0x000000081d1d723e */ /* 0x000fe200048060ff */
[----:B------:R-:W4:Y:S01]  /*a1a10*/  LDL.LU R18, [R1+0x578] ;  /* 0x0005780001127983 */ /* 0x000f220000300800 */
[----:B--2---:R-:W-:-:S03]  /*a1a20*/  F2FP.SATFINITE.E5M2.F32.PACK_AB_MERGE_C R22, R22, R23, RZ ;  /* 0x000000171616723e */ /* 0x004fc600048060ff */
[----:B------:R-:W2:Y:S01]  /*a1a30*/  LDL.LU R26, [R1+0x39d8] ;  /* 0x0039d800011a7983 */ /* 0x000ea20000300800 */
[----:B------:R-:W-:Y:S01]  /*a1a40*/  VIADD R13, R0, UR54 ;  /* 0x00000036000d7c36 */ /* 0x000fe20008000000 */
[----:B------:R-:W-:Y:S02]  /*a1a50*/  F2FP.SATFINITE.E5M2.F32.PACK_AB_MERGE_C R14, R14, R9, RZ ;  /* 0x000000090e0e723e */ /* 0x000fe400048060ff */
[----:B------:R0:W-:Y:S01]  /*a1a60*/  STL [R1+0x15c0], R16 ;  /* 0x0015c01001007387 */ /* 0x0001e20000100800 */
[----:B------:R-:W-:Y:S01]  /*a1a70*/  UMOV UR6, UR10 ;  /* 0x0000000a00067c82 */ /* 0x000fe20008000000 */
[----:B------:R-:W-:Y:S01]  /*a1a80*/  VIADD R17, R13, UR50 ;  /* 0x000000320d117c36 */ /* 0x000fe20008000000 */
[----:B------:R-:W1:Y:S01]  /*a1a90*/  LDCU UR10, c[0x0][0x39c] ;  /* 0x00007380ff0a77ac */ /* 0x000e620008000800 */
[----:B------:R-:W1:Y:S01]  /*a1aa0*/  LDCU UR50, c[0x0][0x3b8] ;  /* 0x00007700ff3277ac */ /* 0x000e620008000800 */
[----:B0-----:R-:W4:Y:S01]  /*a1ab0*/  LDL.LU R16, [R1+0x39d4] ;  /* 0x0039d40001107983 */ /* 0x001f220000300800 */
[----:B------:R-:W0:Y:S03]  /*a1ac0*/  LDCU UR54, c[0x0][0x3b8] ;  /* 0x00007700ff3677ac */ /* 0x000e260008000800 */
[----:B------:R-:W4:Y:S01]  /*a1ad0*/  LDL.LU R8, [R1+0x39d0] ;  /* 0x0039d00001087983 */ /* 0x000f220000300800 */
[----:B------:R-:W0:Y:S03]  /*a1ae0*/  LDCU UR11, c[0x0][0x3b8] ;  /* 0x00007700ff0b77ac */ /* 0x000e260008000800 */
[----:B------:R1:W-:Y:S04]  /*a1af0*/  STL [R1+0x15bc], R29 ;  /* 0x0015bc1d01007387 */ /* 0x0003e80000100800 */
[----:B-1----:R-:W4:Y:S04]  /*a1b00*/  LDL.LU R29, [R1+0x580] ;  /* 0x00058000011d7983 */ /* 0x002f280000300800 */
[----:B------:R1:W-:Y:S04]  /*a1b10*/  STL [R1+0x1620], R28 ;  /* 0x0016201c01007387 */ /* 0x0003e80000100800 */
[----:B-1----:R-:W4:Y:S04]  /*a1b20*/  LDL.LU R28, [R1+0x584] ;  /* 0x00058400011c7983 */ /* 0x002f280000300800 */
[----:B------:R-:W4:Y:S04]  /*a1b30*/  LDL.LU R23, [R1+0x39cc] ;  /* 0x0039cc0001177983 */ /* 0x000f280000300800 */
[----:B------:R1:W-:Y:S04]  /*a1b40*/  STL [R1+0x1634], R22 ;  /* 0x0016341601007387 */ /* 0x0003e80000100800 */
[----:B-1----:R-:W4:Y:S01]  /*a1b50*/  LDL.LU R22, [R1+0x39c8] ;  /* 0x0039c80001167983 */ /* 0x002f220000300800 */
[----:B---3--:R-:W-:-:S02]  /*a1b60*/  F2FP.SATFINITE.E5M2.F32.PACK_AB_MERGE_C R24, R24, R2, RZ ;  /* 0x000000021818723e */ /* 0x008fc400048060ff */
[----:B-----5:R-:W-:Y:S02]  /*a1b70*/  F2FP.SATFINITE.E5M2.F32.PACK_AB_MERGE_C R11, R11, R27, RZ ;  /* 0x0000001b0b0b723e */ /* 0x020fe400048060ff */
[----:B--2---:R-:W-:-:S04]  /*a1b80*/  ISETP.GE.AND P0, PT, R26, UR76, PT ;  /* 0x0000004c1a007c0c */ /* 0x004fc8000bf06270 */
[C---:B------:R-:W-:Y:S01]  /*a1b90*/  ISETP.LT.AND P0, PT, R21.reuse, UR9, !P0 ;  /* 0x0000000915007c0c */ /* 0x040fe2000c701270 */
[----:B------:R-:W1:Y:S01]  /*a1ba0*/  LDCU UR9, c[0x0][0x39c] ;  /* 0x00007380ff0977ac */ /* 0x000e620008000800 */
[----:B----4-:R-:W-:Y:S02]  /*a1bb0*/  IMAD.MOV.U32 R25, RZ, RZ, R8 ;  /* 0x000000ffff197224 */ /* 0x010fe400078e0008 */
[----:B------:R-:W-:Y:S01]  /*a1bc0*/  VIADD R8, R21, 0x58 ;  /* 0x0000005815087836 */ /* 0x000fe20000000000 */
[----:B------:R-:W-:-:S08]  /*a1bd0*/  LOP3.LUT R23, R23, 0xefffffff, RZ, 0xc0, !PT ;  /* 0xefffffff17177812 */ /* 0x000fd000078ec0ff */
[----:B------:R-:W-:Y:S02]  /*a1be0*/  @P0 LOP3.LUT R23, R23, 0x10000000, RZ, 0xfc, !PT ;  /* 0x1000000017170812 */ /* 0x000fe400078efcff */
[----:B------:R-:W-:Y:S01]  /*a1bf0*/  ISETP.GE.AND P0, PT, R8, UR51, PT ;  /* 0x0000003308007c0c */ /* 0x000fe2000bf06270 */
[----:B------:R-:W-:Y:S01]  /*a1c00*/  IMAD.MOV.U32 R8, RZ, RZ, R12 ;  /* 0x000000ffff087224 */ /* 0x000fe200078e000c */
[----:B------:R-:W2:Y:S01]  /*a1c10*/  LDCU UR51, c[0x0][0x3b8] ;  /* 0x00007700ff3377ac */ /* 0x000ea20008000800 */
[----:B------:R3:W-:Y:S04]  /*a1c20*/  STL.64 [R1+0x30a0], R22 ;  /* 0x0030a01601007387 */ /* 0x0007e80000100a00 */
[----:B---3--:R-:W3:Y:S01]  /*a1c30*/  LDL.LU R23, [R1+0x108] ;  /* 0x0001080001177983 */ /* 0x008ee20000300800 */
[----:B------:R-:W-:-:S03]  /*a1c40*/  IMAD.MOV.U32 R22, RZ, RZ, R13 ;  /* 0x000000ffff167224 */ /* 0x000fc600078e000d */
[----:B------:R-:W4:Y:S04]  /*a1c50*/  LDL.LU R13, [R1+0x39c4] ;  /* 0x0039c400010d7983 */ /* 0x000f280000300800 */
[----:B------:R-:W5:Y:S04]  /*a1c60*/  LDL.LU R9, [R1+0x39c0] ;  /* 0x0039c00001097983 */ /* 0x000f680000300800 */
[----:B------:R0:W-:Y:S01]  /*a1c70*/  STL [R1+0x1678], R14 ;  /* 0x0016780e01007387 */ /* 0x0001e20000100800 */
[----:B------:R-:W-:Y:S01]  /*a1c80*/  ISETP.LT.AND P1, PT, R26, UR7, !P0 ;  /* 0x000000071a007c0c */ /* 0x000fe2000c721270 */
[----:B------:R-:W1:Y:S02]  /*a1c90*/  LDCU UR7, c[0x0][0x39c] ;  /* 0x00007380ff0777ac */ /* 0x000e640008000800 */
[----:B0-----:R-:W2:Y:S04]  /*a1ca0*/  LDL.LU R14, [R1+0x39bc] ;  /* 0x0039bc00010e7983 */ /* 0x001ea80000300800 */
[----:B------:R-:W2:Y:S04]  /*a1cb0*/  LDL.LU R12, [R1+0x39b8] ;  /* 0x0039b800010c7983 */ /* 0x000ea80000300800 */
[----:B------:R-:W2:Y:S04]  /*a1cc0*/  LDL.LU R2, [R1+0x39b4] ;  /* 0x0039b40001027983 */ /* 0x000ea80000300800 */
[----:B------:R0:W-:Y:S04]  /*a1cd0*/  STL [R1+0x168c], R24 ;  /* 0x00168c1801007387 */ /* 0x0001e80000100800 */
[----:B0-----:R-:W2:Y:S04]  /*a1ce0*/  LDL.LU R24, [R1+0x39b0] ;  /* 0x0039b00001187983 */ /* 0x001ea80000300800 */
[----:B------:R-:W2:Y:S04]  /*a1cf0*/  LDL.LU R27, [R1+0x39ac] ;  /* 0x0039ac00011b7983 */ /* 0x000ea80000300800 */
[----:B------:R0:W-:Y:S04]  /*a1d00*/  STL [R1+0x16a0], R11 ;  /* 0x0016a00b01007387 */ /* 0x0001e80000100800 */
[----:B0-----:R-:W2:Y:S04]  /*a1d10*/  LDL.LU R11, [R1+0x264] ;  /* 0x00026400010b7983 */ /* 0x001ea80000300800 */
[----:B------:R0:W-:Y:S04]  /*a1d20*/  STL [R1+0x3144], R26 ;  /* 0x0031441a01007387 */ /* 0x0001e80000100800 */
[----:B0-----:R-:W2:Y:S02]  /*a1d30*/  LDL.LU R26, [R1+0x57c] ;  /* 0x00057c00011a7983 */ /* 0x001ea40000300800 */
[----:B--2---:R-:W-:-:S02]  /*a1d40*/  F2FP.SATFINITE.E5M2.F32.PACK_AB_MERGE_C R26, R26, R18, RZ ;  /* 0x000000121a1a723e */ /* 0x004fc400048060ff */
[----:B------:R-:W2:Y:S04]  /*a1d50*/  LDL.LU R18, [R1+0x39a8] ;  /* 0x0039a80001127983 */ /* 0x000ea80000300800 */
[----:B------:R-:W-:Y:S04]  /*a1d60*/  STL [R1+0x1698], R26 ;  /* 0x0016981a01007387 */ /* 0x000fe80000100800 */
[----:B------:R-:W-:Y:S04]  /*a1d70*/  STL.64 [R1+0x3380], R20 ;  /* 0x0033801401007387 */ /* 0x000fe80000100a00 */
[----:B------:R-:W-:Y:S04]  /*a1d80*/  STL.64 [R1+0x33a8], R2 ;  /* 0x0033a80201007387 */ /* 0x000fe80000100a00 */
[----:B------:R0:W-:Y:S04]  /*a1d90*/  STL [R1+0x34c8], R3 ;  /* 0x0034c80301007387 */ /* 0x0001e80000100800 */
[----:B0-----:R-:W3:Y:S01]  /*a1da0*/  LDL.LU R3, [R1] ;  /* 0x0000000001037983 */ /* 0x001ee20000300800 */
[----:B------:R-:W-:-:S02]  /*a1db0*/  ISETP.LT.AND P0, PT, R2, UR6, !P0 ;  /* 0x0000000602007c0c */ /* 0x000fc4000c701270 */
[----:B------:R-:W-:Y:S01]  /*a1dc0*/  F2FP.SATFINITE.E5M2.F32.PACK_AB_MERGE_C R2, R28, R29, RZ ;  /* 0x0000001d1c02723e */ /* 0x000fe200048060ff */
[----:B------:R-:W-:-:S04]  /*a1dd0*/  IMAD.MOV.U32 R26, RZ, RZ, R8 ;  /* 0x000000ffff1a7224 */ /* 0x000fc800078e0008 */
[----:B------:R5:W-:Y:S01]  /*a1de0*/  STL [R1+0x1638], R2 ;  /* 0x0016380201007387 */ /* 0x000be20000100800 */
[----:B------:R-:W-:Y:S02]  /*a1df0*/  VIADD R8, R21, 0x57 ;  /* 0x0000005715087836 */ /* 0x000fe40000000000 */
[----:B------:R-:W-:Y:S02]  /*a1e00*/  IMAD.MOV.U32 R29, RZ, RZ, R10 ;  /* 0x000000ffff1d7224 */ /* 0x000fe400078e000a */
[----:B------:R-:W-:Y:S02]  /*a1e10*/  VIADD R28, R17, UR56 ;  /* 0x00000038111c7c36 */ /* 0x000fe40008000000 */
[----:B-----5:R-:W-:Y:S01]  /*a1e20*/  IMAD.MOV.U32 R2, RZ, RZ, R9 ;  /* 0x000000ffff027224 */ /* 0x020fe200078e0009 */
[----:B------:R-:W-:Y:S01]  /*a1e30*/  SHF.R.S32.HI R9, RZ, 0x1f, R11 ;  /* 0x0000001fff097819 */ /* 0x000fe2000001140b */
[----:B------:R-:W0:Y:S01]  /*a1e40*/  LDCU UR56, c[0x0][0x3b8] ;  /* 0x00007700ff3877ac */ /* 0x000e220008000800 */
[----:B------:R-:W-:Y:S01]  /*a1e50*/  ISETP.GE.AND P2, PT, R8, UR10, PT ;  /* 0x0000000a08007c0c */ /* 0x000fe2000bf46270 */
[----:B------:R-:W5:Y:S01]  /*a1e60*/  LDCU UR10, c[0x0][0x3b8] ;  /* 0x00007700ff0a77ac */ /* 0x000f620008000800 */
[----:B--2---:R-:W-:-:S04]  /*a1e70*/  LOP3.LUT R18, R18, 0xffffdfff, RZ, 0xc0, !PT ;  /* 0xffffdfff12127812 */ /* 0x004fc800078ec0ff */
[----:B------:R-:W-:-:S04]  /*a1e80*/  @P1 LOP3.LUT R18, R18, 0x2000, RZ, 0xfc, !PT ;  /* 0x0000200012121812 */ /* 0x000fc800078efcff */
[----:B------:R-:W-:-:S04]  /*a1e90*/  LOP3.LUT R18, R18, 0xffffefff, RZ, 0xc0, !PT ;  /* 0xffffefff12127812 */ /* 0x000fc800078ec0ff */
[----:B------:R-:W-:-:S05]  /*a1ea0*/  @P0 LOP3.LUT R18, R18, 0x1000, RZ, 0xfc, !PT ;  /* 0x0000100012120812 */ /* 0x000fca00078efcff */
[----:B------:R-:W-:Y:S04]  /*a1eb0*/  STL [R1+0x30a8], R18 ;  /* 0x0030a81201007387 */ /* 0x000fe80000100800 */
[----:B------:R2:W-:Y:S01]  /*a1ec0*/  STL.64 [R1+0x3888], R16 ;  /* 0x0038881001007387 */ /* 0x0005e20000100a00 */
[----:B------:R-:W-:-:S03]  /*a1ed0*/  IADD3 R10, P1, PT, R11, R6, RZ ;  /* 0x000000060b0a7210 */ /* 0x000fc60007f3e0ff */
[----:B------:R0:W-:Y:S01]  /*a1ee0*/  STL [R1+0x3988], R17 ;  /* 0x0039881101007387 */ /* 0x0001e20000100800 */
[----:B---3--:R-:W-:Y:S02]  /*a1ef0*/  SHF.R.S32.HI R8, RZ, 0x1f, R3 ;  /* 0x0000001fff087819 */ /* 0x008fe40000011403 */
[-C--:B--2---:R-:W-:Y:S02]  /*a1f00*/  IADD3 R16, P3, PT, R11, R4.reuse, RZ ;  /* 0x000000040b107210 */ /* 0x084fe40007f7e0ff */
[----:B------:R-:W-:-:S03]  /*a1f10*/  IADD3 R20, P0, PT, R3, R4, RZ ;  /* 0x0000000403147210 */ /* 0x000fc60007f1e0ff */
[C---:B0-----:R-:W-:Y:S02]  /*a1f20*/  IMAD.X R17, R9.reuse, 0x1, R5, P3 ;  /* 0x0000000109117824 */ /* 0x041fe400018e0605 */
[----:B------:R-:W-:Y:S02]  /*a1f30*/  IMAD.X R11, R9, 0x1, R7, P1 ;  /* 0x00000001090b7824 */ /* 0x000fe400008e0607 */
[----:B------:R-:W-:Y:S01]  /*a1f40*/  IMAD.X R21, R8, 0x1, R5, P0 ;  /* 0x0000000108157824 */ /* 0x000fe200000e0605 */
[----:B------:R0:W-:Y:S04]  /*a1f50*/  STL.64 [R1+0x1478], R16 ;  /* 0x0014781001007387 */ /* 0x0001e80000100a00 */
[----:B------:R-:W-:Y:S04]  /*a1f60*/  STL [R1+0x3418], R28 ;  /* 0x0034181c01007387 */ /* 0x000fe80000100800 */
[----:B------:R2:W-:Y:S01]  /*a1f70*/  STL.64 [R1+0x1470], R10 ;  /* 0x0014700a01007387 */ /* 0x0005e20000100a00 */
[----:B0-----:R-:W-:-:S05]  /*a1f80*/  IADD3 R16, P3, PT, R3, R6, RZ ;  /* 0x0000000603107210 */ /* 0x001fca0007f7e0ff */
[----:B------:R-:W-:Y:S01]  /*a1f90*/  IMAD.X R17, R8, 0x1, R7, P3 ;  /* 0x0000000108117824 */ /* 0x000fe200018e0607 */
[----:B--2---:R-:W2:Y:S01]  /*a1fa0*/  LDL.LU.64 R10, [R1+0x39a0] ;  /* 0x0039a000010a7983 */ /* 0x004ea20000300a00 */
[----:B------:R-:W-:-:S03]  /*a1fb0*/  SHF.R.S32.HI R8, RZ, 0x1f, R27 ;  /* 0x0000001fff087819 */ /* 0x000fc6000001141b */
[----:B------:R0:W-:Y:S04]  /*a1fc0*/  STL.64 [R1+0x3998], R22 ;  /* 0x0039981601007387 */ /* 0x0001e80000100a00 */
[----:B------:R3:W-:Y:S01]  /*a1fd0*/  STL.64 [R1+0x1468], R20 ;  /* 0x0014681401007387 */ /* 0x0007e20000100a00 */
[C---:B0-----:R-:W-:Y:S02]  /*a1fe0*/  IADD3 R22, P1, PT, R27.reuse, R4, RZ ;  /* 0x000000041b167210 */ /* 0x041fe40007f3e0ff */
[----:B---3--:R-:W-:-:S03]  /*a1ff0*/  IADD3 R20, P3, PT, R27, R6, RZ ;  /* 0x000000061b147210 */ /* 0x008fc60007f7e0ff */
[C---:B------:R-:W-:Y:S02]  /*a2000*/  IMAD.X R23, R8.reuse, 0x1, R5, P1 ;  /* 0x0000000108177824 */ /* 0x040fe400008e0605 */
[----:B------:R-:W-:Y:S01]  /*a2010*/  IMAD.X R21, R8, 0x1, R7, P3 ;  /* 0x0000000108157824 */ /* 0x000fe200018e0607 */
[----:B------:R0:W-:Y:S01]  /*a2020*/  STL.64 [R1+0x1460], R16 ;  /* 0x0014601001007387 */ /* 0x0001e20000100a00 */
[----:B------:R-:W-:-:S03]  /*a2030*/  SHF.R.S32.HI R9, RZ, 0x1f, R24 ;  /* 0x0000001fff097819 */ /* 0x000fc60000011418 */
[----:B------:R-:W-:Y:S04]  /*a2040*/  STL.64 [R1+0x1450], R20 ;  /* 0x0014501401007387 */ /* 0x000fe80000100a00 */
[----:B------:R3:W-:Y:S01]  /*a2050*/  STL.64 [R1+0x1458], R22 ;  /* 0x0014581601007387 */ /* 0x0007e20000100a00 */
[----:B0-----:R-:W-:Y:S01]  /*a2060*/  IADD3 R16, P0, PT, R24, R4, RZ ;  /* 0x0000000418107210 */ /* 0x001fe20007f1e0ff */
[----:B------:R-:W-:Y:S01]  /*a2070*/  VIADD R18, R28, UR57 ;  /* 0x000000391c127c36 */ /* 0x000fe20008000000 */
[----:B------:R-:W0:Y:S03]  /*a2080*/  LDCU UR57, c[0x0][0x3b8] ;  /* 0x00007700ff3977ac */ /* 0x000e260008000800 */
[----:B------:R-:W-:Y:S01]  /*a2090*/  IMAD.X R17, R9, 0x1, R5, P0 ;  /* 0x0000000109117824 */ /* 0x000fe200000e0605 */
[----:B---3--:R-:W-:-:S04]  /*a20a0*/  IADD3 R22, P1, PT, R24, R6, RZ ;  /* 0x0000000618167210 */ /* 0x008fc80007f3e0ff */
[----:B------:R-:W-:Y:S01]  /*a20b0*/  STL.64 [R1+0x1448], R16 ;  /* 0x0014481001007387 */ /* 0x000fe20000100a00 */
[----:B------:R-:W-:-:S03]  /*a20c0*/  IMAD.X R23, R9, 0x1, R7, P1 ;  /* 0x0000000109177824 */ /* 0x000fc600008e0607 */
[----:B------:R-:W-:Y:S04]  /*a20d0*/  STL [R1+0x3348], R18 ;  /* 0x0033481201007387 */ /* 0x000fe80000100800 */
[----:B------:R3:W-:Y:S04]  /*a20e0*/  STL.64 [R1+0x1440], R22 ;  /* 0x0014401601007387 */ /* 0x0007e80000100a00 */
[----:B---3--:R-:W3:Y:S01]  /*a20f0*/  LDL.LU.64 R22, [R1+0x3998] ;  /* 0x0039980001167983 */ /* 0x008ee20000300a00 */
[----:B------:R-:W-:Y:S02]  /*a2100*/  IMAD.MOV.U32 R21, RZ, RZ, R29 ;  /* 0x000000ffff157224 */ /* 0x000fe400078e001d */
[----:B------:R-:W-:-:S02]  /*a2110*/  IMAD.MOV.U32 R29, RZ, RZ, R12 ;  /* 0x000000ffff1d7224 */ /* 0x000fc400078e000c */
[----:B------:R-:W-:Y:S02]  /*a2120*/  IMAD.MOV.U32 R20, RZ, RZ, R25 ;  /* 0x000000ffff147224 */ /* 0x000fe400078e0019 */
[----:B----4-:R-:W-:Y:S02]  /*a2130*/  IMAD.MOV.U32 R25, RZ, RZ, R13 ;  /* 0x000000ffff197224 */ /* 0x010fe400078e000d */
[----:B------:R-:W-:Y:S02]  /*a2140*/  IMAD.MOV.U32 R3, RZ, RZ, R2 ;  /* 0x000000ffff037224 */ /* 0x000fe400078e0002 */
[----:B------:R-:W-:Y:S02]  /*a2150*/  IMAD.MOV.U32 R2, RZ, RZ, R26 ;  /* 0x000000ffff027224 */ /* 0x000fe400078e001a */
[----:B------:R-:W-:Y:S01]  /*a2160*/  IMAD.MOV.U32 R26, RZ, RZ, R15 ;  /* 0x000000ffff1a7224 */ /* 0x000fe200078e000f */
[----:B--2---:R-:W-:Y:S02]  /*a2170*/  SHF.R.S32.HI R8, RZ, 0x1f, R10 ;  /* 0x0000001fff087819 */ /* 0x004fe4000001140a */
[----:B------:R-:W-:-:S02]  /*a2180*/  IADD3 R12, P0, PT, R10, R4, RZ ;  /* 0x000000040a0c7210 */ /* 0x000fc40007f1e0ff */
[----:B------:R-:W-:-:S03]  /*a2190*/  IADD3 R16, P3, PT, R10, R6, RZ ;  /* 0x000000060a107210 */ /* 0x000fc60007f7e0ff */
[C---:B------:R-:W-:Y:S02]  /*a21a0*/  IMAD.X R13, R8.reuse, 0x1, R5, P0 ;  /* 0x00000001080d7824 */ /* 0x040fe400000e0605 */
[----:B------:R-:W-:-:S03]  /*a21b0*/  IMAD.X R17, R8, 0x1, R7, P3 ;  /* 0x0000000108117824 */ /* 0x000fc600018e0607 */
[----:B------:R2:W-:Y:S01]  /*a21c0*/  STL.64 [R1+0x1438], R12 ;  /* 0x0014380c01007387 */ /* 0x0005e20000100a00 */
[----:B------:R-:W-:-:S03]  /*a21d0*/  SHF.R.S32.HI R8, RZ, 0x1f, R11 ;  /* 0x0000001fff087819 */ /* 0x000fc6000001140b */
[----:B--2---:R-:W2:Y:S04]  /*a21e0*/  LDL.LU.64 R12, [R1+0x3990] ;  /* 0x00399000010c7983 */ /* 0x004ea80000300a00 */
[----:B------:R-:W-:Y:S04]  /*a21f0*/  STL [R1+0x3978], R19 ;  /* 0x0039781301007387 */ /* 0x000fe80000100800 */
[----:B------:R4:W-:Y:S02]  /*a2200*/  STL.64 [R1+0x1430], R16 ;  /* 0x0014301001007387 */ /* 0x0009e40000100a00 */
[----:B----4-:R-:W-:-:S05]  /*a2210*/  IADD3 R16, P1, PT, R11, R4, RZ ;  /* 0x000000040b107210 */ /* 0x010fca0007f3e0ff */
[----:B------:R-:W-:-:S05]  /*a2220*/  IMAD.X R17, R8, 0x1, R5, P1 ;  /* 0x0000000108117824 */ /* 0x000fca00008e0605 */
[----:B------:R4:W-:Y:S04]  /*a2230*/  STL.64 [R1+0x1428], R16 ;  /* 0x0014281001007387 */ /* 0x0009e80000100a00 */
[----:B----4-:R-:W4:Y:S01]  /*a2240*/  LDL.LU R17, [R1+0x3988] ;  /* 0x0039880001117983 */ /* 0x010f220000300800 */
[----:B---3--:R-:W-:Y:S02]  /*a2250*/  IMAD.MOV.U32 R28, RZ, RZ, R22 ;  /* 0x000000ffff1c7224 */ /* 0x008fe400078e0016 */
[----:B------:R-:W-:Y:S01]  /*a2260*/  IMAD.MOV.U32 R22, RZ, RZ, R14 ;  /* 0x000000ffff167224 */ /* 0x000fe200078e000e */
[----:B------:R-:W-:-:S05]  /*a2270*/  IADD3 R14, P3, PT, R11, R6, RZ ;  /* 0x000000060b0e7210 */ /* 0x000fca0007f7e0ff */
[----:B------:R-:W-:-:S05]  /*a2280*/  IMAD.X R15, R8, 0x1, R7, P3 ;  /* 0x00000001080f7824 */ /* 0x000fca00018e0607 */
[----:B------:R3:W-:Y:S04]  /*a2290*/  STL.64 [R1+0x1420], R14 ;  /* 0x0014200e01007387 */ /* 0x0007e80000100a00 */
[----:B---3--:R-:W3:Y:S01]  /*a22a0*/  LDL.LU.64 R14, [R1+0x3980] ;  /* 0x00398000010e7983 */ /* 0x008ee20000300a00 */
[----:B------:R-:W-:Y:S01]  /*a22b0*/  VIADD R27, R18, UR58 ;  /* 0x0000003a121b7c36 */ /* 0x000fe20008000000 */
[----:B------:R-:W0:Y:S01]  /*a22c0*/  LDCU UR58, c[0x0][0x3b8] ;  /* 0x00007700ff3a77ac */ /* 0x000e220008000800 */
[----:B------:R-:W-:Y:S02]  /*a22d0*/  IMAD.MOV.U32 R16, RZ, RZ, R3 ;  /* 0x000000ffff107224 */ /* 0x000fe400078e0003 */
[----:B------:R-:W-:Y:S01]  /*a22e0*/  IMAD.MOV.U32 R3, RZ, RZ, R21 ;  /* 0x000000ffff037224 */ /* 0x000fe200078e0015 */
[----:B--2---:R-:W-:-:S02]  /*a22f0*/  IADD3 R18, P0, PT, R12, R4, RZ ;  /* 0x000000040c127210 */ /* 0x004fc40007f1e0ff */
[----:B------:R-:W-:-:S03]  /*a2300*/  SHF.R.S32.HI R9, RZ, 0x1f, R12 ;  /* 0x0000001fff097819 */ /* 0x000fc6000001140c */
[----:B------:R-:W-:Y:S04]  /*a2310*/  STL [R1+0x1418], R18 ;  /* 0x0014181201007387 */ /* 0x000fe80000100800 */
[----:B----4-:R2:W-:Y:S02]  /*a2320*/  STL.64 [R1+0x3960], R16 ;  /* 0x0039601001007387 */ /* 0x0105e40000100a00 */
[----:B--2---:R-:W-:Y:S02]  /*a2330*/  IMAD.MOV.U32 R17, RZ, RZ, R19 ;  /* 0x000000ffff117224 */ /* 0x004fe400078e0013 */
[----:B------:R-:W-:Y:S01]  /*a2340*/  IMAD.X R17, R9, 0x1, R5, P0 ;  /* 0x0000000109117824 */ /* 0x000fe200000e0605 */
[----:B------:R-:W2:Y:S01]  /*a2350*/  LDL.LU R19, [R1+0x3978] ;  /* 0x0039780001137983 */ /* 0x000ea20000300800 */
[----:B---3--:R-:W-:Y:S01]  /*a2360*/  IMAD.MOV.U32 R21, RZ, RZ, R14 ;  /* 0x000000ffff157224 */ /* 0x008fe200078e000e */
[----:B------:R-:W-:-:S04]  /*a2370*/  IADD3 R14, P1, PT, R12, R6, RZ ;  /* 0x000000060c0e7210 */ /* 0x000fc80007f3e0ff */
[----:B------:R3:W-:Y:S04]  /*a2380*/  STL.64 [R1+0x3968], R20 ;  /* 0x0039681401007387 */ /* 0x0007e80000100a00 */
[----:B------:R4:W-:Y:S04]  /*a2390*/  STL [R1+0x1410], R14 ;  /* 0x0014100e01007387 */ /* 0x0009e80000100800 */
[----:B------:R0:W-:Y:S04]  /*a23a0*/  STL [R1+0x141c], R17 ;  /* 0x00141c1101007387 */ /* 0x0001e80000100800 */
[----:B------:R-:W2:Y:S01]  /*a23b0*/  LDL.LU R10, [R1+0x8] ;  /* 0x00000800010a7983 */ /* 0x000ea20000300800 */
[----:B------:R-:W-:Y:S01]  /*a23c0*/  IMAD.MOV.U32 R16, RZ, RZ, R18 ;  /* 0x000000ffff107224 */ /* 0x000fe200078e0012 */
[----:B------:R-:W-:Y:S01]  /*a23d0*/  SHF.R.S32.HI R8, RZ, 0x1f, R13 ;  /* 0x0000001fff087819 */ /* 0x000fe2000001140d */
[----:B------:R-:W-:Y:S01]  /*a23e0*/  IMAD.MOV.U32 R12, RZ, RZ, R14 ;  /* 0x000000ffff0c7224 */ /* 0x000fe200078e000e */
[----:B---3--:R-:W-:-:S02]  /*a23f0*/  IADD3 R20, P0, PT, R13, R4, RZ ;  /* 0x000000040d147210 */ /* 0x008fc40007f1e0ff */
[----:B------:R-:W-:Y:S01]  /*a2400*/  IADD3 R16, P3, PT, R13, R6, RZ ;  /* 0x000000060d107210 */ /* 0x000fe20007f7e0ff */
[----:B------:R-:W-:Y:S01]  /*a2410*/  IMAD.MOV.U32 R13, RZ, RZ, R15 ;  /* 0x000000ffff0d7224 */ /* 0x000fe200078e000f */
[----:B--2---:R-:W-:Y:S04]  /*a2420*/  STL [R1+0x3958], R10 ;  /* 0x0039580a01007387 */ /* 0x004fe80000100800 */
[----:B----4-:R-:W2:Y:S01]  /*a2430*/  LDL.LU.64 R14, [R1+0x3970] ;  /* 0x00397000010e7983 */ /* 0x010ea20000300a00 */
[----:B------:R-:W-:Y:S02]  /*a2440*/  IMAD.X R13, R9, 0x1, R7, P1 ;  /* 0x00000001090d7824 */ /* 0x000fe400008e0607 */
[C---:B------:R-:W-:Y:S02]  /*a2450*/  IMAD.X R21, R8.reuse, 0x1, R5, P0 ;  /* 0x0000000108157824 */ /* 0x040fe400000e0605 */
[----:B0-----:R-:W-:Y:S01]  /*a2460*/  IMAD.X R17, R8, 0x1, R7, P3 ;  /* 0x0000000108117824 */ /* 0x001fe200018e0607 */
[----:B------:R-:W-:Y:S04]  /*a2470*/  STL [R1+0x1414], R13 ;  /* 0x0014140d01007387 */ /* 0x000fe80000100800 */
[----:B------:R0:W-:Y:S04]  /*a2480*/  STL.64 [R1+0x1408], R20 ;  /* 0x0014081401007387 */ /* 0x0001e80000100a00 */
[----:B------:R-:W3:Y:S04]  /*a2490*/  LDL.LU R18, [R1+0xc] ;  /* 0x00000c0001127983 */ /* 0x000ee80000300800 */
[----:B------:R4:W-:Y:S01]  /*a24a0*/  STL.64 [R1+0x1400], R16 ;  /* 0x0014001001007387 */ /* 0x0009e20000100a00 */
[----:B--2---:R-:W-:-:S02]  /*a24b0*/  SHF.R.S32.HI R8, RZ, 0x1f, R14 ;  /* 0x0000001fff087819 */ /* 0x004fc4000001140e */
[C---:B0-----:R-:W-:Y:S02]  /*a24c0*/  IADD3 R20, P1, PT, R14.reuse, R4, RZ ;  /* 0x000000040e147210 */ /* 0x041fe40007f3e0ff */
[----:B----4-:R-:W-:-:S03]  /*a24d0*/  IADD3 R16, P3, PT, R14, R6, RZ ;  /* 0x000000060e107210 */ /* 0x010fc60007f7e0ff */
[C---:B------:R-:W-:Y:S02]  /*a24e0*/  IMAD.X R21, R8.reuse, 0x1, R5, P1 ;  /* 0x0000000108157824 */ /* 0x040fe400008e0605 */
[----:B------:R-:W-:-:S03]  /*a24f0*/  IMAD.X R17, R8, 0x1, R7, P3 ;  /* 0x0000000108117824 */ /* 0x000fc600018e0607 */
[----:B------:R0:W-:Y:S04]  /*a2500*/  STL.64 [R1+0x13f8], R20 ;  /* 0x0013f81401007387 */ /* 0x0001e80000100a00 */
[----:B0-----:R-:W2:Y:S04]  /*a2510*/  LDL.LU.64 R20, [R1+0x3968] ;  /* 0x0039680001147983 */ /* 0x001ea80000300a00 */
[----:B------:R0:W-:Y:S04]  /*a2520*/  STL.64 [R1+0x13f0], R16 ;  /* 0x0013f01001007387 */ /* 0x0001e80000100a00 */
[----:B0-----:R-:W4:Y:S01]  /*a2530*/  LDL.LU.64 R16, [R1+0x3960] ;  /* 0x0039600001107983 */ /* 0x001f220000300a00 */
[----:B------:R-:W-:-:S02]  /*a2540*/  IADD3 R10, P1, PT, R15, R6, RZ ;  /* 0x000000060f0a7210 */ /* 0x000fc40007f3e0ff */
[----:B------:R-:W-:Y:S02]  /*a2550*/  SHF.R.S32.HI R9, RZ, 0x1f, R15 ;  /* 0x0000001fff097819 */ /* 0x000fe4000001140f */
[----:B------:R-:W-:Y:S01]  /*a2560*/  IADD3 R12, P0, PT, R15, R4, RZ ;  /* 0x000000040f0c7210 */ /* 0x000fe20007f1e0ff */
[----:B----4-:R-:W-:Y:S04]  /*a2570*/  STL.64 [R1+0x3950], R16 ;  /* 0x0039501001007387 */ /* 0x010fe80000100a00 */
[----:B------:R-:W4:Y:S04]  /*a2580*/  LDL.LU R14, [R1+0x10] ;  /* 0x00001000010e7983 */ /* 0x000f280000300800 */
[----:B------:R0:W-:Y:S04]  /*a2590*/  STL [R1+0x13e0], R10 ;  /* 0x0013e00a01007387 */ /* 0x0001e80000100800 */
[----:B0-----:R-:W2:Y:S01]  /*a25a0*/  LDL.LU R10, [R1+0x3958] ;  /* 0x00395800010a7983 */ /* 0x001ea20000300800 */
[----:B------:R-:W-:-:S02]  /*a25b0*/  IMAD.X R13, R9, 0x1, R5, P0 ;  /* 0x00000001090d7824 */ /* 0x000fc400000e0605 */
[----:B------:R-:W-:Y:S01]  /*a25c0*/  VIADD R24, R27, UR59 ;  /* 0x0000003b1b187c36 */ /* 0x000fe20008000000 */
[----:B------:R-:W0:Y:S02]  /*a25d0*/  LDCU UR59, c[0x0][0x3b8] ;  /* 0x00007700ff3b77ac */ /* 0x000e240008000800 */
[----:B------:R0:W-:Y:S01]  /*a25e0*/  STL.64 [R1+0x13e8], R12 ;  /* 0x0013e80c01007387 */ /* 0x0001e20000100a00 */
[----:B------:R-:W-:Y:S01]  /*a25f0*/  VIADD R15, R24, UR60 ;  /* 0x0000003c180f7c36 */ /* 0x000fe20008000000 */
[----:B------:R-:W0:Y:S01]  /*a2600*/  LDCU UR60, c[0x0][0x3b8] ;  /* 0x00007700ff3c77ac */ /* 0x000e220008000800 */
[C---:B--2---:R-:W-:Y:S02]  /*a2610*/  IADD3 R16, P0, PT, R10.reuse, R4, RZ ;  /* 0x000000040a107210 */ /* 0x044fe40007f1e0ff */
[----:B------:R-:W-:Y:S02]  /*a2620*/  SHF.R.S32.HI R8, RZ, 0x1f, R10 ;  /* 0x0000001fff087819 */ /* 0x000fe4000001140a */
[----:B0-----:R-:W-:-:S02]  /*a2630*/  IADD3 R12, P3, PT, R10, R6, RZ ;  /* 0x000000060a0c7210 */ /* 0x001fc40007f7e0ff */
[----:B------:R-:W2:Y:S04]  /*a2640*/  LDL.LU R10, [R1+0x14] ;  /* 0x00001400010a7983 */ /* 0x000ea80000300800 */
[----:B------:R-:W-:Y:S04]  /*a2650*/  STL [R1+0x13d8], R16 ;  /* 0x0013d81001007387 */ /* 0x000fe80000100800 */
[----:B------:R0:W-:Y:S04]  /*a2660*/  STL.64 [R1+0x3940], R28 ;  /* 0x0039401c01007387 */ /* 0x0001e80000100a00 */
[----:B------:R1:W-:Y:S01]  /*a2670*/  STL [R1+0x3948], R29 ;  /* 0x0039481d01007387 */ /* 0x0003e20000100800 */
[----:B0-----:R-:W-:-:S02]  /*a2680*/  IMAD.MOV.U32 R28, RZ, RZ, R16 ;  /* 0x000000ffff1c7224 */ /* 0x001fc400078e0010 */
[----:B-1----:R-:W-:Y:S02]  /*a2690*/  IMAD.MOV.U32 R29, RZ, RZ, R17 ;  /* 0x000000ffff1d7224 */ /* 0x002fe400078e0011 */
[----:B------:R-:W2:Y:S04]  /*a26a0*/  LDL.LU.64 R16, [R1+0x3950] ;  /* 0x0039500001107983 */ /* 0x000ea80000300a00 */
[----:B------:R-:W-:Y:S04]  /*a26b0*/  STL [R1+0x34f8], R24 ;  /* 0x0034f81801007387 */ /* 0x000fe80000100800 */
[----:B------:R0:W-:Y:S04]  /*a26c0*/  STL [R1+0x394c], R25 ;  /* 0x00394c1901007387 */ /* 0x0001e80000100800 */
[----:B0-----:R0:W2:Y:S01]  /*a26d0*/  LDL.64 R24, [R1+0x13e0] ;  /* 0x0013e00001187983 */ /* 0x0010a20000100a00 */
[----:B------:R-:W-:-:S02]  /*a26e0*/  IMAD.X R29, R8, 0x1, R5, P0 ;  /* 0x00000001081d7824 */ /* 0x000fc400000e0605 */
[--C-:B------:R-:W-:Y:S01]  /*a26f0*/  IMAD.X R13, R8, 0x1, R7.reuse, P3 ;  /* 0x00000001080d7824 */ /* 0x100fe200018e0607 */
[----:B---3--:R-:W-:Y:S02]  /*a2700*/  SHF.R.S32.HI R8, RZ, 0x1f, R18 ;  /* 0x0000001fff087819 */ /* 0x008fe40000011412 */
[C---:B------:R-:W-:Y:S01]  /*a2710*/  IADD3 R28, P3, PT, R18.reuse, R6, RZ ;  /* 0x00000006121c7210 */ /* 0x040fe20007f7e0ff */
[----:B--2---:R-:W-:Y:S01]  /*a2720*/  IMAD.X R25, R9, 0x1, R7, P1 ;  /* 0x0000000109197824 */ /* 0x004fe200008e0607 */
[----:B------:R-:W-:-:S04]  /*a2730*/  IADD3 R24, P1, PT, R18, R4, RZ ;  /* 0x0000000412187210 */ /* 0x000fc80007f3e0ff */
[----:B------:R1:W-:Y:S04]  /*a2740*/  STL [R1+0x13e4], R25 ;  /* 0x0013e41901007387 */ /* 0x0003e80000100800 */
[----:B------:R2:W-:Y:S04]  /*a2750*/  STL [R1+0x13dc], R29 ;  /* 0x0013dc1d01007387 */ /* 0x0005e80000100800 */
[----:B------:R-:W-:Y:S01]  /*a2760*/  STL.64 [R1+0x13d0], R12 ;  /* 0x0013d00c01007387 */ /* 0x000fe20000100a00 */
[----:B-1----:R-:W-:-:S03]  /*a2770*/  IMAD.X R25, R8, 0x1, R5, P1 ;  /* 0x0000000108197824 */ /* 0x002fc600008e0605 */
[----:B------:R-:W3:Y:S01]  /*a2780*/  LDL.LU R11, [R1+0x18] ;  /* 0x00001800010b7983 */ /* 0x000ee20000300800 */
[----:B--2---:R-:W-:-:S03]  /*a2790*/  IMAD.X R29, R8, 0x1, R7, P3 ;  /* 0x00000001081d7824 */ /* 0x004fc600018e0607 */
[----:B------:R-:W2:Y:S04]  /*a27a0*/  LDL.LU R18, [R1+0x1c] ;  /* 0x00001c0001127983 */ /* 0x000ea80000300800 */
[----:B------:R1:W-:Y:S04]  /*a27b0*/  STL.64 [R1+0x13c8], R24 ;  /* 0x0013c81801007387 */ /* 0x0003e80000100a00 */
[----:B-1----:R-:W2:Y:S04]  /*a27c0*/  LDL.LU R25, [R1+0x394c] ;  /* 0x00394c0001197983 */ /* 0x002ea80000300800 */
[----:B------:R1:W-:Y:S04]  /*a27d0*/  STL.64 [R1+0x13c0], R28 ;  /* 0x0013c01c01007387 */ /* 0x0003e80000100a00 */
[----:B-1----:R0:W2:Y:S01]  /*a27e0*/  LDL.LU R29, [R1+0x3948] ;  /* 0x00394800011d7983 */ /* 0x0020a20000300800 */
[----:B----4-:R-:W-:-:S05]  /*a27f0*/  IADD3 R28, P1, PT, R14, R6, RZ ;  /* 0x000000060e1c7210 */ /* 0x010fca0007f3e0ff */
[----:B------:R2:W-:Y:S01]  /*a2800*/  STL [R1+0x13b0], R28 ;  /* 0x0013b01c01007387 */ /* 0x0005e20000100800 */
[----:B------:R-:W-:Y:S02]  /*a2810*/  SHF.R.S32.HI R9, RZ, 0x1f, R14 ;  /* 0x0000001fff097819 */ /* 0x000fe4000001140e */
[----:B------:R-:W-:Y:S01]  /*a2820*/  IADD3 R12, P0, PT, R14, R4, RZ ;  /* 0x000000040e0c7210 */ /* 0x000fe20007f1e0ff */
[----:B--2---:R-:W2:Y:S04]  /*a2830*/  LDL.LU.64 R28, [R1+0x3940] ;  /* 0x00394000011c7983 */ /* 0x004ea80000300a00 */
[----:B------:R-:W-:Y:S01]  /*a2840*/  IMAD.X R13, R9, 0x1, R5, P0 ;  /* 0x00000001090d7824 */ /* 0x000fe200000e0605 */
[----:B------:R-:W-:Y:S04]  /*a2850*/  STL [R1+0x3938], R25 ;  /* 0x0039381901007387 */ /* 0x000fe80000100800 */
[----:B------:R-:W-:Y:S04]  /*a2860*/  STL.64 [R1+0x13b8], R12 ;  /* 0x0013b80c01007387 */ /* 0x000fe80000100a00 */
[----:B--2---:R1:W-:Y:S04]  /*a2870*/  STL.64 [R1+0x3928], R28 ;  /* 0x0039281c01007387 */ /* 0x0043e80000100a00 */
[----:B-1----:R0:W2:Y:S01]  /*a2880*/  LDL.64 R28, [R1+0x13b0] ;  /* 0x0013b000011c7983 */ /* 0x0020a20000100a00 */
[----:B------:R-:W-:-:S02]  /*a2890*/  SHF.R.S32.HI R8, RZ, 0x1f, R10 ;  /* 0x0000001fff087819 */ /* 0x000fc4000001140a */
[C---:B------:R-:W-:Y:S01]  /*a28a0*/  IADD3 R24, P0, PT, R10.reuse, R4, RZ ;  /* 0x000000040a187210 */ /* 0x040fe20007f1e0ff */
[----:B------:R-:W-:Y:S01]  /*a28b0*/  VIADD R14, R15, UR61 ;  /* 0x0000003d0f0e7c36 */ /* 0x000fe20008000000 */
[----:B------:R-:W-:Y:S01]  /*a28c0*/  IADD3 R12, P3, PT, R10, R6, RZ ;  /* 0x000000060a0c7210 */ /* 0x000fe20007f7e0ff */
[----:B------:R-:W-:Y:S01]  /*a28d0*/  STL.64 [R1+0x3930], R22 ;  /* 0x0039301601007387 */ /* 0x000fe20000100a00 */
[----:B------:R-:W1:Y:S01]  /*a28e0*/  LDCU UR61, c[0x0][0x3b8] ;  /* 0x00007700ff3d77ac */ /* 0x000e620008000800 */
[C---:B------:R-:W-:Y:S02]  /*a28f0*/  IMAD.X R25, R8.reuse, 0x1, R5, P0 ;  /* 0x0000000108197824 */ /* 0x040fe400000e0605 */
[----:B------:R-:W4:Y:S01]  /*a2900*/  LDL.LU R10, [R1+0x20] ;  /* 0x00002000010a7983 */ /* 0x000f220000300800 */
[----:B------:R-:W-:-:S03]  /*a2910*/  IMAD.X R13, R8, 0x1, R7, P3 ;  /* 0x00000001080d7824 */ /* 0x000fc600018e0607 */
[----:B------:R-:W-:Y:S01]  /*a2920*/  STL.64 [R1+0x3920], R14 ;  /* 0x0039200e01007387 */ /* 0x000fe20000100a00 */
[----:B---3--:R-:W-:Y:S01]  /*a2930*/  SHF.R.S32.HI R8, RZ, 0x1f, R11 ;  /* 0x0000001fff087819 */ /* 0x008fe2000001140b */
[----:B--2---:R-:W-:-:S05]  /*a2940*/  IMAD.X R29, R9, 0x1, R7, P1 ;  /* 0x00000001091d7824 */ /* 0x004fca00008e0607 */
[----:B------:R-:W-:Y:S04]  /*a2950*/  STL [R1+0x13b4], R29 ;  /* 0x0013b41d01007387 */ /* 0x000fe80000100800 */
[----:B------:R2:W-:Y:S01]  /*a2960*/  STL.64 [R1+0x13a8], R24 ;  /* 0x0013a81801007387 */ /* 0x0005e20000100a00 */
[----:B------:R-:W-:-:S03]  /*a2970*/  IADD3 R28, P3, PT, R11, R6, RZ ;  /* 0x000000060b1c7210 */ /* 0x000fc60007f7e0ff */
[----:B------:R3:W-:Y:S01]  /*a2980*/  STL.64 [R1+0x13a0], R12 ;  /* 0x0013a00c01007387 */ /* 0x0007e20000100a00 */
[----:B--2---:R-:W-:-:S03]  /*a2990*/  IADD3 R24, P1, PT, R11, R4, RZ ;  /* 0x000000040b187210 */ /* 0x004fc60007f3e0ff */
[----:B---3--:R-:W2:Y:S02]  /*a29a0*/  LDL.LU R12, [R1+0x28] ;  /* 0x00002800010c7983 */ /* 0x008ea40000300800 */
[----:B------:R-:W-:Y:S02]  /*a29b0*/  IMAD.X R25, R8, 0x1, R5, P1 ;  /* 0x0000000108197824 */ /* 0x000fe400008e0605 */
[----:B------:R-:W3:Y:S04]  /*a29c0*/  LDL.LU R11, [R1+0x24] ;  /* 0x00002400010b7983 */ /* 0x000ee80000300800 */
[----:B------:R0:W-:Y:S04]  /*a29d0*/  STL.64 [R1+0x1398], R24 ;  /* 0x0013981801007387 */ /* 0x0001e80000100a00 */
[----:B0-----:R-:W2:Y:S01]  /*a29e0*/  LDL.LU R25, [R1+0x3938] ;  /* 0x0039380001197983 */ /* 0x001ea20000300800 */
[----:B------:R-:W-:Y:S01]  /*a29f0*/  IADD3 R22, P0, PT, R18, R4, RZ ;  /* 0x0000000412167210 */ /* 0x000fe20007f1e0ff */
[----:B------:R-:W-:Y:S01]  /*a2a00*/  IMAD.X R29, R8, 0x1, R7, P3 ;  /* 0x00000001081d7824 */ /* 0x000fe200018e0607 */
[----:B------:R-:W-:-:S03]  /*a2a10*/  IADD3 R14, P1, PT, R18, R6, RZ ;  /* 0x00000006120e7210 */ /* 0x000fc60007f3e0ff */
[----:B------:R-:W-:Y:S01]  /*a2a20*/  IMAD.MOV.U32 R24, RZ, RZ, R22 ;  /* 0x000000ffff187224 */ /* 0x000fe200078e0016 */
[----:B------:R-:W-:Y:S01]  /*a2a30*/  SHF.R.S32.HI R9, RZ, 0x1f, R18 ;  /* 0x0000001fff097819 */ /* 0x000fe20000011412 */
[----:B------:R-:W-:Y:S01]  /*a2a40*/  IMAD.MOV.U32 R18, RZ, RZ, R14 ;  /* 0x000000ffff127224 */ /* 0x000fe200078e000e */
[----:B--2---:R0:W-:Y:S04]  /*a2a50*/  STL [R1+0x3918], R25 ;  /* 0x0039181901007387 */ /* 0x0041e80000100800 */
[----:B------:R2:W-:Y:S01]  /*a2a60*/  STL [R1+0x1388], R22 ;  /* 0x0013881601007387 */ /* 0x0005e20000100800 */
[----:B0-----:R-:W-:-:S03]  /*a2a70*/  IMAD.MOV.U32 R25, RZ, RZ, R23 ;  /* 0x000000ffff197224 */ /* 0x001fc600078e0017 */
[----:B--2---:R-:W2:Y:S04]  /*a2a80*/  LDL.LU.64 R22, [R1+0x3930] ;  /* 0x0039300001167983 */ /* 0x004ea80000300a00 */
[----:B------:R0:W-:Y:S04]  /*a2a90*/  STL.64 [R1+0x1390], R28 ;  /* 0x0013901c01007387 */ /* 0x0001e80000100a00 */
[----:B0-----:R-:W2:Y:S04]  /*a2aa0*/  LDL.LU.64 R28, [R1+0x3928] ;  /* 0x00392800011c7983 */ /* 0x001ea80000300a00 */
[----:B------:R0:W-:Y:S04]  /*a2ab0*/  STL [R1+0x391c], R19 ;  /* 0x00391c1301007387 */ /* 0x0001e80000100800 */
[----:B------:R1:W-:Y:S01]  /*a2ac0*/  STL [R1+0x1380], R14 ;  /* 0x0013800e01007387 */ /* 0x0003e20000100800 */
[----:B0-----:R-:W-:-:S03]  /*a2ad0*/  IMAD.MOV.U32 R19, RZ, RZ, R15 ;  /* 0x000000ffff137224 */ /* 0x001fc600078e000f */
[----:B-1----:R-:W3:Y:S01]  /*a2ae0*/  LDL.LU.64 R14, [R1+0x3920] ;  /* 0x00392000010e7983 */ /* 0x002ee20000300a00 */
[C---:B------:R-:W-:Y:S01]  /*a2af0*/  IMAD.X R25, R9.reuse, 0x1, R5, P0 ;  /* 0x0000000109197824 */ /* 0x040fe200000e0605 */
[----:B----4-:R-:W-:Y:S02]  /*a2b00*/  SHF.R.S32.HI R8, RZ, 0x1f, R10 ;  /* 0x0000001fff087819 */ /* 0x010fe4000001140a */
[----:B------:R-:W-:Y:S01]  /*a2b10*/  IADD3 R24, P0, PT, R10, R4, RZ ;  /* 0x000000040a187210 */ /* 0x000fe20007f1e0ff */
[----:B------:R-:W-:Y:S01]  /*a2b20*/  IMAD.X R19, R9, 0x1, R7, P1 ;  /* 0x0000000109137824 */ /* 0x000fe200008e0607 */
[----:B------:R0:W-:Y:S03]  /*a2b30*/  STL [R1+0x138c], R25 ;  /* 0x00138c1901007387 */ /* 0x0001e60000100800 */
[----:B0-----:R-:W-:Y:S01]  /*a2b40*/  IMAD.X R25, R8, 0x1, R5, P0 ;  /* 0x0000000108197824 */ /* 0x001fe200000e0605 */
[----:B--2---:R0:W-:Y:S02]  /*a2b50*/  STL.64 [R1+0x3910], R28 ;  /* 0x0039101c01007387 */ /* 0x0041e40000100a00 */
[----:B0-----:R-:W-:-:S02]  /*a2b60*/  IADD3 R28, P3, PT, R10, R6, RZ ;  /* 0x000000060a1c7210 */ /* 0x001fc40007f7e0ff */
[----:B------:R-:W2:Y:S04]  /*a2b70*/  LDL.LU R10, [R1+0x2c] ;  /* 0x00002c00010a7983 */ /* 0x000ea80000300800 */
[----:B---3--:R-:W-:Y:S04]  /*a2b80*/  STL.64 [R1+0x32b8], R14 ;  /* 0x0032b80e01007387 */ /* 0x008fe80000100a00 */
[----:B------:R-:W-:Y:S04]  /*a2b90*/  STL [R1+0x3908], R15 ;  /* 0x0039080f01007387 */ /* 0x000fe80000100800 */
[----:B------:R0:W-:Y:S04]  /*a2ba0*/  STL [R1+0x1384], R19 ;  /* 0x0013841301007387 */ /* 0x0001e80000100800 */
[----:B0-----:R-:W3:Y:S04]  /*a2bb0*/  LDL.LU R19, [R1+0x391c] ;  /* 0x00391c0001137983 */ /* 0x001ee80000300800 */
[----:B------:R0:W-:Y:S04]  /*a2bc0*/  STL.64 [R1+0x1378], R24 ;  /* 0x0013781801007387 */ /* 0x0001e80000100a00 */
[----:B0-----:R-:W4:Y:S01]  /*a2bd0*/  LDL.LU R25, [R1+0x3918] ;  /* 0x0039180001197983 */ /* 0x001f220000300800 */
[----:B------:R-:W-:Y:S01]  /*a2be0*/  IMAD.X R29, R8, 0x1, R7, P3 ;  /* 0x00000001081d7824 */ /* 0x000fe200018e0607 */
[----:B------:R-:W-:Y:S01]  /*a2bf0*/  SHF.R.S32.HI R8, RZ, 0x1f, R11 ;  /* 0x0000001fff087819 */ /* 0x000fe2000001140b */
[----:B------:R-:W-:Y:S01]  /*a2c00*/  VIADD R13, R14, UR62 ;  /* 0x0000003e0e0d7c36 */ /* 0x000fe20008000000 */
[----:B------:R-:W2:Y:S01]  /*a2c10*/  LDL.LU R18, [R1+0x30] ;  /* 0x0000300001127983 */ /* 0x000ea20000300800 */
[C---:B------:R-:W-:Y:S01]  /*a2c20*/  IADD3 R14, P3, PT, R11.reuse, R6, RZ ;  /* 0x000000060b0e7210 */ /* 0x040fe20007f7e0ff */
[----:B------:R-:W0:Y:S02]  /*a2c30*/  LDCU UR62, c[0x0][0x3b8] ;  /* 0x00007700ff3e77ac */ /* 0x000e240008000800 */
[----:B------:R1:W-:Y:S01]  /*a2c40*/  STL.64 [R1+0x1370], R28 ;  /* 0x0013701c01007387 */ /* 0x0003e20000100a00 */
[----:B------:R-:W-:Y:S01]  /*a2c50*/  SHF.R.S32.HI R9, RZ, 0x1f, R12 ;  /* 0x0000001fff097819 */ /* 0x000fe2000001140c */
[----:B------:R-:W-:Y:S01]  /*a2c60*/  IMAD.MOV.U32 R24, RZ, RZ, R14 ;  /* 0x000000ffff187224 */ /* 0x000fe200078e000e */
[----:B-1----:R-:W-:-:S05]  /*a2c70*/  IADD3 R28, P1, PT, R11, R4, RZ ;  /* 0x000000040b1c7210 */ /* 0x002fca0007f3e0ff */
[----:B------:R-:W-:Y:S01]  /*a2c80*/  IMAD.X R29, R8, 0x1, R5, P1 ;  /* 0x00000001081d7824 */ /* 0x000fe200008e0605 */
[----:B------:R-:W-:Y:S01]  /*a2c90*/  IADD3 R24, P1, PT, R12, R6, RZ ;  /* 0x000000060c187210 */ /* 0x000fe20007f3e0ff */
[----:B----4-:R1:W-:Y:S04]  /*a2ca0*/  STL [R1+0x390c], R25 ;  /* 0x00390c1901007387 */ /* 0x0103e80000100800 */
[----:B------:R4:W-:Y:S01]  /*a2cb0*/  STL [R1+0x1360], R14 ;  /* 0x0013600e01007387 */ /* 0x0009e20000100800 */
[----:B-1----:R-:W-:Y:S02]  /*a2cc0*/  IMAD.MOV.U32 R25, RZ, RZ, R15 ;  /* 0x000000ffff197224 */ /* 0x002fe400078e000f */
[----:B------:R-:W-:Y:S01]  /*a2cd0*/  IMAD.X R25, R8, 0x1, R7, P3 ;  /* 0x0000000108197824 */ /* 0x000fe200018e0607 */
[----:B----4-:R-:W-:Y:S01]  /*a2ce0*/  IADD3 R14, P0, PT, R12, R4, RZ ;  /* 0x000000040c0e7210 */ /* 0x010fe20007f1e0ff */
[----:B------:R1:W-:Y:S04]  /*a2cf0*/  STL.64 [R1+0x1368], R28 ;  /* 0x0013681c01007387 */ /* 0x0003e80000100a00 */
[C---:B------:R-:W-:Y:S01]  /*a2d00*/  IMAD.X R15, R9.reuse, 0x1, R5, P0 ;  /* 0x00000001090f7824 */ /* 0x040fe200000e0605 */
[----:B--2---:R-:W-:Y:S01]  /*a2d10*/  SHF.R.S32.HI R8, RZ, 0x1f, R10 ;  /* 0x0000001fff087819 */ /* 0x004fe2000001140a */
[----:B-1----:R-:W2:Y:S04]  /*a2d20*/  LDL.LU.64 R28, [R1+0x3910] ;  /* 0x00391000011c7983 */ /* 0x002ea80000300a00 */
[----:B------:R-:W4:Y:S04]  /*a2d30*/  LDL.LU R11, [R1+0x34] ;  /* 0x00003400010b7983 */ /* 0x000f280000300800 */
[----:B------:R1:W-:Y:S04]  /*a2d40*/  STL [R1+0x1364], R25 ;  /* 0x0013641901007387 */ /* 0x0003e80000100800 */
[----:B------:R0:W-:Y:S04]  /*a2d50*/  STL.64 [R1+0x3900], R16 ;  /* 0x0039001001007387 */ /* 0x0001e80000100a00 */
[----:B------:R3:W-:Y:S01]  /*a2d60*/  STL.64 [R1+0x1358], R14 ;  /* 0x0013580e01007387 */ /* 0x0007e20000100a00 */
[----:B-1----:R-:W-:Y:S01]  /*a2d70*/  IMAD.X R25, R9, 0x1, R7, P1 ;  /* 0x0000000109197824 */ /* 0x002fe200008e0607 */
[----:B0-----:R-:W-:-:S02]  /*a2d80*/  IADD3 R16, P3, PT, R10, R6, RZ ;  /* 0x000000060a107210 */ /* 0x001fc40007f7e0ff */
[----:B---3--:R-:W-:Y:S02]  /*a2d90*/  IADD3 R14, P0, PT, R10, R4, RZ ;  /* 0x000000040a0e7210 */ /* 0x008fe40007f1e0ff */
[----:B------:R-:W3:Y:S04]  /*a2da0*/  LDL.LU R10, [R1+0x38] ;  /* 0x00003800010a7983 */ /* 0x000ee80000300800 */
[----:B------:R0:W-:Y:S04]  /*a2db0*/  STL.64 [R1+0x1350], R24 ;  /* 0x0013501801007387 */ /* 0x0001e80000100a00 */
[----:B0-----:R-:W2:Y:S01]  /*a2dc0*/  LDL.LU R25, [R1+0x390c] ;  /* 0x00390c0001197983 */ /* 0x001ea20000300800 */
[----:B------:R-:W-:-:S02]  /*a2dd0*/  IMAD.X R15, R8, 0x1, R5, P0 ;  /* 0x00000001080f7824 */ /* 0x000fc400000e0605 */
[----:B------:R-:W-:-:S03]  /*a2de0*/  IMAD.X R17, R8, 0x1, R7, P3 ;  /* 0x0000000108117824 */ /* 0x000fc600018e0607 */
[----:B------:R0:W-:Y:S01]  /*a2df0*/  STL.64 [R1+0x1348], R14 ;  /* 0x0013480e01007387 */ /* 0x0001e20000100a00 */
[----:B------:R-:W-:Y:S02]  /*a2e00*/  SHF.R.S32.HI R8, RZ, 0x1f, R18 ;  /* 0x0000001fff087819 */ /* 0x000fe40000011412 */
[C---:B0-----:R-:W-:Y:S01]  /*a2e10*/  IADD3 R14, P3, PT, R18.reuse, R6, RZ ;  /* 0x00000006120e7210 */ /* 0x041fe20007f7e0ff */
[----:B------:R-:W3:Y:S04]  /*a2e20*/  LDL.LU R15, [R1+0x3908] ;  /* 0x00390800010f7983 */ /* 0x000ee80000300800 */
[----:B------:R0:W-:Y:S02]  /*a2e30*/  STL.64 [R1+0x1340], R16 ;  /* 0x0013401001007387 */ /* 0x0001e40000100a00 */
[----:B0-----:R-:W-:-:S02]  /*a2e40*/  IADD3 R16, P1, PT, R18, R4, RZ ;  /* 0x0000000412107210 */ /* 0x001fc40007f3e0ff */
[----:B--2---:R-:W-:Y:S04]  /*a2e50*/  STL [R1+0x38f8], R25 ;  /* 0x0038f81901007387 */ /* 0x004fe80000100800 */
[----:B------:R-:W-:Y:S04]  /*a2e60*/  STL [R1+0x1330], R14 ;  /* 0x0013300e01007387 */ /* 0x000fe80000100800 */
[----:B------:R-:W2:Y:S01]  /*a2e70*/  LDL.LU R18, [R1+0x3c] ;  /* 0x00003c0001127983 */ /* 0x000ea20000300800 */
[----:B------:R-:W-:Y:S01]  /*a2e80*/  IMAD.X R17, R8, 0x1, R5, P1 ;  /* 0x0000000108117824 */ /* 0x000fe200008e0605 */
[----:B----4-:R-:W-:-:S02]  /*a2e90*/  SHF.R.S32.HI R9, RZ, 0x1f, R11 ;  /* 0x0000001fff097819 */ /* 0x010fc4000001140b */
[----:B--2---:R-:W-:Y:S04]  /*a2ea0*/  STL.64 [R1+0x38f0], R18 ;  /* 0x0038f01201007387 */ /* 0x004fe80000100a00 */
[----:B------:R0:W-:Y:S04]  /*a2eb0*/  STL.64 [R1+0x1338], R16 ;  /* 0x0013381001007387 */ /* 0x0001e80000100a00 */
[----:B0-----:R-:W2:Y:S01]  /*a2ec0*/  LDL.LU.64 R16, [R1+0x3900] ;  /* 0x0039000001107983 */ /* 0x001ea20000300a00 */
[----:B------:R-:W-:Y:S01]  /*a2ed0*/  IMAD.MOV.U32 R18, RZ, RZ, R14 ;  /* 0x000000ffff127224 */ /* 0x000fe200078e000e */
[C---:B------:R-:W-:Y:S01]  /*a2ee0*/  IADD3 R14, P0, PT, R11.reuse, R4, RZ ;  /* 0x000000040b0e7210 */ /* 0x040fe20007f1e0ff */
[----:B---3--:R-:W-:Y:S01]  /*a2ef0*/  IMAD.MOV.U32 R19, RZ, RZ, R15 ;  /* 0x000000ffff137224 */ /* 0x008fe200078e000f */
[----:B------:R-:W-:Y:S01]  /*a2f00*/  IADD3 R24, P1, PT, R11, R6, RZ ;  /* 0x000000060b187210 */ /* 0x000fe20007f3e0ff */
[----:B------:R-:W-:-:S02]  /*a2f10*/  IMAD.X R19, R8, 0x1, R7, P3 ;  /* 0x0000000108137824 */ /* 0x000fc400018e0607 */
[----:B------:R-:W-:Y:S01]  /*a2f20*/  IMAD.X R15, R9, 0x1, R5, P0 ;  /* 0x00000001090f7824 */ /* 0x000fe200000e0605 */
[----:B------:R-:W-:Y:S02]  /*a2f30*/  SHF.R.S32.HI R8, RZ, 0x1f, R10 ;  /* 0x0000001fff087819 */ /* 0x000fe4000001140a */
[C---:B------:R-:W-:Y:S01]  /*a2f40*/  IADD3 R18, P0, PT, R10.reuse, R4, RZ ;  /* 0x000000040a127210 */ /* 0x040fe20007f1e0ff */
[----:B--2---:R0:W-:Y:S04]  /*a2f50*/  STL.64 [R1+0x38e8], R16 ;  /* 0x0038e81001007387 */ /* 0x0041e80000100a00 */
[----:B------:R-:W-:Y:S04]  /*a2f60*/  STL [R1+0x1334], R19 ;  /* 0x0013341301007387 */ /* 0x000fe80000100800 */
[----:B------:R-:W-:Y:S04]  /*a2f70*/  STL [R1+0x1320], R24 ;  /* 0x0013201801007387 */ /* 0x000fe80000100800 */
[----:B------:R1:W-:Y:S01]  /*a2f80*/  STL.64 [R1+0x1328], R14 ;  /* 0x0013280e01007387 */ /* 0x0003e20000100a00 */
[----:B0-----:R-:W-:-:S03]  /*a2f90*/  IADD3 R16, P3, PT, R10, R6, RZ ;  /* 0x000000060a107210 */ /* 0x001fc60007f7e0ff */
[----:B-1----:R-:W2:Y:S04]  /*a2fa0*/  LDL.LU R15, [R1+0x40] ;  /* 0x00004000010f7983 */ /* 0x002ea80000300800 */
[----:B------:R-:W3:Y:S01]  /*a2fb0*/  LDL.LU R10, [R1+0x44] ;  /* 0x00004400010a7983 */ /* 0x000ee20000300800 */
[----:B------:R-:W-:Y:S01]  /*a2fc0*/  VIADD R12, R13, UR63 ;  /* 0x0000003f0d0c7c36 */ /* 0x000fe20008000000 */
[----:B------:R-:W0:Y:S03]  /*a2fd0*/  LDCU UR63, c[0x0][0x3b8] ;  /* 0x00007700ff3f77ac */ /* 0x000e260008000800 */
[----:B------:R-:W-:Y:S01]  /*a2fe0*/  VIADD R11, R12, UR64 ;  /* 0x000000400c0b7c36 */ /* 0x000fe20008000000 */
[----:B------:R-:W1:Y:S01]  /*a2ff0*/  LDCU UR64, c[0x0][0x3b8] ;  /* 0x00007700ff4077ac */ /* 0x000e620008000800 */
[----:B------:R-:W-:-:S02]  /*a3000*/  IMAD.X R19, R8, 0x1, R5, P0 ;  /* 0x0000000108137824 */ /* 0x000fc400000e0605 */
[----:B------:R-:W-:Y:S01]  /*a3010*/  IMAD.X R17, R8, 0x1, R7, P3 ;  /* 0x0000000108117824 */ /* 0x000fe200018e0607 */
[----:B---3--:R3:W-:Y:S02]  /*a3020*/  STL.64 [R1+0x38e0], R10 ;  /* 0x0038e00a01007387 */ /* 0x0087e40000100a00 */
[----:B---3--:R-:W-:Y:S02]  /*a3030*/  IMAD.MOV.U32 R11, RZ, RZ, R25 ;  /* 0x000000ffff0b7224 */ /* 0x008fe400078e0019 */
[----:B------:R-:W3:Y:S01]  /*a3040*/  LDL.LU R25, [R1+0x38f8] ;  /* 0x0038f80001197983 */ /* 0x000ee20000300800 */
[----:B------:R-:W-:-:S03]  /*a3050*/  IMAD.X R11, R9, 0x1, R7, P1 ;  /* 0x00000001090b7824 */ /* 0x000fc600008e0607 */
[----:B------:R-:W-:Y:S04]  /*a3060*/  STL.64 [R1+0x32a0], R12 ;  /* 0x0032a00c01007387 */ /* 0x000fe80000100a00 */
[----:B------:R-:W-:Y:S04]  /*a3070*/  STL [R1+0x37a0], R13 ;  /* 0x0037a00d01007387 */ /* 0x000fe80000100800 */
[----:B------:R4:W-:Y:S01]  /*a3080*/  STL.64 [R1+0x1318], R18 ;  /* 0x0013181201007387 */ /* 0x0009e20000100a00 */
[----:B------:R-:W-:-:S03]  /*a3090*/  IMAD.MOV.U32 R10, RZ, RZ, R24 ;  /* 0x000000ffff0a7224 */ /* 0x000fc600078e0018 */
[----:B----4-:R-:W4:Y:S04]  /*a30a0*/  LDL.LU.64 R18, [R1+0x38f0] ;  /* 0x0038f00001127983 */ /* 0x010f280000300a00 */
[----:B------:R-:W-:Y:S04]  /*a30b0*/  STL [R1+0x1324], R11 ;  /* 0x0013240b01007387 */ /* 0x000fe80000100800 */
[----:B------:R0:W-:Y:S04]  /*a30c0*/  STL.64 [R1+0x1310], R16 ;  /* 0x0013101001007387 */ /* 0x0001e80000100a00 */
[----:B0-----:R-:W2:Y:S04]  /*a30d0*/  LDL.LU.64 R16, [R1+0x38e8] ;  /* 0x0038e80001107983 */ /* 0x001ea80000300a00 */
[----:B------:R-:W3:Y:S01]  /*a30e0*/  LDL.LU R24, [R1+0x48] ;  /* 0x0000480001187983 */ /* 0x000ee20000300800 */
[----:B----4-:R-:W-:-:S02]  /*a30f0*/  IADD3 R12, P3, PT, R18, R6, RZ ;  /* 0x00000006120c7210 */ /* 0x010fc40007f7e0ff */
[----:B------:R-:W-:Y:S02]  /*a3100*/  SHF.R.S32.HI R8, RZ, 0x1f, R18 ;  /* 0x0000001fff087819 */ /* 0x000fe40000011412 */
[----:B------:R-:W-:Y:S01]  /*a3110*/  IADD3 R10, P1, PT, R18, R4, RZ ;  /* 0x00000004120a7210 */ /* 0x000fe20007f3e0ff */
[----:B--2---:R-:W-:Y:S01]  /*a3120*/  IMAD.MOV.U32 R18, RZ, RZ, R16 ;  /* 0x000000ffff127224 */ /* 0x004fe200078e0010 */
[----:B---3--:R0:W-:Y:S04]  /*a3130*/  STL.64 [R1+0x38d8], R24 ;  /* 0x0038d81801007387 */ /* 0x0081e80000100a00 */
[----:B------:R-:W-:Y:S04]  /*a3140*/  STL [R1+0x1300], R12 ;  /* 0x0013000c01007387 */ /* 0x000fe80000100800 */
[----:B------:R-:W2:Y:S01]  /*a3150*/  LDL.LU R16, [R1+0x4c] ;  /* 0x00004c0001107983 */ /* 0x000ea20000300800 */
[----:B------:R-:W-:Y:S01]  /*a3160*/  SHF.R.S32.HI R9, RZ, 0x1f, R15 ;  /* 0x0000001fff097819 */ /* 0x000fe2000001140f */
[----:B------:R-:W-:Y:S01]  /*a3170*/  IMAD.X R11, R8, 0x1, R5, P1 ;  /* 0x00000001080b7824 */ /* 0x000fe200008e0605 */
[C---:B0-----:R-:W-:Y:S01]  /*a3180*/  IADD3 R24, P1, PT, R15.reuse, R6, RZ ;  /* 0x000000060f187210 */ /* 0x041fe20007f3e0ff */
[----:B--2---:R0:W-:Y:S04]  /*a3190*/  STL.64 [R1+0x38d0], R16 ;  /* 0x0038d01001007387 */ /* 0x0041e80000100a00 */
[----:B------:R2:W-:Y:S01]  /*a31a0*/  STL.64 [R1+0x1308], R10 ;  /* 0x0013080a01007387 */ /* 0x0005e20000100a00 */
[----:B0-----:R-:W-:Y:S01]  /*a31b0*/  IMAD.MOV.U32 R16, RZ, RZ, R12 ;  /* 0x000000ffff107224 */ /* 0x001fe200078e000c */
[----:B------:R-:W-:Y:S01]  /*a31c0*/  IADD3 R12, P0, PT, R15, R4, RZ ;  /* 0x000000040f0c7210 */ /* 0x000fe20007f1e0ff */
[----:B------:R-:W-:-:S02]  /*a31d0*/  IMAD.MOV.U32 R17, RZ, RZ, R13 ;  /* 0x000000ffff117224 */ /* 0x000fc400078e000d */
[----:B------:R-:W-:Y:S01]  /*a31e0*/  IMAD.X R17, R8, 0x1, R7, P3 ;  /* 0x0000000108117824 */ /* 0x000fe200018e0607 */
[----:B--2---:R-:W2:Y:S01]  /*a31f0*/  LDL.LU.64 R10, [R1+0x38e0] ;  /* 0x0038e000010a7983 */ /* 0x004ea20000300a00 */
[----:B------:R-:W-:-:S03]  /*a3200*/  IMAD.X R13, R9, 0x1, R5, P0 ;  /* 0x00000001090d7824 */ /* 0x000fc600000e0605 */
[----:B------:R-:W-:Y:S04]  /*a3210*/  STL [R1+0x1304], R17 ;  /* 0x0013041101007387 */ /* 0x000fe80000100800 */
[----:B------:R-:W-:Y:S04]  /*a3220*/  STL [R1+0x12f0], R24 ;  /* 0x0012f01801007387 */ /* 0x000fe80000100800 */
[----:B------:R0:W-:Y:S04]  /*a3230*/  STL.64 [R1+0x12f8], R12 ;  /* 0x0012f80c01007387 */ /* 0x0001e80000100a00 */
[----:B0-----:R-:W3:Y:S01]  /*a3240*/  LDL.LU R12, [R1+0x50] ;  /* 0x00005000010c7983 */ /* 0x001ee20000300800 */
[----:B------:R-:W-:-:S02]  /*a3250*/  IMAD.MOV.U32 R13, RZ, RZ, R25 ;  /* 0x000000ffff0d7224 */ /* 0x000fc400078e0019 */
[----:B------:R-:W-:Y:S01]  /*a3260*/  IMAD.X R13, R9, 0x1, R7, P1 ;  /* 0x00000001090d7824 */ /* 0x000fe200008e0607 */
[----:B---3--:R0:W-:Y:S02]  /*a3270*/  STL [R1+0x38c0], R12 ;  /* 0x0038c00c01007387 */ /* 0x0081e40000100800 */
[----:B0-----:R-:W-:Y:S02]  /*a3280*/  IMAD.MOV.U32 R12, RZ, RZ, R24 ;  /* 0x000000ffff0c7224 */ /* 0x001fe400078e0018 */
[----:B------:R-:W3:Y:S01]  /*a3290*/  LDL.LU.64 R24, [R1+0x38d8] ;  /* 0x0038d80001187983 */ /* 0x000ee20000300a00 */
[----:B--2---:R-:W-:Y:S02]  /*a32a0*/  SHF.R.S32.HI R8, RZ, 0x1f, R10 ;  /* 0x0000001fff087819 */ /* 0x004fe4000001140a */
[C---:B------:R-:W-:Y:S02]  /*a32b0*/  IADD3 R16, P0, PT, R10.reuse, R4, RZ ;  /* 0x000000040a107210 */ /* 0x040fe40007f1e0ff */
[----:B------:R-:W-:Y:S01]  /*a32c0*/  IADD3 R14, P3, PT, R10, R6, RZ ;  /* 0x000000060a0e7210 */ /* 0x000fe20007f7e0ff */
[----:B------:R-:W-:Y:S01]  /*a32d0*/  VIADD R10, R11, UR65 ;  /* 0x000000410b0a7c36 */ /* 0x000fe20008000000 */
[----:B------:R-:W0:Y:S01]  /*a32e0*/  LDCU UR65, c[0x0][0x3b8] ;  /* 0x00007700ff4177ac */ /* 0x000e220008000800 */
[----:B------:R-:W-:-:S02]  /*a32f0*/  IMAD.X R17, R8, 0x1, R5, P0 ;  /* 0x0000000108117824 */ /* 0x000fc400000e0605 */
[----:B------:R-:W-:Y:S01]  /*a3300*/  IMAD.X R15, R8, 0x1, R7, P3 ;  /* 0x00000001080f7824 */ /* 0x000fe200018e0607 */
[----:B------:R-:W-:Y:S04]  /*a3310*/  STL.64 [R1+0x38c8], R10 ;  /* 0x0038c80a01007387 */ /* 0x000fe80000100a00 */
[----:B------:R-:W-:Y:S04]  /*a3320*/  STL [R1+0x12f4], R13 ;  /* 0x0012f40d01007387 */ /* 0x000fe80000100800 */
[----:B------:R2:W-:Y:S04]  /*a3330*/  STL.64 [R1+0x12e8], R16 ;  /* 0x0012e81001007387 */ /* 0x0005e80000100a00 */
[----:B--2---:R-:W2:Y:S04]  /*a3340*/  LDL.LU.64 R16, [R1+0x38d0] ;  /* 0x0038d00001107983 */ /* 0x004ea80000300a00 */
[----:B------:R-:W-:Y:S04]  /*a3350*/  STL.64 [R1+0x12e0], R14 ;  /* 0x0012e00e01007387 */ /* 0x000fe80000100a00 */
[----:B------:R-:W-:Y:S01]  /*a3360*/  STL.64 [R1+0x38b8], R20 ;  /* 0x0038b81401007387 */ /* 0x000fe20000100a00 */
[----:B---3--:R-:W-:-:S02]  /*a3370*/  SHF.R.S32.HI R8, RZ, 0x1f, R24 ;  /* 0x0000001fff087819 */ /* 0x008fc40000011418 */
[C---:B------:R-:W-:Y:S02]  /*a3380*/  IADD3 R10, P1, PT, R24.reuse, R4, RZ ;  /* 0x00000004180a7210 */ /* 0x040fe40007f3e0ff */
[----:B------:R-:W-:-:S03]  /*a3390*/  IADD3 R12, P3, PT, R24, R6, RZ ;  /* 0x00000006180c7210 */ /* 0x000fc60007f7e0ff */
[C---:B------:R-:W-:Y:S02]  /*a33a0*/  IMAD.X R11, R8.reuse, 0x1, R5, P1 ;  /* 0x00000001080b7824 */ /* 0x040fe400008e0605 */
[----:B------:R-:W-:-:S03]  /*a33b0*/  IMAD.X R13, R8, 0x1, R7, P3 ;  /* 0x00000001080d7824 */ /* 0x000fc600018e0607 */
[----:B------:R3:W-:Y:S04]  /*a33c0*/  STL.64 [R1+0x12d8], R10 ;  /* 0x0012d80a01007387 */ /* 0x0007e80000100a00 */
[----:B---3--:R-:W3:Y:S04]  /*a33d0*/  LDL.LU.64 R10, [R1+0x38c8] ;  /* 0x0038c800010a7983 */ /* 0x008ee80000300a00 */
[----:B------:R4:W-:Y:S04]  /*a33e0*/  STL.64 [R1+0x12d0], R12 ;  /* 0x0012d00c01007387 */ /* 0x0009e80000100a00 */
[----:B----4-:R-:W4:Y:S01]  /*a33f0*/  LDL.LU R12, [R1+0x38c0] ;  /* 0x0038c000010c7983 */ /* 0x010f220000300800 */
[----:B--2---:R-:W-:-:S02]  /*a3400*/  SHF.R.S32.HI R9, RZ, 0x1f, R16 ;  /* 0x0000001fff097819 */ /* 0x004fc40000011410 */
[C---:B------:R-:W-:Y:S02]  /*a3410*/  IADD3 R14, P0, PT, R16.reuse, R4, RZ ;  /* 0x00000004100e7210 */ /* 0x040fe40007f1e0ff */
[----:B------:R-:W-:Y:S02]  /*a3420*/  IADD3 R20, P1, PT, R16, R6, RZ ;  /* 0x0000000610147210 */ /* 0x000fe40007f3e0ff */
[----:B------:R-:W2:Y:S01]  /*a3430*/  LDL.LU R16, [R1+0x54] ;  /* 0x0000540001107983 */ /* 0x000ea20000300800 */
[----:B------:R-:W-:-:S03]  /*a3440*/  IMAD.X R15, R9, 0x1, R5, P0 ;  /* 0x00000001090f7824 */ /* 0x000fc600000e0605 */
[----:B------:R-:W2:Y:S04]  /*a3450*/  LDL.LU R24, [R1+0x58] ;  /* 0x0000580001187983 */ /* 0x000ea80000300800 */
[----:B------:R-:W-:Y:S04]  /*a3460*/  STL [R1+0x12c0], R20 ;  /* 0x0012c01401007387 */ /* 0x000fe80000100800 */
[----:B------:R0:W-:Y:S04]  /*a3470*/  STL.64 [R1+0x12c8], R14 ;  /* 0x0012c80e01007387 */ /* 0x0001e80000100a00 */
[----:B------:R1:W-:Y:S01]  /*a3480*/  STL.64 [R1+0x38a8], R26 ;  /* 0x0038a81a01007387 */ /* 0x0003e20000100a00 */
[----:B0-----:R-:W-:-:S02]  /*a3490*/  IMAD.MOV.U32 R15, RZ, RZ, R9 ;  /* 0x000000ffff0f7224 */ /* 0x001fc400078e0009 */
[----:B-1----:R-:W-:Y:S02]  /*a34a0*/  IMAD.MOV.U32 R26, RZ, RZ, R20 ;  /* 0x000000ffff1a7224 */ /* 0x002fe400078e0014 */
[----:B------:R-:W-:Y:S02]  /*a34b0*/  IMAD.MOV.U32 R27, RZ, RZ, R21 ;  /* 0x000000ffff1b7224 */ /* 0x000fe400078e0015 */
[----:B------:R-:W5:Y:S01]  /*a34c0*/  LDL.LU.64 R20, [R1+0x38b8] ;  /* 0x0038b80001147983 */ /* 0x000f620000300a00 */
[----:B------:R-:W-:-:S03]  /*a34d0*/  IMAD.X R27, R15, 0x1, R7, P1 ;  /* 0x000000010f1b7824 */ /* 0x000fc600008e0607 */
[----:B------:R-:W-:Y:S01]  /*a34e0*/  STL.64 [R1+0x38b0], R28 ;  /* 0x0038b01c01007387 */ /* 0x000fe20000100a00 */
[----:B---3--:R-:W-:-:S03]  /*a34f0*/  VIADD R9, R10, UR66 ;  /* 0x000000420a097c36 */ /* 0x008fc60008000000 */
[----:B------:R0:W-:Y:S01]  /*a3500*/  STL [R1+0x3278], R10 ;  /* 0x0032780a01007387 */ /* 0x0001e20000100800 */
[----:B------:R-:W1:Y:S03]  /*a3510*/  LDCU UR66, c[0x0][0x3b8] ;  /* 0x00007700ff4277ac */ /* 0x000e660008000800 */
[----:B0-----:R-:W3:Y:S01]  /*a3520*/  LDL.LU R10, [R1+0x5c] ;  /* 0x00005c00010a7983 */ /* 0x001ee20000300800 */
[----:B----4-:R-:W-:Y:S02]  /*a3530*/  SHF.R.S32.HI R8, RZ, 0x1f, R12 ;  /* 0x0000001fff087819 */ /* 0x010fe4000001140c */
[----:B------:R-:W-:Y:S01]  /*a3540*/  IADD3 R14, P0, PT, R12, R4, RZ ;  /* 0x000000040c0e7210 */ /* 0x000fe20007f1e0ff */
[----:B------:R-:W-:Y:S04]  /*a3550*/  STL [R1+0x3830], R11 ;  /* 0x0038300b01007387 */ /* 0x000fe80000100800 */
[----:B------:R-:W-:Y:S01]  /*a3560*/  IMAD.X R15, R8, 0x1, R5, P0 ;  /* 0x00000001080f7824 */ /* 0x000fe200000e0605 */
[----:B------:R-:W-:Y:S04]  /*a3570*/  STL [R1+0x3880], R11 ;  /* 0x0038800b01007387 */ /* 0x000fe80000100800 */
[----:B------:R-:W-:Y:S04]  /*a3580*/  STL [R1+0x3890], R11 ;  /* 0x0038900b01007387 */ /* 0x000fe80000100800 */
[----:B------:R-:W-:Y:S04]  /*a3590*/  STL [R1+0x12c4], R27 ;  /* 0x0012c41b01007387 */ /* 0x000fe80000100800 */
[----:B------:R0:W-:Y:S04]  /*a35a0*/  STL.64 [R1+0x12b8], R14 ;  /* 0x0012b80e01007387 */ /* 0x0001e80000100a00 */
[----:B0-----:R-:W4:Y:S01]  /*a35b0*/  LDL.LU R15, [R1+0x60] ;  /* 0x00006000010f7983 */ /* 0x001f220000300800 */
[----:B------:R-:W-:-:S02]  /*a35c0*/  IADD3 R12, P3, PT, R12, R6, RZ ;  /* 0x000000060c0c7210 */ /* 0x000fc40007f7e0ff */
[----:B--2---:R-:W-:-:S03]  /*a35d0*/  IADD3 R28, P1, PT, R16, R4, RZ ;  /* 0x00000004101c7210 */ /* 0x004fc60007f3e0ff */
[----:B------:R-:W-:Y:S01]  /*a35e0*/  IMAD.X R13, R8, 0x1, R7, P3 ;  /* 0x00000001080d7824 */ /* 0x000fe200018e0607 */
[----:B------:R-:W-:Y:S02]  /*a35f0*/  SHF.R.S32.HI R8, RZ, 0x1f, R16 ;  /* 0x0000001fff087819 */ /* 0x000fe40000011410 */
[----:B------:R-:W-:-:S03]  /*a3600*/  IADD3 R14, P3, PT, R16, R6, RZ ;  /* 0x00000006100e7210 */ /* 0x000fc60007f7e0ff */
[----:B------:R-:W-:Y:S01]  /*a3610*/  IMAD.X R29, R8, 0x1, R5, P1 ;  /* 0x00000001081d7824 */ /* 0x000fe200008e0605 */
[----:B------:R-:W-:Y:S01]  /*a3620*/  IADD3 R26, P0, PT, R24, R4, RZ ;  /* 0x00000004181a7210 */ /* 0x000fe20007f1e0ff */
[----:B----4-:R0:W-:Y:S04]  /*a3630*/  STL [R1+0x38a0], R15 ;  /* 0x0038a00f01007387 */ /* 0x0101e80000100800 */
[----:B------:R2:W-:Y:S04]  /*a3640*/  STL.64 [R1+0x12b0], R12 ;  /* 0x0012b00c01007387 */ /* 0x0005e80000100a00 */
[----:B------:R-:W4:Y:S01]  /*a3650*/  LDL.LU R16, [R1+0x164] ;  /* 0x0001640001107983 */ /* 0x000f220000300800 */
[----:B0-----:R-:W-:-:S03]  /*a3660*/  IMAD.X R15, R8, 0x1, R7, P3 ;  /* 0x00000001080f7824 */ /* 0x001fc600018e0607 */
[----:B------:R0:W-:Y:S01]  /*a3670*/  STL.64 [R1+0x12a8], R28 ;  /* 0x0012a81c01007387 */ /* 0x0001e20000100a00 */
[----:B--2---:R-:W-:-:S05]  /*a3680*/  SHF.R.S32.HI R13, RZ, 0x1f, R24 ;  /* 0x0000001fff0d7819 */ /* 0x004fca0000011418 */
[----:B------:R-:W-:Y:S01]  /*a3690*/  IMAD.X R27, R13, 0x1, R5, P0 ;  /* 0x000000010d1b7824 */ /* 0x000fe200000e0605 */
[----:B0-----:R-:W2:Y:S04]  /*a36a0*/  LDL.LU.64 R28, [R1+0x38b0] ;  /* 0x0038b000011c7983 */ /* 0x001ea80000300a00 */
[----:B------:R0:W-:Y:S04]  /*a36b0*/  STL.64 [R1+0x12a0], R14 ;  /* 0x0012a00e01007387 */ /* 0x0001e80000100a00 */
[----:B------:R1:W-:Y:S01]  /*a36c0*/  STL.64 [R1+0x1298], R26 ;  /* 0x0012981a01007387 */ /* 0x0003e20000100a00 */
[----:B0-----:R-:W-:-:S03]  /*a36d0*/  IADD3 R14, P1, PT, R24, R6, RZ ;  /* 0x00000006180e7210 */ /* 0x001fc60007f3e0ff */
[----:B-1----:R-:W2:Y:S02]  /*a36e0*/  LDL.LU.64 R26, [R1+0x38a8] ;  /* 0x0038a800011a7983 */ /* 0x002ea40000300a00 */
[----:B------:R-:W-:Y:S02]  /*a36f0*/  IMAD.X R15, R13, 0x1, R7, P1 ;  /* 0x000000010d0f7824 */ /* 0x000fe400008e0607 */
[----:B------:R-:W-:Y:S04]  /*a3700*/  STL.64 [R1+0x3898], R22 ;  /* 0x0038981601007387 */ /* 0x000fe80000100a00 */
[----:B------:R-:W2:Y:S04]  /*a3710*/  LDL.LU R24, [R1+0x168] ;  /* 0x0001680001187983 */ /* 0x000ea80000300800 */
[----:B------:R0:W-:Y:S04]  /*a3720*/  STL.64 [R1+0x1290], R14 ;  /* 0x0012900e01007387 */ /* 0x0001e80000100a00 */
[----:B0-----:R-:W2:Y:S01]  /*a3730*/  LDL.LU R15, [R1+0x38a0] ;  /* 0x0038a000010f7983 */ /* 0x001ea20000300800 */
[----:B---3--:R-:W-:-:S02]  /*a3740*/  SHF.R.S32.HI R12, RZ, 0x1f, R10 ;  /* 0x0000001fff0c7819 */ /* 0x008fc4000001140a */
[C---:B------:R-:W-:Y:S02]  /*a3750*/  IADD3 R22, P0, PT, R10.reuse, R4, RZ ;  /* 0x000000040a167210 */ /* 0x040fe40007f1e0ff */
[----:B------:R-:W-:-:S03]  /*a3760*/  IADD3 R10, P3, PT, R10, R6, RZ ;  /* 0x000000060a0a7210 */ /* 0x000fc60007f7e0ff */
[C---:B------:R-:W-:Y:S02]  /*a3770*/  IMAD.X R23, R12.reuse, 0x1, R5, P0 ;  /* 0x000000010c177824 */ /* 0x040fe400000e0605 */
[----:B------:R-:W-:-:S03]  /*a3780*/  IMAD.X R11, R12, 0x1, R7, P3 ;  /* 0x000000010c0b7824 */ /* 0x000fc600018e0607 */
[----:B------:R0:W-:Y:S04]  /*a3790*/  STL.64 [R1+0x1288], R22 ;  /* 0x0012881601007387 */ /* 0x0001e80000100a00 */
[----:B------:R1:W-:Y:S01]  /*a37a0*/  STL.64 [R1+0x1280], R10 ;  /* 0x0012800a01007387 */ /* 0x0003e20000100a00 */
[-C--:B----4-:R-:W-:Y:S02]  /*a37b0*/  IADD3 R12, P0, PT, R16, R4.reuse, RZ ;  /* 0x00000004100c7210 */ /* 0x090fe40007f1e0ff */
[----:B--2---:R-:W-:Y:S02]  /*a37c0*/  SHF.R.S32.HI R14, RZ, 0x1f, R15 ;  /* 0x0000001fff0e7819 */ /* 0x004fe4000001140f */
[C---:B0-----:R-:W-:Y:S02]  /*a37d0*/  IADD3 R22, P1, PT, R15.reuse, R4, RZ ;  /* 0x000000040f167210 */ /* 0x041fe40007f3e0ff */
[----:B-1----:R-:W-:-:S03]  /*a37e0*/  IADD3 R10, P3, PT, R15, R6, RZ ;  /* 0x000000060f0a7210 */ /* 0x002fc60007f7e0ff */
[C---:B------:R-:W-:Y:S02]  /*a37f0*/  IMAD.X R23, R14.reuse, 0x1, R5, P1 ;  /* 0x000000010e177824 */ /* 0x040fe400008e0605 */
[----:B------:R-:W-:-:S03]  /*a3800*/  IMAD.X R11, R14, 0x1, R7, P3 ;  /* 0x000000010e0b7824 */ /* 0x000fc600018e0607 */
[----:B------:R0:W-:Y:S01]  /*a3810*/  STL.64 [R1+0x1278], R22 ;  /* 0x0012781601007387 */ /* 0x0001e20000100a00 */
[----:B------:R-:W-:Y:S02]  /*a3820*/  SHF.R.S32.HI R15, RZ, 0x1f, R16 ;  /* 0x0000001fff0f7819 */ /* 0x000fe40000011410 */
[----:B------:R-:W-:Y:S01]  /*a3830*/  IADD3 R16, P1, PT, R16, R6, RZ ;  /* 0x0000000610107210 */ /* 0x000fe20007f3e0ff */
[----:B0-----:R-:W2:Y:S04]  /*a3840*/  LDL.LU.64 R22, [R1+0x3898] ;  /* 0x0038980001167983 */ /* 0x001ea80000300a00 */
[----:B------:R0:W-:Y:S04]  /*a3850*/  STL.64 [R1+0x1270], R10 ;  /* 0x0012700a01007387 */ /* 0x0001e80000100a00 */
[----:B0-----:R0:W3:Y:S04]  /*a3860*/  LDL.LU R11, [R1+0x3890] ;  /* 0x00389000010b7983 */ /* 0x0010e80000300800 */
[----:B------:R1:W-:Y:S04]  /*a3870*/  STL [R1+0x1260], R16 ;  /* 0x0012601001007387 */ /* 0x0003e80000100800 */
[----:B-1----:R-:W4:Y:S01]  /*a3880*/  LDL.LU.64 R16, [R1+0x3888] ;  /* 0x0038880001107983 */ /* 0x002f220000300a00 */
[----:B------:R-:W-:Y:S01]  /*a3890*/  IMAD.X R13, R15, 0x1, R5, P0 ;  /* 0x000000010f0d7824 */ /* 0x000fe200000e0605 */
[----:B------:R-:W-:-:S02]  /*a38a0*/  IADD3 R10, P0, PT, R24, R4, RZ ;  /* 0x00000004180a7210 */ /* 0x000fc40007f1e0ff */
[----:B------:R-:W2:Y:S01]  /*a38b0*/  LDL.LU R14, [R1+0x170] ;  /* 0x00017000010e7983 */ /* 0x000ea20000300800 */
[----:B------:R-:W-:Y:S01]  /*a38c0*/  VIADD R8, R9, UR52 ;  /* 0x0000003409087c36 */ /* 0x000fe20008000000 */
[----:B------:R-:W1:Y:S02]  /*a38d0*/  LDCU UR52, c[0x0][0x3b8] ;  /* 0x00007700ff3477ac */ /* 0x000e640008000800 */
[----:B------:R0:W-:Y:S04]  /*a38e0*/  STL.64 [R1+0x1268], R12 ;  /* 0x0012680c01007387 */ /* 0x0001e80000100a00 */
[----:B0-----:R-:W2:Y:S01]  /*a38f0*/  LDL.LU R13, [R1+0x174] ;  /* 0x00017400010d7983 */ /* 0x001ea20000300800 */
[----:B------:R-:W-:-:S03]  /*a3900*/  SHF.R.S32.HI R12, RZ, 0x1f, R24 ;  /* 0x0000001fff0c7819 */ /* 0x000fc60000011418 */
[----:B------:R0:W-:Y:S04]  /*a3910*/  STL [R1+0x1258], R10 ;  /* 0x0012580a01007387 */ /* 0x0001e80000100800 */
[----:B-----5:R5:W-:Y:S01]  /*a3920*/  STL.64 [R1+0x3878], R20 ;  /* 0x0038781401007387 */ /* 0x020be20000100a00 */
[----:B0-----:R-:W-:Y:S01]  /*a3930*/  IADD3 R10, P3, PT, R24, R6, RZ ;  /* 0x00000006180a7210 */ /* 0x001fe20007f7e0ff */
[----:B------:R-:W-:Y:S02]  /*a3940*/  IMAD.MOV.U32 R24, RZ, RZ, R18 ;  /* 0x000000ffff187224 */ /* 0x000fe400078e0012 */
[----:B-----5:R0:W5:Y:S01]  /*a3950*/  LDL.64 R20, [R1+0x1258] ;  /* 0x0012580001147983 */ /* 0x0201620000100a00 */
[----:B---3--:R-:W-:Y:S02]  /*a3960*/  IMAD.MOV.U32 R11, RZ, RZ, R15 ;  /* 0x000000ffff0b7224 */ /* 0x008fe400078e000f */
[----:B------:R-:W-:-:S05]  /*a3970*/  IMAD.MOV.U32 R15, RZ, RZ, R3 ;  /* 0x000000ffff0f7224 */ /* 0x000fca00078e0003 */
[----:B------:R-:W-:Y:S04]  /*a3980*/  STL [R1+0x3868], R15 ;  /* 0x0038680f01007387 */ /* 0x000fe80000100800 */
[----:B------:R-:W3:Y:S01]  /*a3990*/  LDL.LU R18, [R1+0x17c] ;  /* 0x00017c0001127983 */ /* 0x000ee20000300800 */
[----:B----4-:R-:W-:-:S03]  /*a39a0*/  IMAD.MOV.U32 R3, RZ, RZ, R16 ;  /* 0x000000ffff037224 */ /* 0x010fc600078e0010 */
[----:B------:R-:W-:Y:S01]  /*a39b0*/  STL [R1+0x3258], R8 ;  /* 0x0032580801007387 */ /* 0x000fe20000100800 */
[----:B------:R-:W-:Y:S01]  /*a39c0*/  VIADD R16, R8, UR53 ;  /* 0x0000003508107c36 */ /* 0x000fe20008000000 */
[----:B------:R-:W4:Y:S02]  /*a39d0*/  LDCU UR53, c[0x0][0x3b8] ;  /* 0x00007700ff3577ac */ /* 0x000f240008000800 */
[----:B------:R-:W-:Y:S04]  /*a39e0*/  STL [R1+0x3658], R9 ;  /* 0x0036580901007387 */ /* 0x000fe80000100800 */
[----:B------:R0:W-:Y:S04]  /*a39f0*/  STL [R1+0x3720], R9 ;  /* 0x0037200901007387 */ /* 0x0001e80000100800 */
[----:B0-----:R0:W2:Y:S04]  /*a3a00*/  LDL.64 R8, [R1+0x1260] ;  /* 0x0012600001087983 */ /* 0x0010a80000100a00 */
[----:B------:R-:W-:Y:S04]  /*a3a10*/  STL [R1+0x10], R16 ;  /* 0x0000101001007387 */ /* 0x000fe80000100800 */
[----:B------:R0:W-:Y:S01]  /*a3a20*/  STL.64 [R1+0x3870], R16 ;  /* 0x0038701001007387 */ /* 0x0001e20000100a00 */
[----:B-----5:R-:W-:-:S02]  /*a3a30*/  IMAD.X R21, R12, 0x1, R5, P0 ;  /* 0x000000010c157824 */ /* 0x020fc400000e0605 */
[--C-:B--2---:R-:W-:Y:S02]  /*a3a40*/  IMAD.X R9, R11, 0x1, R7.reuse, P1 ;  /* 0x000000010b097824 */ /* 0x104fe400008e0607 */
[----:B------:R-:W-:Y:S01]  /*a3a50*/  IMAD.X R11, R12, 0x1, R7, P3 ;  /* 0x000000010c0b7824 */ /* 0x000fe200018e0607 */
[----:B------:R-:W-:-:S04]  /*a3a60*/  IADD3 R20, P1, PT, R14, R4, RZ ;  /* 0x000000040e147210 */ /* 0x000fc80007f3e0ff */
[----:B------:R2:W-:Y:S01]  /*a3a70*/  STL.64 [R1+0x1250], R10 ;  /* 0x0012500a01007387 */ /* 0x0005e20000100a00 */
[----:B0-----:R-:W-:-:S03]  /*a3a80*/  IADD3 R16, P3, PT, R14, R6, RZ ;  /* 0x000000060e107210 */ /* 0x001fc60007f7e0ff */
[----:B------:R0:W-:Y:S01]  /*a3a90*/  STL [R1+0x1264], R9 ;  /* 0x0012640901007387 */ /* 0x0001e20000100800 */
[----:B------:R-:W-:-:S03]  /*a3aa0*/  SHF.R.S32.HI R8, RZ, 0x1f, R13 ;  /* 0x0000001fff087819 */ /* 0x000fc6000001140d */
[----:B--2---:R-:W2:Y:S01]  /*a3ab0*/  LDL.LU R11, [R1+0x3880] ;  /* 0x00388000010b7983 */ /* 0x004ea20000300800 */
[----:B0-----:R-:W-:-:S03]  /*a3ac0*/  SHF.R.S32.HI R9, RZ, 0x1f, R14 ;  /* 0x0000001fff097819 */ /* 0x001fc6000001140e */
[----:B------:R0:W-:Y:S01]  /*a3ad0*/  STL [R1+0x125c], R21 ;  /* 0x00125c1501007387 */ /* 0x0001e20000100800 */
[----:B------:R-:W-:Y:S01]  /*a3ae0*/  IADD3 R14, P0, PT, R13, R4, RZ ;  /* 0x000000040d0e7210 */ /* 0x000fe20007f1e0ff */
[C---:B------:R-:W-:Y:S02]  /*a3af0*/  IMAD.X R17, R9.reuse, 0x1, R7, P3 ;  /* 0x0000000109117824 */ /* 0x040fe400018e0607 */
[----:B------:R-:W-:Y:S02]  /*a3b00*/  STL.64 [R1+0x3860], R26 ;  /* 0x0038601a01007387 */ /* 0x000fe40000100a00 */
[--C-:B------:R-:W-:Y:S02]  /*a3b10*/  IMAD.X R15, R8, 0x1, R5.reuse, P0 ;  /* 0x00000001080f7824 */ /* 0x100fe400000e0605 */
[----:B------:R-:W5:Y:S01]  /*a3b20*/  LDL.LU R12, [R1+0x184] ;  /* 0x00018400010c7983 */ /* 0x000f620000300800 */
[----:B0-----:R-:W-:-:S03]  /*a3b30*/  IMAD.X R21, R9, 0x1, R5, P1 ;  /* 0x0000000109157824 */ /* 0x001fc600008e0605 */
[----:B------:R-:W2:Y:S04]  /*a3b40*/  LDL.LU R10, [R1+0x188] ;  /* 0x00018800010a7983 */ /* 0x000ea80000300800 */
[----:B------:R0:W-:Y:S04]  /*a3b50*/  STL.64 [R1+0x1248], R20 ;  /* 0x0012481401007387 */ /* 0x0001e80000100a00 */
[----:B0-----:R-:W2:Y:S04]  /*a3b60*/  LDL.LU.64 R20, [R1+0x3878] ;  /* 0x0038780001147983 */ /* 0x001ea80000300a00 */
[----:B------:R0:W-:Y:S04]  /*a3b70*/  STL.64 [R1+0x1240], R16 ;  /* 0x0012401001007387 */ /* 0x0001e80000100a00 */
[----:B0-----:R-:W2:Y:S04]  /*a3b80*/  LDL.LU.64 R16, [R1+0x3870] ;  /* 0x0038700001107983 */ /* 0x001ea80000300a00 */
[----:B------:R0:W-:Y:S04]  /*a3b90*/  STL.64 [R1+0x1238], R14 ;  /* 0x0012380e01007387 */ /* 0x0001e80000100a00 */
[----:B0-----:R-:W4:Y:S01]  /*a3ba0*/  LDL.LU R15, [R1+0x3868] ;  /* 0x00386800010f7983 */ /* 0x001f220000300800 */
[----:B------:R-:W-:-:S02]  /*a3bb0*/  IADD3 R26, P1, PT, R13, R6, RZ ;  /* 0x000000060d1a7210 */ /* 0x000fc40007f3e0ff */
[----:B---3--:R-:W-:-:S03]  /*a3bc0*/  SHF.R.S32.HI R13, RZ, 0x1f, R18 ;  /* 0x0000001fff0d7819 */ /* 0x008fc60000011412 */
[----:B------:R-:W-:Y:S01]  /*a3bd0*/  STL [R1+0x1230], R26 ;  /* 0x0012301a01007387 */ /* 0x000fe20000100800 */
[----:B------:R-:W-:Y:S01]  /*a3be0*/  IADD3 R14, P0, PT, R18, R4, RZ ;  /* 0x00000004120e7210 */ /* 0x000fe20007f1e0ff */
[----:B--2---:R-:W-:Y:S01]  /*a3bf0*/  VIADD R16, R16, UR47 ;  /* 0x0000002f10107c36 */ /* 0x004fe20008000000 */
[----:B------:R-:W0:Y:S01]  /*a3c00*/  LDCU UR47, c[0x0][0x3b8] ;  /* 0x00007700ff2f77ac */ /* 0x000e220008000800 */
[----:B----4-:R2:W-:Y:S04]  /*a3c10*/  STL [R1+0x3858], R15 ;  /* 0x0038580f01007387 */ /* 0x0105e80000100800 */
[----:B------:R3:W-:Y:S01]  /*a3c20*/  STL.64 [R1+0x3850], R16 ;  /* 0x0038501001007387 */ /* 0x0007e20000100a00 */
[----:B--2---:R-:W-:Y:S01]  /*a3c30*/  IMAD.MOV.U32 R15, RZ, RZ, R8 ;  /* 0x000000ffff0f7224 */ /* 0x004fe200078e0008 */
[----:B------:R-:W-:Y:S01]  /*a3c40*/  IADD3 R8, P3, PT, R18, R6, RZ ;  /* 0x0000000612087210 */ /* 0x000fe20007f7e0ff */
[----:B---3--:R-:W-:-:S02]  /*a3c50*/  IMAD.MOV.U32 R17, RZ, RZ, R27 ;  /* 0x000000ffff117224 */ /* 0x008fc400078e001b */
[----:B------:R-:W-:Y:S02]  /*a3c60*/  IMAD.X R17, R15, 0x1, R7, P1 ;  /* 0x000000010f117824 */ /* 0x000fe400008e0607 */
[C---:B------:R-:W-:Y:S02]  /*a3c70*/  IMAD.X R15, R13.reuse, 0x1, R5, P0 ;  /* 0x000000010d0f7824 */ /* 0x040fe400000e0605 */
[----:B------:R-:W-:Y:S02]  /*a3c80*/  IMAD.MOV.U32 R16, RZ, RZ, R26 ;  /* 0x000000ffff107224 */ /* 0x000fe400078e001a */
[----:B------:R-:W-:Y:S01]  /*a3c90*/  IMAD.X R9, R13, 0x1, R7, P3 ;  /* 0x000000010d097824 */ /* 0x000fe200018e0607 */
[----:B------:R-:W2:Y:S04]  /*a3ca0*/  LDL.LU.64 R26, [R1+0x3860] ;  /* 0x00386000011a7983 */ /* 0x000ea80000300a00 */
[----:B------:R-:W3:Y:S04]  /*a3cb0*/  LDL.LU R18, [R1+0x18c] ;  /* 0x00018c0001127983 */ /* 0x000ee80000300800 */
[----:B------:R-:W-:Y:S04]  /*a3cc0*/  STL [R1+0x1234], R17 ;  /* 0x0012341101007387 */ /* 0x000fe80000100800 */
[----:B------:R5:W-:Y:S04]  /*a3cd0*/  STL.64 [R1+0x1228], R14 ;  /* 0x0012280e01007387 */ /* 0x000be80000100a00 */
[----:B------:R4:W-:Y:S01]  /*a3ce0*/  STL.64 [R1+0x1220], R8 ;  /* 0x0012200801007387 */ /* 0x0009e20000100a00 */
[----:B-----5:R-:W-:-:S02]  /*a3cf0*/  IADD3 R14, P1, PT, R12, R4, RZ ;  /* 0x000000040c0e7210 */ /* 0x020fc40007f3e0ff */
[----:B----4-:R-:W-:-:S05]  /*a3d00*/  SHF.R.S32.HI R8, RZ, 0x1f, R12 ;  /* 0x0000001fff087819 */ /* 0x010fca000001140c */
[----:B------:R-:W-:Y:S01]  /*a3d10*/  IMAD.MOV.U32 R17, RZ, RZ, R8 ;  /* 0x000000ffff117224 */ /* 0x000fe200078e0008 */
[----:B------:R-:W-:Y:S03]  /*a3d20*/  STL.64 [R1+0x3848], R20 ;  /* 0x0038481401007387 */ /* 0x000fe60000100a00 */
[----:B------:R-:W-:Y:S01]  /*a3d30*/  IMAD.X R15, R17, 0x1, R5, P1 ;  /* 0x00000001110f7824 */ /* 0x000fe200008e0605 */
[----:B------:R-:W4:Y:S04]  /*a3d40*/  LDL.LU R13, [R1+0x194] ;  /* 0x00019400010d7983 */ /* 0x000f280000300800 */
[----:B------:R5:W-:Y:S04]  /*a3d50*/  STL.64 [R1+0x1218], R14 ;  /* 0x0012180e01007387 */ /* 0x000be80000100a00 */
[----:B-----5:R-:W5:Y:S01]  /*a3d60*/  LDL.LU R15, [R1+0x3858] ;  /* 0x00385800010f7983 */ /* 0x020f620000300800 */
[----:B------:R-:W-:-:S05]  /*a3d70*/  IADD3 R16, P3, PT, R12, R6, RZ ;  /* 0x000000060c107210 */ /* 0x000fca0007f7e0ff */
[----:B------:R-:W-:Y:S01]  /*a3d80*/  IMAD.X R17, R17, 0x1, R7, P3 ;  /* 0x0000000111117824 */ /* 0x000fe200018e0607 */
[----:B------:R-:W-:Y:S01]  /*a3d90*/  SHF.R.S32.HI R12, RZ, 0x1f, R10 ;  /* 0x0000001fff0c7819 */ /* 0x000fe2000001140a */
[----:B-----5:R-:W-:Y:S02]  /*a3da0*/  IMAD.MOV.U32 R14, RZ, RZ, R15 ;  /* 0x000000ffff0e7224 */ /* 0x020fe400078e000f */
[----:B------:R-:W-:-:S05]  /*a3db0*/  IMAD.MOV.U32 R15, RZ, RZ, R24 ;  /* 0x000000ffff0f7224 */ /* 0x000fca00078e0018 */
[----:B------:R-:W-:Y:S04]  /*a3dc0*/  STL.64 [R1+0x3840], R14 ;  /* 0x0038400e01007387 */ /* 0x000fe80000100a00 */
[----:B------:R-:W5:Y:S04]  /*a3dd0*/  LDL.LU R24, [R1+0x198] ;  /* 0x0001980001187983 */ /* 0x000f680000300800 */
[----:B------:R0:W-:Y:S04]  /*a3de0*/  STL.64 [R1+0x1210], R16 ;  /* 0x0012101001007387 */ /* 0x0001e80000100a00 */
[----:B0-----:R-:W4:Y:S01]  /*a3df0*/  LDL.LU.64 R16, [R1+0x3850] ;  /* 0x0038500001107983 */ /* 0x001f220000300a00 */
[----:B------:R-:W-:-:S02]  /*a3e00*/  IADD3 R8, P0, PT, R10, R4, RZ ;  /* 0x000000040a087210 */ /* 0x000fc40007f1e0ff */
[----:B------:R-:W-:-:S03]  /*a3e10*/  IADD3 R14, P1, PT, R10, R6, RZ ;  /* 0x000000060a0e7210 */ /* 0x000fc60007f3e0ff */
[----:B------:R-:W-:Y:S01]  /*a3e20*/  IMAD.X R9, R12, 0x1, R5, P0 ;  /* 0x000000010c097824 */ /* 0x000fe200000e0605 */
[C---:B---3--:R-:W-:Y:S01]  /*a3e30*/  IADD3 R20, P0, PT, R18.reuse, R4, RZ ;  /* 0x0000000412147210 */ /* 0x048fe20007f1e0ff */
[----:B------:R-:W-:Y:S04]  /*a3e40*/  STL [R1+0x1200], R14 ;  /* 0x0012000e01007387 */ /* 0x000fe80000100800 */
[----:B------:R0:W-:Y:S04]  /*a3e50*/  STL.64 [R1+0x1208], R8 ;  /* 0x0012080801007387 */ /* 0x0001e80000100a00 */
[----:B------:R-:W-:Y:S04]  /*a3e60*/  STL [R1+0x11f8], R20 ;  /* 0x0011f81401007387 */ /* 0x000fe80000100800 */
[----:B--2---:R2:W-:Y:S01]  /*a3e70*/  STL.64 [R1+0x3838], R26 ;  /* 0x0038381a01007387 */ /* 0x0045e20000100a00 */
[----:B------:R-:W-:Y:S01]  /*a3e80*/  SHF.R.S32.HI R10, RZ, 0x1f, R18 ;  /* 0x0000001fff0a7819 */ /* 0x000fe20000011412 */
[----:B0-----:R-:W-:Y:S01]  /*a3e90*/  IMAD.MOV.U32 R9, RZ, RZ, R12 ;  /* 0x000000ffff097224 */ /* 0x001fe200078e000c */
[----:B------:R-:W-:Y:S01]  /*a3ea0*/  IADD3 R8, P3, PT, R18, R6, RZ ;  /* 0x0000000612087210 */ /* 0x000fe20007f7e0ff */
[----:B--2---:R-:W-:-:S02]  /*a3eb0*/  IMAD.MOV.U32 R26, RZ, RZ, R20 ;  /* 0x000000ffff1a7224 */ /* 0x004fc400078e0014 */
[----:B------:R-:W-:Y:S02]  /*a3ec0*/  IMAD.MOV.U32 R27, RZ, RZ, R21 ;  /* 0x000000ffff1b7224 */ /* 0x000fe400078e0015 */
[----:B------:R-:W2:Y:S04]  /*a3ed0*/  LDL.LU.64 R20, [R1+0x3848] ;  /* 0x0038480001147983 */ /* 0x000ea80000300a00 */
[----:B------:R-:W3:Y:S04]  /*a3ee0*/  LDL.LU R12, [R1+0x1a0] ;  /* 0x0001a000010c7983 */ /* 0x000ee80000300800 */
[----:B----4-:R0:W-:Y:S01]  /*a3ef0*/  STL.64 [R1+0x32d8], R16 ;  /* 0x0032d81001007387 */ /* 0x0101e20000100a00 */
[----:B------:R-:W-:Y:S01]  /*a3f00*/  VIADD R18, R16, UR48 ;  /* 0x0000003010127c36 */ /* 0x000fe20008000000 */
[----:B------:R-:W4:Y:S02]  /*a3f10*/  LDCU UR48, c[0x0][0x3b8] ;  /* 0x00007700ff3077ac */ /* 0x000f240008000800 */
[----:B------:R1:W-:Y:S01]  /*a3f20*/  STL [R1+0x3680], R17 ;  /* 0x0036801101007387 */ /* 0x0003e20000100800 */
[----:B0-----:R-:W-:-:S02]  /*a3f30*/  IMAD.MOV.U32 R16, RZ, RZ, R14 ;  /* 0x000000ffff107224 */ /* 0x001fc400078e000e */
[----:B-1----:R-:W-:Y:S02]  /*a3f40*/  IMAD.MOV.U32 R17, RZ, RZ, R15 ;  /* 0x000000ffff117224 */ /* 0x002fe400078e000f */
[----:B------:R-:W2:Y:S01]  /*a3f50*/  LDL.LU.64 R14, [R1+0x3840] ;  /* 0x00384000010e7983 */ /* 0x000ea20000300a00 */
[--C-:B------:R-:W-:Y:S02]  /*a3f60*/  IMAD.X R17, R9, 0x1, R7.reuse, P1 ;  /* 0x0000000109117824 */ /* 0x100fe400008e0607 */
[C---:B------:R-:W-:Y:S01]  /*a3f70*/  IMAD.X R9, R10.reuse, 0x1, R7, P3 ;  /* 0x000000010a097824 */ /* 0x040fe200018e0607 */
[C---:B------:R-:W-:Y:S01]  /*a3f80*/  IADD3 R26, P1, PT, R13.reuse, R4, RZ ;  /* 0x000000040d1a7210 */ /* 0x040fe20007f3e0ff */
[----:B------:R-:W-:Y:S01]  /*a3f90*/  IMAD.X R27, R10, 0x1, R5, P0 ;  /* 0x000000010a1b7824 */ /* 0x000fe200000e0605 */
[----:B------:R-:W-:Y:S04]  /*a3fa0*/  STL [R1+0x1204], R17 ;  /* 0x0012041101007387 */ /* 0x000fe80000100800 */
[----:B------:R0:W-:Y:S01]  /*a3fb0*/  STL.64 [R1+0x11f0], R8 ;  /* 0x0011f00801007387 */ /* 0x0001e20000100a00 */
[----:B------:R-:W-:-:S03]  /*a3fc0*/  IADD3 R10, P3, PT, R13, R6, RZ ;  /* 0x000000060d0a7210 */ /* 0x000fc60007f7e0ff */
[----:B------:R1:W-:Y:S01]  /*a3fd0*/  STL [R1+0x11fc], R27 ;  /* 0x0011fc1b01007387 */ /* 0x0003e20000100800 */
[----:B0-----:R-:W-:-:S03]  /*a3fe0*/  SHF.R.S32.HI R8, RZ, 0x1f, R13 ;  /* 0x0000001fff087819 */ /* 0x001fc6000001140d */
[----:B------:R-:W-:Y:S02]  /*a3ff0*/  STL [R1+0x11e0], R10 ;  /* 0x0011e00a01007387 */ /* 0x000fe40000100800 */
[----:B-1----:R-:W-:Y:S02]  /*a4000*/  IMAD.X R27, R8, 0x1, R5, P1 ;  /* 0x00000001081b7824 */ /* 0x002fe400008e0605 */
[----:B--2---:R-:W-:Y:S04]  /*a4010*/  STL.64 [R1+0x3820], R14 ;  /* 0x0038200e01007387 */ /* 0x004fe80000100a00 */
[----:B------:R0:W-:Y:S04]  /*a4020*/  STL.64 [R1+0x11e8], R26 ;  /* 0x0011e81a01007387 */ /* 0x0001e80000100a00 */
[----:B0-----:R-:W2:Y:S01]  /*a4030*/  LDL.LU.64 R26, [R1+0x3838] ;  /* 0x00383800011a7983 */ /* 0x001ea20000300a00 */
[----:B------:R-:W-:Y:S01]  /*a4040*/  IMAD.MOV.U32 R14, RZ, RZ, R10 ;  /* 0x000000ffff0e7224 */ /* 0x000fe200078e000a */
[----:B-----5:R-:W-:Y:S01]  /*a4050*/  SHF.R.S32.HI R17, RZ, 0x1f, R24 ;  /* 0x0000001fff117819 */ /* 0x020fe20000011418 */
[----:B------:R-:W-:Y:S01]  /*a4060*/  IMAD.MOV.U32 R15, RZ, RZ, R11 ;  /* 0x000000ffff0f7224 */ /* 0x000fe200078e000b */
[----:B------:R-:W-:Y:S01]  /*a4070*/  IADD3 R10, P0, PT, R24, R4, RZ ;  /* 0x00000004180a7210 */ /* 0x000fe20007f1e0ff */
[----:B------:R-:W-:Y:S01]  /*a4080*/  IMAD.X R15, R8, 0x1, R7, P3 ;  /* 0x00000001080f7824 */ /* 0x000fe200018e0607 */
[----:B------:R-:W5:Y:S03]  /*a4090*/  LDL.LU R9, [R1+0x1a8] ;  /* 0x0001a80001097983 */ /* 0x000f660000300800 */
[----:B------:R-:W-:Y:S01]  /*a40a0*/  IMAD.X R11, R17, 0x1, R5, P0 ;  /* 0x00000001110b7824 */ /* 0x000fe200000e0605 */
[----:B------:R-:W-:Y:S01]  /*a40b0*/  STL [R1+0x11e4], R15 ;  /* 0x0011e40f01007387 */ /* 0x000fe20000100800 */
[----:B------:R-:W-:-:S03]  /*a40c0*/  IADD3 R14, P1, PT, R24, R6, RZ ;  /* 0x00000006180e7210 */ /* 0x000fc60007f3e0ff */
[----:B--2---:R3:W-:Y:S04]  /*a40d0*/  STL.64 [R1+0x3828], R26 ;  /* 0x0038281a01007387 */ /* 0x0047e80000100a00 */
[----:B------:R-:W2:Y:S04]  /*a40e0*/  LDL.LU R24, [R1+0x1ac] ;  /* 0x0001ac0001187983 */ /* 0x000ea80000300800 */
[----:B------:R0:W-:Y:S01]  /*a40f0*/  STL.64 [R1+0x11d8], R10 ;  /* 0x0011d80a01007387 */ /* 0x0001e20000100a00 */
[----:B---3--:R-:W-:-:S03]  /*a4100*/  IADD3 R26, P0, PT, R12, R4, RZ ;  /* 0x000000040c1a7210 */ /* 0x008fc60007f1e0ff */
[----:B0-----:R-:W3:Y:S04]  /*a4110*/  LDL.LU R11, [R1+0x3830] ;  /* 0x00383000010b7983 */ /* 0x001ee80000300800 */
[----:B------:R-:W-:Y:S04]  /*a4120*/  STL [R1+0x11c8], R26 ;  /* 0x0011c81a01007387 */ /* 0x000fe80000100800 */
[----:B------:R0:W-:Y:S02]  /*a4130*/  STL.64 [R1+0x3818], R20 ;  /* 0x0038181401007387 */ /* 0x0001e40000100a00 */
[----:B0-----:R-:W-:-:S02]  /*a4140*/  IMAD.MOV.U32 R20, RZ, RZ, R26 ;  /* 0x000000ffff147224 */ /* 0x001fc400078e001a */
[----:B------:R-:W-:Y:S02]  /*a4150*/  IMAD.MOV.U32 R21, RZ, RZ, R27 ;  /* 0x000000ffff157224 */ /* 0x000fe400078e001b */
[----:B------:R-:W3:Y:S04]  /*a4160*/  LDL.LU.64 R26, [R1+0x3828] ;  /* 0x00382800011a7983 */ /* 0x000ee80000300a00 */
[----:B------:R-:W3:Y:S01]  /*a4170*/  LDL.LU R8, [R1+0x1b0] ;  /* 0x0001b00001087983 */ /* 0x000ee20000300800 */
[----:B------:R-:W-:Y:S01]  /*a4180*/  SHF.R.S32.HI R16, RZ, 0x1f, R12 ;  /* 0x0000001fff107819 */ /* 0x000fe2000001140c */
[----:B------:R-:W-:Y:S01]  /*a4190*/  IMAD.X R15, R17, 0x1, R7, P1 ;  /* 0x00000001110f7824 */ /* 0x000fe200008e0607 */
[----:B------:R-:W-:Y:S01]  /*a41a0*/  IADD3 R12, P3, PT, R12, R6, RZ ;  /* 0x000000060c0c7210 */ /* 0x000fe20007f7e0ff */
[----:B------:R-:W-:Y:S01]  /*a41b0*/  VIADD R10, R18, UR68 ;  /* 0x00000044120a7c36 */ /* 0x000fe20008000000 */
[----:B------:R-:W0:Y:S01]  /*a41c0*/  LDCU UR68, c[0x0][0x39c] ;  /* 0x00007380ff4477ac */ /* 0x000e220008000800 */
[----:B------:R-:W-:-:S02]  /*a41d0*/  IMAD.X R21, R16, 0x1, R5, P0 ;  /* 0x0000000110157824 */ /* 0x000fc400000e0605 */
[----:B------:R-:W-:Y:S01]  /*a41e0*/  IMAD.X R13, R16, 0x1, R7, P3 ;  /* 0x00000001100d7824 */ /* 0x000fe200018e0607 */
[----:B-----5:R-:W-:Y:S02]  /*a41f0*/  SHF.R.S32.HI R16, RZ, 0x1f, R9 ;  /* 0x0000001fff107819 */ /* 0x020fe40000011409 */
[----:B------:R-:W-:Y:S02]  /*a4200*/  IADD3 R20, P3, PT, R9, R6, RZ ;  /* 0x0000000609147210 */ /* 0x000fe40007f7e0ff */
[----:B--2---:R-:W-:Y:S01]  /*a4210*/  SHF.R.S32.HI R17, RZ, 0x1f, R24 ;  /* 0x0000001fff117819 */ /* 0x004fe20000011418 */
[----:B---3--:R1:W-:Y:S04]  /*a4220*/  STL [R1+0x3810], R8 ;  /* 0x0038100801007387 */ /* 0x0083e80000100800 */
[----:B------:R-:W-:Y:S04]  /*a4230*/  STL [R1+0x3530], R18 ;  /* 0x0035301201007387 */ /* 0x000fe80000100800 */
[----:B------:R2:W-:Y:S01]  /*a4240*/  STL.64 [R1+0x11d0], R14 ;  /* 0x0011d00e01007387 */ /* 0x0005e20000100a00 */
[----:B-1----:R-:W-:-:S03]  /*a4250*/  IADD3 R8, P0, PT, R24, R4, RZ ;  /* 0x0000000418087210 */ /* 0x002fc60007f1e0ff */
[----:B--2---:R-:W2:Y:S04]  /*a4260*/  LDL.LU.64 R14, [R1+0x3820] ;  /* 0x00382000010e7983 */ /* 0x004ea80000300a00 */
[----:B------:R-:W-:Y:S04]  /*a4270*/  STL [R1+0x1c], R10 ;  /* 0x00001c0a01007387 */ /* 0x000fe80000100800 */
[----:B------:R-:W-:Y:S04]  /*a4280*/  STL [R1+0x11cc], R21 ;  /* 0x0011cc1501007387 */ /* 0x000fe80000100800 */
[----:B------:R1:W-:Y:S04]  /*a4290*/  STL.64 [R1+0x11c0], R12 ;  /* 0x0011c00c01007387 */ /* 0x0003e80000100a00 */
[----:B------:R-:W-:Y:S01]  /*a42a0*/  STL [R1+0x3800], R25 ;  /* 0x0038001901007387 */ /* 0x000fe20000100800 */
[----:B-1----:R-:W-:Y:S01]  /*a42b0*/  IADD3 R12, P1, PT, R9, R4, RZ ;  /* 0x00000004090c7210 */ /* 0x002fe20007f3e0ff */
[----:B------:R-:W-:-:S04]  /*a42c0*/  IMAD.X R21, R16, 0x1, R7, P3 ;  /* 0x0000000110157824 */ /* 0x000fc800018e0607 */
[--C-:B------:R-:W-:Y:S01]  /*a42d0*/  IMAD.X R13, R16, 0x1, R5.reuse, P1 ;  /* 0x00000001100d7824 */ /* 0x100fe200008e0605 */
[----:B------:R-:W-:Y:S01]  /*a42e0*/  STL.64 [R1+0x3808], R26 ;  /* 0x0038081a01007387 */ /* 0x000fe20000100a00 */
[----:B------:R-:W-:-:S03]  /*a42f0*/  IMAD.X R9, R17, 0x1, R5, P0 ;  /* 0x0000000111097824 */ /* 0x000fc600000e0605 */
[----:B------:R1:W-:Y:S04]  /*a4300*/  STL.64 [R1+0x11b8], R12 ;  /* 0x0011b80c01007387 */ /* 0x0003e80000100a00 */
[----:B-1----:R-:W3:Y:S04]  /*a4310*/  LDL.LU R13, [R1+0x1b8] ;  /* 0x0001b800010d7983 */ /* 0x002ee80000300800 */
[----:B------:R-:W5:Y:S04]  /*a4320*/  LDL.LU R12, [R1+0x1bc] ;  /* 0x0001bc00010c7983 */ /* 0x000f680000300800 */
[----:B------:R1:W-:Y:S04]  /*a4330*/  STL.64 [R1+0x11b0], R20 ;  /* 0x0011b01401007387 */ /* 0x0003e80000100a00 */
[----:B-1----:R-:W2:Y:S04]  /*a4340*/  LDL.LU.64 R20, [R1+0x3818] ;  /* 0x0038180001147983 */ /* 0x002ea80000300a00 */
[----:B------:R1:W-:Y:S04]  /*a4350*/  STL.64 [R1+0x11a8], R8 ;  /* 0x0011a80801007387 */ /* 0x0003e80000100a00 */
[----:B-1----:R-:W2:Y:S01]  /*a4360*/  LDL.LU R8, [R1+0x3810] ;  /* 0x0038100001087983 */ /* 0x002ea20000300800 */
[----:B------:R-:W-:-:S05]  /*a4370*/  IADD3 R24, P1, PT, R24, R6, RZ ;  /* 0x0000000618187210 */ /* 0x000fca0007f3e0ff */
[----:B------:R-:W-:Y:S01]  /*a4380*/  IMAD.X R25, R17, 0x1, R7, P1 ;  /* 0x0000000111197824 */ /* 0x000fe200008e0607 */
[----:B--2---:R-:W-:-:S05]  /*a4390*/  IADD3 R26, P0, PT, R8, R4, RZ ;  /* 0x00000004081a7210 */ /* 0x004fca0007f1e0ff */
[----:B------:R-:W-:Y:S04]  /*a43a0*/  STL [R1+0x1198], R26 ;  /* 0x0011981a01007387 */ /* 0x000fe80000100800 */
[----:B------:R1:W-:Y:S02]  /*a43b0*/  STL.64 [R1+0x37e8], R14 ;  /* 0x0037e80e01007387 */ /* 0x0003e40000100a00 */
[----:B-1----:R-:W-:Y:S02]  /*a43c0*/  IMAD.MOV.U32 R14, RZ, RZ, R26 ;  /* 0x000000ffff0e7224 */ /* 0x002fe400078e001a */
[----:B------:R-:W-:Y:S02]  /*a43d0*/  IMAD.MOV.U32 R15, RZ, RZ, R27 ;  /* 0x000000ffff0f7224 */ /* 0x000fe400078e001b */
[----:B------:R-:W2:Y:S04]  /*a43e0*/  LDL.LU.64 R26, [R1+0x3808] ;  /* 0x00380800011a7983 */ /* 0x000ea80000300a00 */
[----:B------:R1:W-:Y:S04]  /*a43f0*/  STL.64 [R1+0x11a0], R24 ;  /* 0x0011a01801007387 */ /* 0x0003e80000100a00 */
[----:B-1----:R-:W4:Y:S01]  /*a4400*/  LDL.LU R25, [R1+0x3800] ;  /* 0x0038000001197983 */ /* 0x002f220000300800 */
[----:B------:R-:W-:Y:S01]  /*a4410*/  VIADD R10, R10, UR67 ;  /* 0x000000430a0a7c36 */ /* 0x000fe20008000000 */
[----:B------:R-:W-:Y:S01]  /*a4420*/  SHF.R.S32.HI R16, RZ, 0x1f, R8 ;  /* 0x0000001fff107819 */ /* 0x000fe20000011408 */
[----:B------:R-:W-:Y:S01]  /*a4430*/  IMAD.MOV.U32 R24, RZ, RZ, R28 ;  /* 0x000000ffff187224 */ /* 0x000fe200078e001c */
[----:B------:R-:W-:Y:S01]  /*a4440*/  IADD3 R8, P3, PT, R8, R6, RZ ;  /* 0x0000000608087210 */ /* 0x000fe20007f7e0ff */
[----:B------:R-:W5:Y:S01]  /*a4450*/  LDL.LU R18, [R1+0x1c4] ;  /* 0x0001c40001127983 */ /* 0x000f620000300800 */
[----:B------:R-:W1:Y:S03]  /*a4460*/  LDCU UR67, c[0x0][0x39c] ;  /* 0x00007380ff4377ac */ /* 0x000e660008000800 */
[----:B------:R-:W-:Y:S01]  /*a4470*/  STL [R1+0x18], R10 ;  /* 0x0000180a01007387 */ /* 0x000fe20000100800 */
[----:B------:R-:W-:-:S03]  /*a4480*/  IMAD.X R15, R16, 0x1, R5, P0 ;  /* 0x00000001100f7824 */ /* 0x000fc600000e0605 */
[----:B------:R0:W-:Y:S01]  /*a4490*/  STL.64 [R1+0x37f8], R10 ;  /* 0x0037f80a01007387 */ /* 0x0001e20000100a00 */
[----:B------:R-:W-:Y:S01]  /*a44a0*/  IMAD.X R9, R16, 0x1, R7, P3 ;  /* 0x0000000110097824 */ /* 0x000fe200018e0607 */
[C---:B---3--:R-:W-:Y:S02]  /*a44b0*/  IADD3 R14, P3, PT, R13.reuse, R6, RZ ;  /* 0x000000060d0e7210 */ /* 0x048fe40007f7e0ff */
[----:B------:R-:W-:Y:S01]  /*a44c0*/  STL [R1+0x119c], R15 ;  /* 0x00119c0f01007387 */ /* 0x000fe20000100800 */
[----:B0-----:R-:W-:-:S03]  /*a44d0*/  IADD3 R10, P1, PT, R13, R4, RZ ;  /* 0x000000040d0a7210 */ /* 0x001fc60007f3e0ff */
[----:B------:R0:W-:Y:S04]  /*a44e0*/  STL.64 [R1+0x1190], R8 ;  /* 0x0011900801007387 */ /* 0x0001e80000100a00 */
[----:B0-----:R-:W3:Y:S01]  /*a44f0*/  LDL.LU R9, [R1+0x1d0] ;  /* 0x0001d00001097983 */ /* 0x001ee20000300800 */
[----:B--2---:R-:W-:Y:S02]  /*a4500*/  IMAD.MOV.U32 R28, RZ, RZ, R26 ;  /* 0x000000ffff1c7224 */ /* 0x004fe400078e001a */
[----:B------:R-:W-:Y:S02]  /*a4510*/  IMAD.MOV.U32 R26, RZ, RZ, R29 ;  /* 0x000000ffff1a7224 */ /* 0x000fe400078e001d */
[----:B----4-:R-:W-:Y:S01]  /*a4520*/  IMAD.MOV.U32 R29, RZ, RZ, R25 ;  /* 0x000000ffff1d7224 */ /* 0x010fe200078e0019 */
[----:B------:R-:W-:-:S02]  /*a4530*/  SHF.R.S32.HI R25, RZ, 0x1f, R13 ;  /* 0x0000001fff197819 */ /* 0x000fc4000001140d */
[----:B------:R-:W2:Y:S03]  /*a4540*/  LDL.LU R13, [R1+0x1cc] ;  /* 0x0001cc00010d7983 */ /* 0x000ea60000300800 */
[C---:B------:R-:W-:Y:S02]  /*a4550*/  IMAD.X R11, R25.reuse, 0x1, R5, P1 ;  /* 0x00000001190b7824 */ /* 0x040fe400008e0605 */
[----:B------:R-:W-:-:S03]  /*a4560*/  IMAD.X R15, R25, 0x1, R7, P3 ;  /* 0x00000001190f7824 */ /* 0x000fc600018e0607 */
[----:B------:R0:W-:Y:S04]  /*a4570*/  STL.64 [R1+0x1188], R10 ;  /* 0x0011880a01007387 */ /* 0x0001e80000100a00 */
[----:B0-----:R-:W4:Y:S04]  /*a4580*/  LDL.LU.64 R10, [R1+0x37f8] ;  /* 0x0037f800010a7983 */ /* 0x001f280000300a00 */
[----:B------:R-:W-:Y:S04]  /*a4590*/  STL.64 [R1+0x37e0], R20 ;  /* 0x0037e01401007387 */ /* 0x000fe80000100a00 */
[----:B------:R-:W2:Y:S04]  /*a45a0*/  LDL.LU R25, [R1+0x37f0] ;  /* 0x0037f00001197983 */ /* 0x000ea80000300800 */
[----:B------:R0:W-:Y:S04]  /*a45b0*/  STL.64 [R1+0x1180], R14 ;  /* 0x0011800e01007387 */ /* 0x0001e80000100a00 */
[----:B0-----:R-:W2:Y:S01]  /*a45c0*/  LDL.LU.64 R14, [R1+0x37e8] ;  /* 0x0037e800010e7983 */ /* 0x001ea20000300a00 */
[----:B-----5:R-:W-:-:S02]  /*a45d0*/  SHF.R.S32.HI R8, RZ, 0x1f, R12 ;  /* 0x0000001fff087819 */ /* 0x020fc4000001140c */
[C---:B------:R-:W-:Y:S02]  /*a45e0*/  IADD3 R16, P0, PT, R12.reuse, R4, RZ ;  /* 0x000000040c107210 */ /* 0x040fe40007f1e0ff */
[----:B------:R-:W-:-:S03]  /*a45f0*/  IADD3 R20, P1, PT, R12, R6, RZ ;  /* 0x000000060c147210 */ /* 0x000fc60007f3e0ff */
[----:B------:R-:W-:Y:S02]  /*a4600*/  IMAD.X R17, R8, 0x1, R5, P0 ;  /* 0x0000000108117824 */ /* 0x000fe400000e0605 */
[----:B------:R-:W-:Y:S01]  /*a4610*/  STL [R1+0x1170], R20 ;  /* 0x0011701401007387 */ /* 0x000fe20000100800 */
[----:B------:R-:W-:Y:S01]  /*a4620*/  SHF.R.S32.HI R12, RZ, 0x1f, R18 ;  /* 0x0000001fff0c7819 */ /* 0x000fe20000011412 */
[----:B----4-:R-:W-:Y:S01]  /*a4630*/  VIADD R10, R10, UR12 ;  /* 0x0000000c0a0a7c36 */ /* 0x010fe20008000000 */
[----:B------:R-:W0:Y:S01]  /*a4640*/  LDCU UR12, c[0x0][0x3b8] ;  /* 0x00007700ff0c77ac */ /* 0x000e220008000800 */
[----:B--2---:R2:W-:Y:S04]  /*a4650*/  STL.64 [R1+0x37d8], R14 ;  /* 0x0037d80e01007387 */ /* 0x0045e80000100a00 */
[----:B------:R4:W-:Y:S04]  /*a4660*/  STL.64 [R1+0x1178], R16 ;  /* 0x0011781001007387 */ /* 0x0009e80000100a00 */
[----:B------:R5:W-:Y:S01]  /*a4670*/  STL.64 [R1+0x37d0], R24 ;  /* 0x0037d01801007387 */ /* 0x000be20000100a00 */
[----:B--2---:R-:W-:-:S02]  /*a4680*/  IADD3 R14, P3, PT, R18, R6, RZ ;  /* 0x00000006120e7210 */ /* 0x004fc40007f7e0ff */
[----:B----4-:R-:W-:Y:S01]  /*a4690*/  IADD3 R16, P0, PT, R18, R4, RZ ;  /* 0x0000000412107210 */ /* 0x010fe20007f1e0ff */
[----:B-----5:R-:W-:Y:S02]  /*a46a0*/  IMAD.MOV.U32 R25, RZ, RZ, R21 ;  /* 0x000000ffff197224 */ /* 0x020fe400078e0015 */
[----:B------:R-:W-:Y:S02]  /*a46b0*/  IMAD.X R25, R8, 0x1, R7, P1 ;  /* 0x0000000108197824 */ /* 0x000fe400008e0607 */
[C---:B------:R-:W-:Y:S02]  /*a46c0*/  IMAD.X R17, R12.reuse, 0x1, R5, P0 ;  /* 0x000000010c117824 */ /* 0x040fe400000e0605 */
[----:B------:R-:W-:Y:S02]  /*a46d0*/  IMAD.MOV.U32 R24, RZ, RZ, R20 ;  /* 0x000000ffff187224 */ /* 0x000fe400078e0014 */
[----:B------:R-:W2:Y:S01]  /*a46e0*/  LDL.LU.64 R20, [R1+0x37e0] ;  /* 0x0037e00001147983 */ /* 0x000ea20000300a00 */
[----:B------:R-:W-:-:S03]  /*a46f0*/  IMAD.X R15, R12, 0x1, R7, P3 ;  /* 0x000000010c0f7824 */ /* 0x000fc600018e0607 */
[----:B------:R-:W4:Y:S04]  /*a4700*/  LDL.LU R8, [R1+0x1d4] ;  /* 0x0001d40001087983 */ /* 0x000f280000300800 */
[----:B------:R-:W-:Y:S01]  /*a4710*/  STL [R1+0x1174], R25 ;  /* 0x0011741901007387 */ /* 0x000fe20000100800 */
[----:B------:R-:W-:-:S03]  /*a4720*/  SHF.R.S32.HI R12, RZ, 0x1f, R13 ;  /* 0x0000001fff0c7819 */ /* 0x000fc6000001140d */
[----:B------:R-:W-:Y:S04]  /*a4730*/  STL.64 [R1+0x1168], R16 ;  /* 0x0011681001007387 */ /* 0x000fe80000100a00 */
[----:B------:R-:W-:Y:S04]  /*a4740*/  STL [R1+0x14], R10 ;  /* 0x0000140a01007387 */ /* 0x000fe80000100800 */
[----:B------:R5:W-:Y:S02]  /*a4750*/  STL.64 [R1+0x1160], R14 ;  /* 0x0011600e01007387 */ /* 0x000be40000100a00 */
[----:B-----5:R-:W-:-:S05]  /*a4760*/  IADD3 R14, P1, PT, R13, R4, RZ ;  /* 0x000000040d0e7210 */ /* 0x020fca0007f3e0ff */
[----:B------:R-:W-:-:S05]  /*a4770*/  IMAD.X R15, R12, 0x1, R5, P1 ;  /* 0x000000010c0f7824 */ /* 0x000fca00008e0605 */
[----:B------:R5:W-:Y:S04]  /*a4780*/  STL.64 [R1+0x1158], R14 ;  /* 0x0011580e01007387 */ /* 0x000be80000100a00 */
[----:B-----5:R-:W5:Y:S01]  /*a4790*/  LDL.LU.64 R14, [R1+0x37d8] ;  /* 0x0037d800010e7983 */ /* 0x020f620000300a00 */
[----:B------:R-:W-:-:S05]  /*a47a0*/  IADD3 R24, P3, PT, R13, R6, RZ ;  /* 0x000000060d187210 */ /* 0x000fca0007f7e0ff */
[----:B------:R-:W-:Y:S01]  /*a47b0*/  IMAD.X R25, R12, 0x1, R7, P3 ;  /* 0x000000010c197824 */ /* 0x000fe200018e0607 */
[----:B-----5:R-:W-:Y:S04]  /*a47c0*/  STL.64 [R1+0x37c8], R14 ;  /* 0x0037c80e01007387 */ /* 0x020fe80000100a00 */
[----:B------:R-:W5:Y:S04]  /*a47d0*/  LDL.LU R13, [R1+0x1dc] ;  /* 0x0001dc00010d7983 */ /* 0x000f680000300800 */
[----:B------:R0:W-:Y:S04]  /*a47e0*/  STL.64 [R1+0x1150], R24 ;  /* 0x0011501801007387 */ /* 0x0001e80000100a00 */
[----:B0-----:R-:W2:Y:S01]  /*a47f0*/  LDL.LU.64 R24, [R1+0x37d0] ;  /* 0x0037d00001187983 */ /* 0x001ea20000300a00 */
[----:B---3--:R-:W-:-:S02]  /*a4800*/  SHF.R.S32.HI R18, RZ, 0x1f, R9 ;  /* 0x0000001fff127819 */ /* 0x008fc40000011409 */
[C---:B------:R-:W-:Y:S01]  /*a4810*/  IADD3 R16, P0, PT, R9.reuse, R4, RZ ;  /* 0x0000000409107210 */ /* 0x040fe20007f1e0ff */
[----:B------:R-:W3:Y:S01]  /*a4820*/  LDL.LU R12, [R1+0x1e0] ;  /* 0x0001e000010c7983 */ /* 0x000ee20000300800 */
[----:B------:R-:W-:-:S03]  /*a4830*/  IADD3 R14, P1, PT, R9, R6, RZ ;  /* 0x00000006090e7210 */ /* 0x000fc60007f3e0ff */
[----:B------:R-:W-:Y:S01]  /*a4840*/  IMAD.X R17, R18, 0x1, R5, P0 ;  /* 0x0000000112117824 */ /* 0x000fe200000e0605 */
[----:B----4-:R-:W-:Y:S01]  /*a4850*/  SHF.R.S32.HI R9, RZ, 0x1f, R8 ;  /* 0x0000001fff097819 */ /* 0x010fe20000011408 */
[----:B------:R-:W-:Y:S01]  /*a4860*/  VIADD R10, R10, UR13 ;  /* 0x0000000d0a0a7c36 */ /* 0x000fe20008000000 */
[----:B------:R-:W0:Y:S01]  /*a4870*/  LDCU UR13, c[0x0][0x3b8] ;  /* 0x00007700ff0d77ac */ /* 0x000e220008000800 */
[----:B--2---:R2:W-:Y:S04]  /*a4880*/  STL.64 [R1+0x37b8], R24 ;  /* 0x0037b81801007387 */ /* 0x0045e80000100a00 */
[----:B------:R-:W-:Y:S04]  /*a4890*/  STL [R1+0x1140], R14 ;  /* 0x0011400e01007387 */ /* 0x000fe80000100800 */
[----:B------:R4:W-:Y:S01]  /*a48a0*/  STL.64 [R1+0x1148], R16 ;  /* 0x0011481001007387 */ /* 0x0009e20000100a00 */
[----:B--2---:R-:W-:-:S03]  /*a48b0*/  IADD3 R24, P0, PT, R8, R4, RZ ;  /* 0x0000000408187210 */ /* 0x004fc60007f1e0ff */
[----:B------:R2:W-:Y:S02]  /*a48c0*/  STL.64 [R1+0x37b0], R28 ;  /* 0x0037b01c01007387 */ /* 0x0005e40000100a00 */
[C---:B------:R-:W-:Y:S01]  /*a48d0*/  IMAD.X R25, R9.reuse, 0x1, R5, P0 ;  /* 0x0000000109197824 */ /* 0x040fe200000e0605 */
[----:B----4-:R-:W-:Y:S01]  /*a48e0*/  IADD3 R16, P3, PT, R8, R6, RZ ;  /* 0x0000000608107210 */ /* 0x010fe20007f7e0ff */
[----:B--2---:R-:W-:Y:S02]  /*a48f0*/  IMAD.MOV.U32 R29, RZ, RZ, R15 ;  /* 0x000000ffff1d7224 */ /* 0x004fe400078e000f */
[----:B------:R-:W-:Y:S02]  /*a4900*/  IMAD.MOV.U32 R28, RZ, RZ, R14 ;  /* 0x000000ffff1c7224 */ /* 0x000fe400078e000e */
[--C-:B------:R-:W-:Y:S01]  /*a4910*/  IMAD.X R29, R18, 0x1, R7.reuse, P1 ;  /* 0x00000001121d7824 */ /* 0x100fe200008e0607 */
[----:B------:R-:W2:Y:S01]  /*a4920*/  LDL.LU.64 R14, [R1+0x37c8] ;  /* 0x0037c800010e7983 */ /* 0x000ea20000300a00 */
[----:B------:R-:W-:-:S03]  /*a4930*/  IMAD.X R17, R9, 0x1, R7, P3 ;  /* 0x0000000109117824 */ /* 0x000fc600018e0607 */
[----:B------:R4:W-:Y:S01]  /*a4940*/  STL.64 [R1+0x37c0], R26 ;  /* 0x0037c01a01007387 */ /* 0x0009e20000100a00 */
[----:B-----5:R-:W-:-:S03]  /*a4950*/  SHF.R.S32.HI R9, RZ, 0x1f, R13 ;  /* 0x0000001fff097819 */ /* 0x020fc6000001140d */
[----:B------:R-:W5:Y:S04]  /*a4960*/  LDL.LU R8, [R1+0x1e8] ;  /* 0x0001e80001087983 */ /* 0x000f680000300800 */
[----:B------:R-:W-:Y:S04]  /*a4970*/  STL [R1+0x28], R10 ;  /* 0x0000280a01007387 */ /* 0x000fe80000100800 */
[----:B------:R-:W-:Y:S01]  /*a4980*/  STL [R1+0x1144], R29 ;  /* 0x0011441d01007387 */ /* 0x000fe20000100800 */
[----:B----4-:R-:W-:-:S03]  /*a4990*/  IADD3 R26, P1, PT, R13, R4, RZ ;  /* 0x000000040d1a7210 */ /* 0x010fc60007f3e0ff */
[----:B------:R4:W-:Y:S02]  /*a49a0*/  STL.64 [R1+0x1138], R24 ;  /* 0x0011381801007387 */ /* 0x0009e40000100a00 */
[----:B------:R-:W-:Y:S02]  /*a49b0*/  IMAD.X R27, R9, 0x1, R5, P1 ;  /* 0x00000001091b7824 */ /* 0x000fe400008e0605 */
[----:B------:R0:W-:Y:S01]  /*a49c0*/  STL.64 [R1+0x1130], R16 ;  /* 0x0011301001007387 */ /* 0x0001e20000100a00 */
[----:B----4-:R-:W-:-:S03]  /*a49d0*/  IADD3 R24, P3, PT, R13, R6, RZ ;  /* 0x000000060d187210 */ /* 0x010fc60007f7e0ff */
[----:B0-----:R-:W4:Y:S02]  /*a49e0*/  LDL.LU R16, [R1+0x1f0] ;  /* 0x0001f00001107983 */ /* 0x001f240000300800 */
[----:B------:R-:W-:Y:S02]  /*a49f0*/  IMAD.X R25, R9, 0x1, R7, P3 ;  /* 0x0000000109197824 */ /* 0x000fe400018e0607 */
[----:B------:R0:W-:Y:S04]  /*a4a00*/  STL.64 [R1+0x1128], R26 ;  /* 0x0011281a01007387 */ /* 0x0001e80000100a00 */
[----:B0-----:R-:W2:Y:S04]  /*a4a10*/  LDL.LU.64 R26, [R1+0x37c0] ;  /* 0x0037c000011a7983 */ /* 0x001ea80000300a00 */
[----:B------:R0:W-:Y:S04]  /*a4a20*/  STL.64 [R1+0x1120], R24 ;  /* 0x0011201801007387 */ /* 0x0001e80000100a00 */
[----:B0-----:R-:W2:Y:S01]  /*a4a30*/  LDL.LU.64 R24, [R1+0x37b8] ;  /* 0x0037b80001187983 */ /* 0x001ea20000300a00 */
[----:B---3--:R-:W-:-:S02]  /*a4a40*/  SHF.R.S32.HI R18, RZ, 0x1f, R12 ;  /* 0x0000001fff127819 */ /* 0x008fc4000001140c */
[----:B------:R-:W-:-:S05]  /*a4a50*/  IADD3 R28, P0, PT, R12, R4, RZ ;  /* 0x000000040c1c7210 */ /* 0x000fca0007f1e0ff */
[----:B------:R-:W-:Y:S01]  /*a4a60*/  IMAD.X R29, R18, 0x1, R5, P0 ;  /* 0x00000001121d7824 */ /* 0x000fe200000e0605 */
[----:B------:R-:W-:Y:S01]  /*a4a70*/  IADD3 R12, P1, PT, R12, R6, RZ ;  /* 0x000000060c0c7210 */ /* 0x000fe20007f3e0ff */
[----:B--2---:R5:W-:Y:S04]  /*a4a80*/  STL.64 [R1+0x37a8], R24 ;  /* 0x0037a81801007387 */ /* 0x004be80000100a00 */
[----:B------:R0:W-:Y:S01]  /*a4a90*/  STL.64 [R1+0x1118], R28 ;  /* 0x0011181c01007387 */ /* 0x0001e20000100a00 */
[----:B-----5:R-:W-:-:S03]  /*a4aa0*/  IADD3 R24, P0, PT, R8, R4, RZ ;  /* 0x0000000408187210 */ /* 0x020fc60007f1e0ff */
[----:B0-----:R-:W2:Y:S04]  /*a4ab0*/  LDL.LU.64 R28, [R1+0x37b0] ;  /* 0x0037b000011c7983 */ /* 0x001ea80000300a00 */
[----:B------:R-:W-:Y:S04]  /*a4ac0*/  STL [R1+0x1108], R24 ;  /* 0x0011081801007387 */ /* 0x000fe80000100800 */
[----:B------:R0:W-:Y:S02]  /*a4ad0*/  STL.64 [R1+0x3790], R20 ;  /* 0x0037901401007387 */ /* 0x0001e40000100a00 */
[----:B0-----:R-:W-:-:S02]  /*a4ae0*/  IMAD.MOV.U32 R20, RZ, RZ, R24 ;  /* 0x000000ffff147224 */ /* 0x001fc400078e0018 */
[----:B------:R-:W-:Y:S02]  /*a4af0*/  IMAD.MOV.U32 R21, RZ, RZ, R25 ;  /* 0x000000ffff157224 */ /* 0x000fe400078e0019 */
[----:B------:R-:W3:Y:S01]  /*a4b00*/  LDL.LU.64 R24, [R1+0x37a8] ;  /* 0x0037a80001187983 */ /* 0x000ee20000300a00 */
[----:B------:R-:W-:Y:S01]  /*a4b10*/  SHF.R.S32.HI R17, RZ, 0x1f, R8 ;  /* 0x0000001fff117819 */ /* 0x000fe20000011408 */
[----:B------:R-:W-:Y:S01]  /*a4b20*/  IMAD.X R13, R18, 0x1, R7, P1 ;  /* 0x00000001120d7824 */ /* 0x000fe200008e0607 */
[----:B------:R-:W-:Y:S01]  /*a4b30*/  IADD3 R8, P3, PT, R8, R6, RZ ;  /* 0x0000000608087210 */ /* 0x000fe20007f7e0ff */
[----:B------:R-:W-:Y:S01]  /*a4b40*/  VIADD R10, R10, UR14 ;  /* 0x0000000e0a0a7c36 */ /* 0x000fe20008000000 */
[----:B------:R-:W0:Y:S01]  /*a4b50*/  LDCU UR14, c[0x0][0x3b8] ;  /* 0x00007700ff0e77ac */ /* 0x000e220008000800 */
[C---:B------:R-:W-:Y:S01]  /*a4b60*/  IMAD.X R21, R17.reuse, 0x1, R5, P0 ;  /* 0x0000000111157824 */ /* 0x040fe200000e0605 */
[----:B------:R5:W-:Y:S01]  /*a4b70*/  STL.64 [R1+0x1110], R12 ;  /* 0x0011100c01007387 */ /* 0x000be20000100a00 */
[----:B------:R-:W-:-:S03]  /*a4b80*/  IMAD.X R9, R17, 0x1, R7, P3 ;  /* 0x0000000111097824 */ /* 0x000fc600018e0607 */
[----:B-----5:R-:W5:Y:S04]  /*a4b90*/  LDL.LU R13, [R1+0x37a0] ;  /* 0x0037a000010d7983 */ /* 0x020f680000300800 */
[----:B------:R4:W-:Y:S04]  /*a4ba0*/  STL.64 [R1+0x3798], R14 ;  /* 0x0037980e01007387 */ /* 0x0009e80000100a00 */
[----:B------:R-:W2:Y:S04]  /*a4bb0*/  LDL.LU R12, [R1+0x1f8] ;  /* 0x0001f800010c7983 */ /* 0x000ea80000300800 */
[----:B------:R-:W-:Y:S04]  /*a4bc0*/  STL [R1+0x24], R10 ;  /* 0x0000240a01007387 */ /* 0x000fe80000100800 */
[----:B------:R-:W-:Y:S04]  /*a4bd0*/  STL [R1+0x110c], R21 ;  /* 0x00110c1501007387 */ /* 0x000fe80000100800 */
[----:B------:R0:W-:Y:S01]  /*a4be0*/  STL.64 [R1+0x1100], R8 ;  /* 0x0011000801007387 */ /* 0x0001e20000100a00 */
[----:B----4-:R-:W-:-:S02]  /*a4bf0*/  IADD3 R14, P1, PT, R16, R4, RZ ;  /* 0x00000004100e7210 */ /* 0x010fc40007f3e0ff */
[----:B------:R-:W-:Y:S02]  /*a4c00*/  IADD3 R20, P3, PT, R16, R6, RZ ;  /* 0x0000000610147210 */ /* 0x000fe40007f7e0ff */
[----:B0-----:R-:W-:Y:S01]  /*a4c10*/  SHF.R.S32.HI R8, RZ, 0x1f, R16 ;  /* 0x0000001fff087819 */ /* 0x001fe20000011410 */
[----:B------:R-:W4:Y:S04]  /*a4c20*/  LDL.LU R9, [R1+0x204] ;  /* 0x0002040001097983 */ /* 0x000f280000300800 */
[----:B------:R-:W-:-:S04]  /*a4c30*/  IMAD.MOV.U32 R21, RZ, RZ, R8 ;  /* 0x000000ffff157224 */ /* 0x000fc800078e0008 */
[C---:B------:R-:W-:Y:S02]  /*a4c40*/  IMAD.X R15, R21.reuse, 0x1, R5, P1 ;  /* 0x00000001150f7824 */ /* 0x040fe400008e0605 */
[----:B------:R-:W-:Y:S01]  /*a4c50*/  IMAD.X R21, R21, 0x1, R7, P3 ;  /* 0x0000000115157824 */ /* 0x000fe200018e0607 */
[----:B---3--:R0:W-:Y:S04]  /*a4c60*/  STL.64 [R1+0x3788], R24 ;  /* 0x0037881801007387 */ /* 0x0081e80000100a00 */
[----:B0-----:R-:W3:Y:S04]  /*a4c70*/  LDL.LU R25, [R1+0x1f4] ;  /* 0x0001f40001197983 */ /* 0x001ee80000300800 */
[----:B------:R-:W2:Y:S04]  /*a4c80*/  LDL.LU R8, [R1+0x200] ;  /* 0x0002000001087983 */ /* 0x000ea80000300800 */
[----:B------:R0:W-:Y:S04]  /*a4c90*/  STL.64 [R1+0x10f8], R14 ;  /* 0x0010f80e01007387 */ /* 0x0001e80000100a00 */
[----:B0-----:R-:W4:Y:S04]  /*a4ca0*/  LDL.LU.64 R14, [R1+0x3798] ;  /* 0x00379800010e7983 */ /* 0x001f280000300a00 */
[----:B------:R0:W-:Y:S04]  /*a4cb0*/  STL.64 [R1+0x10f0], R20 ;  /* 0x0010f01401007387 */ /* 0x0001e80000100a00 */
[----:B0-----:R-:W4:Y:S01]  /*a4cc0*/  LDL.LU.64 R20, [R1+0x3790] ;  /* 0x0037900001147983 */ /* 0x001f220000300a00 */
[----:B---3--:R-:W-:-:S02]  /*a4cd0*/  SHF.R.S32.HI R18, RZ, 0x1f, R25 ;  /* 0x0000001fff127819 */ /* 0x008fc40000011419 */
[C---:B------:R-:W-:Y:S02]  /*a4ce0*/  IADD3 R16, P0, PT, R25.reuse, R4, RZ ;  /* 0x0000000419107210 */ /* 0x040fe40007f1e0ff */
[----:B------:R-:W-:Y:S01]  /*a4cf0*/  IADD3 R24, P1, PT, R25, R6, RZ ;  /* 0x0000000619187210 */ /* 0x000fe20007f3e0ff */
[----:B------:R-:W-:-:S04]  /*a4d00*/  IMAD.MOV.U32 R25, RZ, RZ, R18 ;  /* 0x000000ffff197224 */ /* 0x000fc800078e0012 */
[C---:B------:R-:W-:Y:S02]  /*a4d10*/  IMAD.X R17, R25.reuse, 0x1, R5, P0 ;  /* 0x0000000119117824 */ /* 0x040fe400000e0605 */
[----:B------:R-:W-:Y:S01]  /*a4d20*/  IMAD.X R25, R25, 0x1, R7, P1 ;  /* 0x0000000119197824 */ /* 0x000fe200008e0607 */
[----:B--2---:R-:W-:Y:S01]  /*a4d30*/  SHF.R.S32.HI R18, RZ, 0x1f, R12 ;  /* 0x0000001fff127819 */ /* 0x004fe2000001140c */
[----:B----4-:R0:W-:Y:S04]  /*a4d40*/  STL.64 [R1+0x3780], R20 ;  /* 0x0037801401007387 */ /* 0x0101e80000100a00 */
[----:B------:R2:W-:Y:S01]  /*a4d50*/  STL.64 [R1+0x10e8], R16 ;  /* 0x0010e81001007387 */ /* 0x0005e20000100a00 */
[C---:B0-----:R-:W-:Y:S02]  /*a4d60*/  IADD3 R20, P0, PT, R12.reuse, R4, RZ ;  /* 0x000000040c147210 */ /* 0x041fe40007f1e0ff */
[----:B--2---:R-:W-:-:S02]  /*a4d70*/  IADD3 R16, P3, PT, R12, R6, RZ ;  /* 0x000000060c107210 */ /* 0x004fc40007f7e0ff */
[----:B------:R-:W2:Y:S04]  /*a4d80*/  LDL.LU R12, [R1+0x20c] ;  /* 0x00020c00010c7983 */ /* 0x000ea80000300800 */
[----:B------:R0:W-:Y:S04]  /*a4d90*/  STL.64 [R1+0x10e0], R24 ;  /* 0x0010e01801007387 */ /* 0x0001e80000100a00 */
[----:B0-----:R-:W3:Y:S01]  /*a4da0*/  LDL.LU.64 R24, [R1+0x3788] ;  /* 0x0037880001187983 */ /* 0x001ee20000300a00 */
[----:B------:R-:W-:Y:S01]  /*a4db0*/  VIADD R10, R10, UR15 ;  /* 0x0000000f0a0a7c36 */ /* 0x000fe20008000000 */
[----:B------:R-:W0:Y:S01]  /*a4dc0*/  LDCU UR15, c[0x0][0x3b8] ;  /* 0x00007700ff0f77ac */ /* 0x000e220008000800 */
[----:B------:R-:W-:-:S02]  /*a4dd0*/  IMAD.X R21, R18, 0x1, R5, P0 ;  /* 0x0000000112157824 */ /* 0x000fc400000e0605 */
[----:B------:R-:W-:Y:S01]  /*a4de0*/  IMAD.X R17, R18, 0x1, R7, P3 ;  /* 0x0000000112117824 */ /* 0x000fe200018e0607 */
[----:B------:R-:W-:Y:S04]  /*a4df0*/  STL [R1+0x20], R10 ;  /* 0x0000200a01007387 */ /* 0x000fe80000100800 */
[----:B------:R4:W-:Y:S02]  /*a4e00*/  STL.64 [R1+0x10d8], R20 ;  /* 0x0010d81401007387 */ /* 0x0009e40000100a00 */
[----:B----4-:R-:W-:Y:S02]  /*a4e10*/  IADD3 R20, P1, PT, R8, R4, RZ ;  /* 0x0000000408147210 */ /* 0x010fe40007f3e0ff */
[----:B---3--:R-:W-:Y:S04]  /*a4e20*/  STL.64 [R1+0x3770], R24 ;  /* 0x0037701801007387 */ /* 0x008fe80000100a00 */
[----:B------:R3:W-:Y:S04]  /*a4e30*/  STL.64 [R1+0x10d0], R16 ;  /* 0x0010d01001007387 */ /* 0x0007e80000100a00 */
[----:B------:R-:W-:Y:S04]  /*a4e40*/  STL.64 [R1+0x3778], R26 ;  /* 0x0037781a01007387 */ /* 0x000fe80000100a00 */
[----:B------:R-:W4:Y:S01]  /*a4e50*/  LDL.LU R18, [R1+0x214] ;  /* 0x0002140001127983 */ /* 0x000f220000300800 */
[----:B---3--:R-:W-:-:S05]  /*a4e60*/  SHF.R.S32.HI R17, RZ, 0x1f, R8 ;  /* 0x0000001fff117819 */ /* 0x008fca0000011408 */
[----:B------:R-:W-:-:S05]  /*a4e70*/  IMAD.X R21, R17, 0x1, R5, P1 ;  /* 0x0000000111157824 */ /* 0x000fca00008e0605 */
[----:B------:R3:W-:Y:S04]  /*a4e80*/  STL.64 [R1+0x10c8], R20 ;  /* 0x0010c81401007387 */ /* 0x0007e80000100a00 */
[----:B---3--:R-:W3:Y:S01]  /*a4e90*/  LDL.LU.64 R20, [R1+0x3780] ;  /* 0x0037800001147983 */ /* 0x008ee20000300a00 */
[----:B------:R-:W-:Y:S02]  /*a4ea0*/  IADD3 R26, P3, PT, R8, R6, RZ ;  /* 0x00000006081a7210 */ /* 0x000fe40007f7e0ff */
[----:B------:R-:W-:Y:S02]  /*a4eb0*/  SHF.R.S32.HI R16, RZ, 0x1f, R9 ;  /* 0x0000001fff107819 */ /* 0x000fe40000011409 */
[----:B------:R-:W-:Y:S01]  /*a4ec0*/  IADD3 R24, P0, PT, R9, R4, RZ ;  /* 0x0000000409187210 */ /* 0x000fe20007f1e0ff */
[----:B------:R-:W-:Y:S01]  /*a4ed0*/  IMAD.X R27, R17, 0x1, R7, P3 ;  /* 0x00000001111b7824 */ /* 0x000fe200018e0607 */
[----:B------:R0:W-:Y:S03]  /*a4ee0*/  STL.64 [R1+0x3768], R14 ;  /* 0x0037680e01007387 */ /* 0x0001e60000100a00 */
[----:B------:R-:W-:Y:S01]  /*a4ef0*/  IMAD.X R25, R16, 0x1, R5, P0 ;  /* 0x0000000110197824 */ /* 0x000fe200000e0605 */
[----:B0-----:R-:W-:-:S02]  /*a4f00*/  IADD3 R14, P1, PT, R9, R6, RZ ;  /* 0x00000006090e7210 */ /* 0x001fc40007f3e0ff */
[----:B--2---:R-:W-:Y:S01]  /*a4f10*/  SHF.R.S32.HI R9, RZ, 0x1f, R12 ;  /* 0x0000001fff097819 */ /* 0x004fe2000001140c */
[----:B---3--:R0:W-:Y:S04]  /*a4f20*/  STL.64 [R1+0x3760], R20 ;  /* 0x0037601401007387 */ /* 0x0081e80000100a00 */
[----:B------:R-:W2:Y:S04]  /*a4f30*/  LDL.LU R8, [R1+0x218] ;  /* 0x0002180001087983 */ /* 0x000ea80000300800 */
[----:B------:R3:W-:Y:S01]  /*a4f40*/  STL.64 [R1+0x10c0], R26 ;  /* 0x0010c01a01007387 */ /* 0x0007e20000100a00 */
[----:B0-----:R-:W-:Y:S01]  /*a4f50*/  IMAD.MOV.U32 R21, RZ, RZ, R16 ;  /* 0x000000ffff157224 */ /* 0x001fe200078e0010 */
[----:B------:R-:W-:-:S02]  /*a4f60*/  IADD3 R20, P0, PT, R12, R4, RZ ;  /* 0x000000040c147210 */ /* 0x000fc40007f1e0ff */
[----:B------:R-:W-:Y:S01]  /*a4f70*/  IADD3 R16, P3, PT, R12, R6, RZ ;  /* 0x000000060c107210 */ /* 0x000fe20007f7e0ff */
[----:B---3--:R-:W3:Y:S04]  /*a4f80*/  LDL.LU.64 R26, [R1+0x3778] ;  /* 0x00377800011a7983 */ /* 0x008ee80000300a00 */
[----:B------:R0:W-:Y:S04]  /*a4f90*/  STL.64 [R1+0x10b8], R24 ;  /* 0x0010b81801007387 */ /* 0x0001e80000100a00 */
[----:B0-----:R-:W2:Y:S04]  /*a4fa0*/  LDL.LU.64 R24, [R1+0x3770] ;  /* 0x0037700001187983 */ /* 0x001ea80000300a00 */
[----:B------:R-:W-:Y:S04]  /*a4fb0*/  STL [R1+0x10b0], R14 ;  /* 0x0010b00e01007387 */ /* 0x000fe80000100800 */
[----:B------:R-:W5:Y:S01]  /*a4fc0*/  LDL.LU R12, [R1+0x21c] ;  /* 0x00021c00010c7983 */ /* 0x000f620000300800 */
[----:B------:R-:W-:Y:S01]  /*a4fd0*/  VIADD R10, R10, UR16 ;  /* 0x000000100a0a7c36 */ /* 0x000fe20008000000 */
[----:B------:R-:W0:Y:S01]  /*a4fe0*/  LDCU UR16, c[0x0][0x3b8] ;  /* 0x00007700ff1077ac */ /* 0x000e220008000800 */
[----:B------:R-:W-:Y:S01]  /*a4ff0*/  IMAD.X R17, R9, 0x1, R7, P3 ;  /* 0x0000000109117824 */ /* 0x000fe200018e0607 */
[----:B-----5:R5:W-:Y:S02]  /*a5000*/  STL.64 [R1+0x3750], R12 ;  /* 0x0037500c01007387 */ /* 0x020be40000100a00 */
[----:B-----5:R-:W-:-:S02]  /*a5010*/  IMAD.MOV.U32 R13, RZ, RZ, R15 ;  /* 0x000000ffff0d7224 */ /* 0x020fc400078e000f */
[----:B------:R-:W-:Y:S02]  /*a5020*/  IMAD.X R13, R21, 0x1, R7, P1 ;  /* 0x00000001150d7824 */ /* 0x000fe400008e0607 */
[----:B------:R-:W-:Y:S02]  /*a5030*/  IMAD.X R21, R9, 0x1, R5, P0 ;  /* 0x0000000109157824 */ /* 0x000fe400000e0605 */
[----:B------:R-:W-:Y:S02]  /*a5040*/  IMAD.MOV.U32 R12, RZ, RZ, R14 ;  /* 0x000000ffff0c7224 */ /* 0x000fe400078e000e */
[----:B------:R-:W5:Y:S04]  /*a5050*/  LDL.LU.64 R14, [R1+0x3768] ;  /* 0x00376800010e7983 */ /* 0x000f680000300a00 */
[----:B------:R0:W-:Y:S01]  /*a5060*/  STL.64 [R1+0x10a8], R20 ;  /* 0x0010a81401007387 */ /* 0x0001e20000100a00 */
[----:B----4-:R-:W-:-:S03]  /*a5070*/  SHF.R.S32.HI R9, RZ, 0x1f, R18 ;  /* 0x0000001fff097819 */ /* 0x010fc60000011412 */
[----:B0-----:R-:W4:Y:S04]  /*a5080*/  LDL.LU.64 R20, [R1+0x3760] ;  /* 0x0037600001147983 */ /* 0x001f280000300a00 */
[----:B------:R-:W-:Y:S04]  /*a5090*/  STL [R1+0x10b4], R13 ;  /* 0x0010b40d01007387 */ /* 0x000fe80000100800 */
[----:B--2---:R-:W-:Y:S04]  /*a50a0*/  STL.64 [R1+0x3758], R24 ;  /* 0x0037581801007387 */ /* 0x004fe80000100a00 */
[----:B------:R-:W-:Y:S04]  /*a50b0*/  STL [R1+0x34], R10 ;  /* 0x0000340a01007387 */ /* 0x000fe80000100800 */
[----:B------:R0:W-:Y:S02]  /*a50c0*/  STL.64 [R1+0x10a0], R16 ;  /* 0x0010a01001007387 */ /* 0x0001e40000100a00 */
[----:B0-----:R-:W-:-:S05]  /*a50d0*/  IADD3 R16, P1, PT, R18, R4, RZ ;  /* 0x0000000412107210 */ /* 0x001fca0007f3e0ff */
[----:B------:R-:W-:-:S05]  /*a50e0*/  IMAD.X R17, R9, 0x1, R5, P1 ;  /* 0x0000000109117824 */ /* 0x000fca00008e0605 */
[----:B------:R0:W-:Y:S04]  /*a50f0*/  STL.64 [R1+0x1098], R16 ;  /* 0x0010981001007387 */ /* 0x0001e80000100a00 */
[----:B0-----:R-:W2:Y:S01]  /*a5100*/  LDL.LU R16, [R1+0x224] ;  /* 0x0002240001107983 */ /* 0x001ea20000300800 */
[----:B------:R-:W-:Y:S02]  /*a5110*/  IADD3 R24, P3, PT, R18, R6, RZ ;  /* 0x0000000612187210 */ /* 0x000fe40007f7e0ff */
[----:B------:R-:W-:Y:S02]  /*a5120*/  SHF.R.S32.HI R18, RZ, 0x1f, R8 ;  /* 0x0000001fff127819 */ /* 0x000fe40000011408 */
[----:B------:R-:W-:Y:S01]  /*a5130*/  IADD3 R12, P0, PT, R8, R4, RZ ;  /* 0x00000004080c7210 */ /* 0x000fe20007f1e0ff */
[----:B------:R-:W-:-:S04]  /*a5140*/  IMAD.X R25, R9, 0x1, R7, P3 ;  /* 0x0000000109197824 */ /* 0x000fc800018e0607 */
[----:B------:R-:W-:Y:S01]  /*a5150*/  IMAD.X R13, R18, 0x1, R5, P0 ;  /* 0x00000001120d7824 */ /* 0x000fe200000e0605 */
[----:B--2---:R-:W-:Y:S04]  /*a5160*/  STL [R1+0x3740], R16 ;  /* 0x0037401001007387 */ /* 0x004fe80000100800 */
[----:B------:R0:W-:Y:S04]  /*a5170*/  STL.64 [R1+0x1090], R24 ;  /* 0x0010901801007387 */ /* 0x0001e80000100a00 */
[----:B0-----:R-:W2:Y:S04]  /*a5180*/  LDL.LU.64 R24, [R1+0x3758] ;  /* 0x0037580001187983 */ /* 0x001ea80000300a00 */
[----:B------:R-:W4:Y:S04]  /*a5190*/  LDL.LU R9, [R1+0x228] ;  /* 0x0002280001097983 */ /* 0x000f280000300800 */
[----:B---3--:R-:W-:Y:S04]  /*a51a0*/  STL.64 [R1+0x3748], R26 ;  /* 0x0037481a01007387 */ /* 0x008fe80000100a00 */
[----:B------:R0:W-:Y:S04]  /*a51b0*/  STL.64 [R1+0x1088], R12 ;  /* 0x0010880c01007387 */ /* 0x0001e80000100a00 */
[----:B0-----:R-:W3:Y:S01]  /*a51c0*/  LDL.LU.64 R12, [R1+0x3750] ;  /* 0x00375000010c7983 */ /* 0x001ee20000300a00 */
[----:B------:R-:W-:-:S05]  /*a51d0*/  IADD3 R16, P1, PT, R8, R6, RZ ;  /* 0x0000000608107210 */ /* 0x000fca0007f3e0ff */
[----:B------:R-:W-:Y:S01]  /*a51e0*/  IMAD.X R17, R18, 0x1, R7, P1 ;  /* 0x0000000112117824 */ /* 0x000fe200008e0607 */
[----:B--2---:R0:W-:Y:S01]  /*a51f0*/  STL.64 [R1+0x3730], R24 ;  /* 0x0037301801007387 */ /* 0x0041e20000100a00 */
[----:B---3--:R-:W-:Y:S02]  /*a5200*/  SHF.R.S32.HI R8, RZ, 0x1f, R12 ;  /* 0x0000001fff087819 */ /* 0x008fe4000001140c */
[C---:B------:R-:W-:Y:S02]  /*a5210*/  IADD3 R26, P0, PT, R12.reuse, R4, RZ ;  /* 0x000000040c1a7210 */ /* 0x040fe40007f1e0ff */
[----:B------:R-:W-:-:S03]  /*a5220*/  IADD3 R12, P3, PT, R12, R6, RZ ;  /* 0x000000060c0c7210 */ /* 0x000fc60007f7e0ff */
[----:B------:R-:W-:Y:S04]  /*a5230*/  STL [R1+0x1078], R26 ;  /* 0x0010781a01007387 */ /* 0x000fe80000100800 */
[----:B------:R-:W-:Y:S04]  /*a5240*/  STL [R1+0x1070], R12 ;  /* 0x0010700c01007387 */ /* 0x000fe80000100800 */
[----:B------:R2:W-:Y:S01]  /*a5250*/  STL [R1+0x3738], R25 ;  /* 0x0037381901007387 */ /* 0x0005e20000100800 */
[----:B0-----:R-:W-:Y:S02]  /*a5260*/  IMAD.MOV.U32 R24, RZ, RZ, R12 ;  /* 0x000000ffff187224 */ /* 0x001fe400078e000c */
[----:B--2---:R-:W-:-:S02]  /*a5270*/  IMAD.MOV.U32 R25, RZ, RZ, R13 ;  /* 0x000000ffff197224 */ /* 0x004fc400078e000d */
[----:B-----5:R-:W-:Y:S02]  /*a5280*/  IMAD.MOV.U32 R13, RZ, RZ, R14 ;  /* 0x000000ffff0d7224 */ /* 0x020fe400078e000e */
[----:B------:R-:W-:-:S03]  /*a5290*/  IMAD.MOV.U32 R12, RZ, RZ, R26 ;  /* 0x000000ffff0c7224 */ /* 0x000fc600078e001a */
[----:B------:R0:W-:Y:S01]  /*a52a0*/  STL [R1+0x373c], R13 ;  /* 0x00373c0d01007387 */ /* 0x0001e20000100800 */
[----:B------:R-:W-:Y:S02]  /*a52b0*/  IMAD.MOV.U32 R14, RZ, RZ, R15 ;  /* 0x000000ffff0e7224 */ /* 0x000fe400078e000f */
[----:B0-----:R-:W-:Y:S02]  /*a52c0*/  IMAD.MOV.U32 R13, RZ, RZ, R27 ;  /* 0x000000ffff0d7224 */ /* 0x001fe400078e001b */
[----:B------:R-:W2:Y:S04]  /*a52d0*/  LDL.LU.64 R26, [R1+0x3748] ;  /* 0x00374800011a7983 */ /* 0x000ea80000300a00 */
[----:B------:R-:W3:Y:S04]  /*a52e0*/  LDL.LU R15, [R1+0x230] ;  /* 0x00023000010f7983 */ /* 0x000ee80000300800 */
[----:B------:R0:W-:Y:S04]  /*a52f0*/  STL.64 [R1+0x1080], R16 ;  /* 0x0010801001007387 */ /* 0x0001e80000100a00 */
[----:B0-----:R-:W5:Y:S01]  /*a5300*/  LDL.LU R16, [R1+0x3740] ;  /* 0x0037400001107983 */ /* 0x001f620000300800 */
[----:B------:R-:W-:Y:S01]  /*a5310*/  VIADD R10, R10, UR17 ;  /* 0x000000110a0a7c36 */ /* 0x000fe20008000000 */
[----:B----4-:R-:W-:Y:S01]  /*a5320*/  SHF.R.S32.HI R18, RZ, 0x1f, R9 ;  /* 0x0000001fff127819 */ /* 0x010fe20000011409 */
[C---:B------:R-:W-:Y:S01]  /*a5330*/  IMAD.X R13, R8.reuse, 0x1, R5, P0 ;  /* 0x00000001080d7824 */ /* 0x040fe200000e0605 */
[----:B------:R-:W0:Y:S01]  /*a5340*/  LDCU UR17, c[0x0][0x3b8] ;  /* 0x00007700ff1177ac */ /* 0x000e220008000800 */
[----:B------:R-:W-:Y:S01]  /*a5350*/  IMAD.X R25, R8, 0x1, R7, P3 ;  /* 0x0000000108197824 */ /* 0x000fe200018e0607 */
[----:B------:R-:W-:Y:S04]  /*a5360*/  STL [R1+0x30], R10 ;  /* 0x0000300a01007387 */ /* 0x000fe80000100800 */
[----:B------:R-:W-:Y:S04]  /*a5370*/  STL [R1+0x107c], R13 ;  /* 0x00107c0d01007387 */ /* 0x000fe80000100800 */
[----:B------:R4:W-:Y:S01]  /*a5380*/  STL [R1+0x1074], R25 ;  /* 0x0010741901007387 */ /* 0x0009e20000100800 */
[----:B-----5:R-:W-:-:S02]  /*a5390*/  SHF.R.S32.HI R8, RZ, 0x1f, R16 ;  /* 0x0000001fff087819 */ /* 0x020fc40000011410 */
[----:B------:R-:W-:-:S03]  /*a53a0*/  IADD3 R12, P1, PT, R16, R4, RZ ;  /* 0x00000004100c7210 */ /* 0x000fc60007f3e0ff */
[----:B----4-:R-:W-:Y:S01]  /*a53b0*/  IMAD.MOV.U32 R25, RZ, RZ, R8 ;  /* 0x000000ffff197224 */ /* 0x010fe200078e0008 */
[----:B------:R-:W-:Y:S01]  /*a53c0*/  IADD3 R24, P3, PT, R16, R6, RZ ;  /* 0x0000000610187210 */ /* 0x000fe20007f7e0ff */
[----:B------:R-:W4:Y:S02]  /*a53d0*/  LDL.LU R8, [R1+0x238] ;  /* 0x0002380001087983 */ /* 0x000f240000300800 */
[C---:B------:R-:W-:Y:S02]  /*a53e0*/  IMAD.X R13, R25.reuse, 0x1, R5, P1 ;  /* 0x00000001190d7824 */ /* 0x040fe400008e0605 */
[----:B------:R-:W-:-:S03]  /*a53f0*/  IMAD.X R25, R25, 0x1, R7, P3 ;  /* 0x0000000119197824 */ /* 0x000fc600018e0607 */
[----:B------:R5:W-:Y:S04]  /*a5400*/  STL.64 [R1+0x1068], R12 ;  /* 0x0010680c01007387 */ /* 0x000be80000100a00 */
[----:B-----5:R-:W5:Y:S04]  /*a5410*/  LDL.LU R13, [R1+0x373c] ;  /* 0x00373c00010d7983 */ /* 0x020f680000300800 */
[----:B------:R-:W2:Y:S04]  /*a5420*/  LDL.LU R12, [R1+0x23c] ;  /* 0x00023c00010c7983 */ /* 0x000ea80000300800 */
[----:B------:R0:W-:Y:S04]  /*a5430*/  STL.64 [R1+0x1060], R24 ;  /* 0x0010601801007387 */ /* 0x0001e80000100a00 */
[----:B0-----:R0:W2:Y:S01]  /*a5440*/  LDL.LU R25, [R1+0x3738] ;  /* 0x0037380001197983 */ /* 0x0010a20000300800 */
[----:B------:R-:W-:-:S05]  /*a5450*/  IADD3 R24, P1, PT, R9, R6, RZ ;  /* 0x0000000609187210 */ /* 0x000fca0007f3e0ff */
[----:B------:R2:W-:Y:S01]  /*a5460*/  STL [R1+0x1050], R24 ;  /* 0x0010501801007387 */ /* 0x0005e20000100800 */
[----:B------:R-:W-:-:S03]  /*a5470*/  IADD3 R16, P0, PT, R9, R4, RZ ;  /* 0x0000000409107210 */ /* 0x000fc60007f1e0ff */
[----:B--2---:R-:W2:Y:S02]  /*a5480*/  LDL.LU.64 R24, [R1+0x3730] ;  /* 0x0037300001187983 */ /* 0x004ea40000300a00 */
[----:B------:R-:W-:Y:S02]  /*a5490*/  IMAD.X R17, R18, 0x1, R5, P0 ;  /* 0x0000000112117824 */ /* 0x000fe400000e0605 */
[----:B--2---:R-:W-:Y:S04]  /*a54a0*/  STL.64 [R1+0x3718], R24 ;  /* 0x0037181801007387 */ /* 0x004fe80000100a00 */
[----:B------:R-:W-:Y:S04]  /*a54b0*/  STL.64 [R1+0x1058], R16 ;  /* 0x0010581001007387 */ /* 0x000fe80000100a00 */
[----:B------:R2:W-:Y:S04]  /*a54c0*/  STL.64 [R1+0x3728], R20 ;  /* 0x0037281401007387 */ /* 0x0005e80000100a00 */
[----:B--2---:R0:W2:Y:S01]  /*a54d0*/  LDL.64 R20, [R1+0x1050] ;  /* 0x0010500001147983 */ /* 0x0040a20000100a00 */
[----:B---3--:R-:W-:-:S02]  /*a54e0*/  SHF.R.S32.HI R9, RZ, 0x1f, R15 ;  /* 0x0000001fff097819 */ /* 0x008fc4000001140f */
[C---:B------:R-:W-:Y:S01]  /*a54f0*/  IADD3 R24, P0, PT, R15.reuse, R4, RZ ;  /* 0x000000040f187210 */ /* 0x040fe20007f1e0ff */
[----:B------:R-:W-:Y:S01]  /*a5500*/  VIADD R10, R10, UR18 ;  /* 0x000000120a0a7c36 */ /* 0x000fe20008000000 */
[----:B------:R-:W-:Y:S01]  /*a5510*/  IADD3 R16, P3, PT, R15, R6, RZ ;  /* 0x000000060f107210 */ /* 0x000fe20007f7e0ff */
[----:B------:R-:W3:Y:S01]  /*a5520*/  LDCU UR18, c[0x0][0x3b8] ;  /* 0x00007700ff1277ac */ /* 0x000ee20008000800 */
[----:B------:R-:W3:Y:S01]  /*a5530*/  LDL.LU R15, [R1+0x240] ;  /* 0x00024000010f7983 */ /* 0x000ee20000300800 */
[C---:B------:R-:W-:Y:S02]  /*a5540*/  IMAD.X R25, R9.reuse, 0x1, R5, P0 ;  /* 0x0000000109197824 */ /* 0x040fe400000e0605 */
[--C-:B------:R-:W-:Y:S01]  /*a5550*/  IMAD.X R17, R9, 0x1, R7.reuse, P3 ;  /* 0x0000000109117824 */ /* 0x100fe200018e0607 */
[----:B------:R4:W-:Y:S02]  /*a5560*/  STL.64 [R1+0x3710], R10 ;  /* 0x0037100a01007387 */ /* 0x0009e40000100a00 */
[----:B----4-:R-:W-:Y:S01]  /*a5570*/  SHF.R.S32.HI R10, RZ, 0x1f, R8 ;  /* 0x0000001fff0a7819 */ /* 0x010fe20000011408 */
[----:B--2---:R-:W-:Y:S01]  /*a5580*/  IMAD.X R21, R18, 0x1, R7, P1 ;  /* 0x0000000112157824 */ /* 0x004fe200008e0607 */
[----:B------:R-:W-:-:S02]  /*a5590*/  IADD3 R20, P1, PT, R8, R4, RZ ;  /* 0x0000000408147210 */ /* 0x000fc40007f3e0ff */
[----:B------:R-:W-:Y:S02]  /*a55a0*/  IADD3 R8, P3, PT, R8, R6, RZ ;  /* 0x0000000608087210 */ /* 0x000fe40007f7e0ff */
[----:B------:R2:W-:Y:S04]  /*a55b0*/  STL [R1+0x1054], R21 ;  /* 0x0010541501007387 */ /* 0x0005e80000100800 */
[----:B------:R4:W-:Y:S04]  /*a55c0*/  STL.64 [R1+0x1048], R24 ;  /* 0x0010481801007387 */ /* 0x0009e80000100a00 */
[----:B------:R0:W-:Y:S01]  /*a55d0*/  STL.64 [R1+0x1040], R16 ;  /* 0x0010401001007387 */ /* 0x0001e20000100a00 */
[----:B--2---:R-:W-:-:S02]  /*a55e0*/  IMAD.X R21, R10, 0x1, R5, P1 ;  /* 0x000000010a157824 */ /* 0x004fc400008e0605 */
[----:B------:R-:W-:Y:S01]  /*a55f0*/  IMAD.X R9, R10, 0x1, R7, P3 ;  /* 0x000000010a097824 */ /* 0x000fe200018e0607 */
[----:B----4-:R-:W-:Y:S02]  /*a5600*/  IADD3 R24, P0, PT, R12, R4, RZ ;  /* 0x000000040c187210 */ /* 0x010fe40007f1e0ff */
[----:B0-----:R-:W-:Y:S01]  /*a5610*/  SHF.R.S32.HI R16, RZ, 0x1f, R12 ;  /* 0x0000001fff107819 */ /* 0x001fe2000001140c */
[----:B------:R0:W-:Y:S04]  /*a5620*/  STL.64 [R1+0x1038], R20 ;  /* 0x0010381401007387 */ /* 0x0001e80000100a00 */
[----:B------:R-:W-:Y:S01]  /*a5630*/  IMAD.X R25, R16, 0x1, R5, P0 ;  /* 0x0000000110197824 */ /* 0x000fe200000e0605 */
[----:B0-----:R-:W2:Y:S04]  /*a5640*/  LDL.LU.64 R20, [R1+0x3728] ;  /* 0x0037280001147983 */ /* 0x001ea80000300a00 */
[----:B------:R0:W-:Y:S04]  /*a5650*/  STL.64 [R1+0x1030], R8 ;  /* 0x0010300801007387 */ /* 0x0001e80000100a00 */
[----:B0-----:R-:W4:Y:S04]  /*a5660*/  LDL.LU R9, [R1+0x3720] ;  /* 0x0037200001097983 */ /* 0x001f280000300800 */
[----:B------:R0:W-:Y:S04]  /*a5670*/  STL.64 [R1+0x1028], R24 ;  /* 0x0010281801007387 */ /* 0x0001e80000100a00 */
[----:B0-----:R-:W2:Y:S01]  /*a5680*/  LDL.LU.64 R24, [R1+0x3718] ;  /* 0x0037180001187983 */ /* 0x001ea20000300a00 */
[----:B------:R-:W-:-:S05]  /*a5690*/  IADD3 R8, P1, PT, R12, R6, RZ ;  /* 0x000000060c087210 */ /* 0x000fca0007f3e0ff */
[----:B------:R-:W-:Y:S04]  /*a56a0*/  STL [R1+0x1020], R8 ;  /* 0x0010200801007387 */ /* 0x000fe80000100800 */
[----:B--2---:R-:W-:Y:S04]  /*a56b0*/  STL.64 [R1+0x3708], R24 ;  /* 0x0037081801007387 */ /* 0x004fe80000100a00 */
[----:B------:R-:W5:Y:S01]  /*a56c0*/  LDL.LU R12, [R1+0x248] ;  /* 0x00024800010c7983 */ /* 0x000f620000300800 */
[----:B---3--:R-:W-:-:S03]  /*a56d0*/  IADD3 R10, P3, PT, R15, R6, RZ ;  /* 0x000000060f0a7210 */ /* 0x008fc60007f7e0ff */
[----:B-----5:R-:W-:Y:S04]  /*a56e0*/  STL.64 [R1+0x3700], R12 ;  /* 0x0037000c01007387 */ /* 0x020fe80000100a00 */
[----:B------:R0:W-:Y:S04]  /*a56f0*/  STL [R1+0x1010], R10 ;  /* 0x0010100a01007387 */ /* 0x0001e80000100800 */
[----:B0-----:R-:W2:Y:S01]  /*a5700*/  LDL.LU.64 R10, [R1+0x3710] ;  /* 0x00371000010a7983 */ /* 0x001ea20000300a00 */
[----:B------:R-:W-:Y:S01]  /*a5710*/  IMAD.MOV.U32 R24, RZ, RZ, R8 ;  /* 0x000000ffff187224 */ /* 0x000fe200078e0008 */
[----:B------:R-:W-:Y:S01]  /*a5720*/  SHF.R.S32.HI R8, RZ, 0x1f, R15 ;  /* 0x0000001fff087819 */ /* 0x000fe2000001140f */
[----:B----4-:R-:W-:Y:S01]  /*a5730*/  IMAD.MOV.U32 R25, RZ, RZ, R9 ;  /* 0x000000ffff197224 */ /* 0x010fe200078e0009 */
[----:B------:R-:W-:Y:S01]  /*a5740*/  IADD3 R12, P0, PT, R15, R4, RZ ;  /* 0x000000040f0c7210 */ /* 0x000fe20007f1e0ff */
[----:B------:R-:W3:Y:S04]  /*a5750*/  LDL.LU R9, [R1+0x24c] ;  /* 0x00024c0001097983 */ /* 0x000ee80000300800 */
[----:B------:R-:W-:Y:S04]  /*a5760*/  STL [R1+0x36f8], R19 ;  /* 0x0036f81301007387 */ /* 0x000fe80000100800 */
[----:B------:R-:W4:Y:S01]  /*a5770*/  LDL.LU R17, [R1+0x254] ;  /* 0x0002540001117983 */ /* 0x000f220000300800 */
[----:B------:R-:W-:-:S02]  /*a5780*/  IMAD.X R25, R16, 0x1, R7, P1 ;  /* 0x0000000110197824 */ /* 0x000fc400008e0607 */
[----:B------:R-:W-:Y:S02]  /*a5790*/  IMAD.X R13, R8, 0x1, R5, P0 ;  /* 0x00000001080d7824 */ /* 0x000fe400000e0605 */
[----:B--2---:R-:W-:Y:S01]  /*a57a0*/  VIADD R15, R10, UR19 ;  /* 0x000000130a0f7c36 */ /* 0x004fe20008000000 */
[----:B------:R-:W-:Y:S01]  /*a57b0*/  STL.64 [R1+0x3280], R10 ;  /* 0x0032800a01007387 */ /* 0x000fe20000100a00 */
[----:B------:R-:W0:Y:S03]  /*a57c0*/  LDCU UR19, c[0x0][0x3b8] ;  /* 0x00007700ff1377ac */ /* 0x000e260008000800 */
[----:B------:R-:W-:Y:S04]  /*a57d0*/  STL [R1+0x3630], R11 ;  /* 0x0036300b01007387 */ /* 0x000fe80000100800 */
[----:B------:R-:W-:Y:S04]  /*a57e0*/  STL [R1+0x3634], R11 ;  /* 0x0036340b01007387 */ /* 0x000fe80000100800 */
[----:B------:R-:W-:Y:S04]  /*a57f0*/  STL [R1+0x40], R15 ;  /* 0x0000400f01007387 */ /* 0x000fe80000100800 */
[----:B------:R-:W-:Y:S04]  /*a5800*/  STL [R1+0x3698], R11 ;  /* 0x0036980b01007387 */ /* 0x000fe80000100800 */
[----:B------:R-:W-:Y:S04]  /*a5810*/  STL [R1+0x36c0], R11 ;  /* 0x0036c00b01007387 */ /* 0x000fe80000100800 */
[----:B------:R2:W-:Y:S04]  /*a5820*/  STL [R1+0x36fc], R11 ;  /* 0x0036fc0b01007387 */ /* 0x0005e80000100800 */
[----:B--2---:R2:W5:Y:S04]  /*a5830*/  LDL.64 R10, [R1+0x1010] ;  /* 0x00101000010a7983 */ /* 0x0045680000100a00 */
[----:B------:R0:W-:Y:S04]  /*a5840*/  STL [R1+0x1024], R25 ;  /* 0x0010241901007387 */ /* 0x0001e80000100800 */
[----:B0-----:R-:W2:Y:S04]  /*a5850*/  LDL.LU.64 R24, [R1+0x3708] ;  /* 0x0037080001187983 */ /* 0x001ea80000300a00 */
[----:B------:R0:W-:Y:S04]  /*a5860*/  STL.64 [R1+0x1018], R12 ;  /* 0x0010180c01007387 */ /* 0x0001e80000100a00 */
[----:B0-----:R-:W2:Y:S01]  /*a5870*/  LDL.LU.64 R12, [R1+0x3700] ;  /* 0x00370000010c7983 */ /* 0x001ea20000300a00 */
[----:B---3--:R-:W-:Y:S01]  /*a5880*/  SHF.R.S32.HI R16, RZ, 0x1f, R9 ;  /* 0x0000001fff107819 */ /* 0x008fe20000011409 */
[----:B-----5:R-:W-:-:S05]  /*a5890*/  IMAD.X R11, R8, 0x1, R7, P3 ;  /* 0x00000001080b7824 */ /* 0x020fca00018e0607 */
[----:B------:R0:W-:Y:S01]  /*a58a0*/  STL [R1+0x1014], R11 ;  /* 0x0010140b01007387 */ /* 0x0001e20000100800 */
[C---:B--2---:R-:W-:Y:S02]  /*a58b0*/  IADD3 R18, P3, PT, R12.reuse, R6, RZ ;  /* 0x000000060c127210 */ /* 0x044fe40007f7e0ff */
[----:B------:R-:W-:Y:S02]  /*a58c0*/  SHF.R.S32.HI R8, RZ, 0x1f, R12 ;  /* 0x0000001fff087819 */ /* 0x000fe4000001140c */
[----:B------:R-:W-:Y:S01]  /*a58d0*/  IADD3 R10, P1, PT, R12, R4, RZ ;  /* 0x000000040c0a7210 */ /* 0x000fe20007f3e0ff */
[----:B------:R-:W-:Y:S04]  /*a58e0*/  STL [R1+0x1000], R18 ;  /* 0x0010001201007387 */ /* 0x000fe80000100800 */
[----:B------:R2:W-:Y:S01]  /*a58f0*/  STL.64 [R1+0x36f0], R26 ;  /* 0x0036f01a01007387 */ /* 0x0005e20000100a00 */
[----:B0-----:R-:W-:-:S05]  /*a5900*/  IMAD.X R11, R8, 0x1, R5, P1 ;  /* 0x00000001080b7824 */ /* 0x001fca00008e0605 */
[----:B------:R0:W-:Y:S01]  /*a5910*/  STL.64 [R1+0x1008], R10 ;  /* 0x0010080a01007387 */ /* 0x0001e20000100a00 */
[----:B--2---:R-:W-:Y:S01]  /*a5920*/  IMAD.MOV.U32 R26, RZ, RZ, R18 ;  /* 0x000000ffff1a7224 */ /* 0x004fe200078e0012 */
[-C--:B------:R-:W-:Y:S01]  /*a5930*/  IADD3 R18, P0, PT, R9, R4.reuse, RZ ;  /* 0x0000000409127210 */ /* 0x080fe20007f1e0ff */
[----:B------:R-:W-:Y:S02]  /*a5940*/  IMAD.MOV.U32 R27, RZ, RZ, R19 ;  /* 0x000000ffff1b7224 */ /* 0x000fe400078e0013 */
[----:B------:R-:W-:Y:S02]  /*a5950*/  IMAD.X R27, R8, 0x1, R7, P3 ;  /* 0x00000001081b7824 */ /* 0x000fe400018e0607 */
[----:B------:R-:W-:Y:S01]  /*a5960*/  IMAD.X R19, R16, 0x1, R5, P0 ;  /* 0x0000000110137824 */ /* 0x000fe200000e0605 */
[----:B0-----:R0:W2:Y:S01]  /*a5970*/  LDL.LU R11, [R1+0x36fc] ;  /* 0x0036fc00010b7983 */ /* 0x0010a20000300800 */
[----:B----4-:R-:W-:-:S03]  /*a5980*/  IADD3 R10, P0, PT, R17, R4, RZ ;  /* 0x00000004110a7210 */ /* 0x010fc60007f1e0ff */
[----:B------:R-:W3:Y:S01]  /*a5990*/  LDL.LU R12, [R1+0x25c] ;  /* 0x00025c00010c7983 */ /* 0x000ee20000300800 */
[----:B------:R-:W-:-:S03]  /*a59a0*/  IADD3 R26, P1, PT, R9, R6, RZ ;  /* 0x00000006091a7210 */ /* 0x000fc60007f3e0ff */
[----:B------:R-:W4:Y:S04]  /*a59b0*/  LDL.LU R8, [R1+0x260] ;  /* 0x0002600001087983 */ /* 0x000f280000300800 */
[----:B------:R5:W-:Y:S04]  /*a59c0*/  STL [R1+0x1004], R27 ;  /* 0x0010041b01007387 */ /* 0x000be80000100800 */
[----:B------:R0:W-:Y:S01]  /*a59d0*/  STL.64 [R1+0xff8], R18 ;  /* 0x000ff81201007387 */ /* 0x0001e20000100a00 */
[----:B------:R-:W-:Y:S01]  /*a59e0*/  SHF.R.S32.HI R9, RZ, 0x1f, R17 ;  /* 0x0000001fff097819 */ /* 0x000fe20000011411 */
[----:B-----5:R-:W-:-:S02]  /*a59f0*/  IMAD.X R27, R16, 0x1, R7, P1 ;  /* 0x00000001101b7824 */ /* 0x020fc400008e0607 */
[----:B0-----:R-:W5:Y:S04]  /*a5a00*/  LDL.LU R19, [R1+0x36f8] ;  /* 0x0036f80001137983 */ /* 0x001f680000300800 */
[----:B------:R0:W-:Y:S04]  /*a5a10*/  STL [R1+0xfe8], R10 ;  /* 0x000fe80a01007387 */ /* 0x0001e80000100800 */
[----:B------:R1:W-:Y:S01]  /*a5a20*/  STL.64 [R1+0x36e8], R24 ;  /* 0x0036e81801007387 */ /* 0x0003e20000100a00 */
[----:B0-----:R-:W-:-:S03]  /*a5a30*/  IADD3 R10, P3, PT, R17, R6, RZ ;  /* 0x00000006110a7210 */ /* 0x001fc60007f7e0ff */
[----:B-1----:R0:W4:Y:S04]  /*a5a40*/  LDL.64 R24, [R1+0xfe8] ;  /* 0x000fe80001187983 */ /* 0x0021280000100a00 */
[----:B------:R-:W5:Y:S04]  /*a5a50*/  LDL.LU R17, [R1+0x258] ;  /* 0x0002580001117983 */ /* 0x000f680000300800 */
[----:B------:R1:W-:Y:S04]  /*a5a60*/  STL.64 [R1+0xff0], R26 ;  /* 0x000ff01a01007387 */ /* 0x0003e80000100a00 */
[----:B-1----:R-:W5:Y:S01]  /*a5a70*/  LDL.LU.64 R26, [R1+0x36f0] ;  /* 0x0036f000011a7983 */ /* 0x002f620000300a00 */
[----:B------:R-:W-:Y:S01]  /*a5a80*/  VIADD R15, R15, UR20 ;  /* 0x000000140f0f7c36 */ /* 0x000fe20008000000 */
[----:B------:R-:W1:Y:S04]  /*a5a90*/  LDCU UR20, c[0x0][0x3b8] ;  /* 0x00007700ff1477ac */ /* 0x000e680008000800 */
[----:B------:R-:W-:Y:S01]  /*a5aa0*/  STL [R1+0x3c], R15 ;  /* 0x00003c0f01007387 */ /* 0x000fe20000100800 */
[C---:B--2---:R-:W-:Y:S01]  /*a5ab0*/  IMAD.X R11, R9.reuse, 0x1, R7, P3 ;  /* 0x00000001090b7824 */ /* 0x044fe200018e0607 */
[----:B---3--:R-:W-:Y:S01]  /*a5ac0*/  SHF.R.S32.HI R18, RZ, 0x1f, R12 ;  /* 0x0000001fff127819 */ /* 0x008fe2000001140c */
[----:B----4-:R-:W-:Y:S01]  /*a5ad0*/  IMAD.X R25, R9, 0x1, R5, P0 ;  /* 0x0000000109197824 */ /* 0x010fe200000e0605 */
[----:B------:R-:W-:-:S04]  /*a5ae0*/  IADD3 R24, P1, PT, R12, R4, RZ ;  /* 0x000000040c187210 */ /* 0x000fc80007f3e0ff */
[----:B------:R2:W-:Y:S02]  /*a5af0*/  STL [R1+0xfec], R25 ;  /* 0x000fec1901007387 */ /* 0x0005e40000100800 */
[----:B--2---:R-:W-:Y:S02]  /*a5b00*/  IMAD.X R25, R18, 0x1, R5, P1 ;  /* 0x0000000112197824 */ /* 0x004fe400008e0605 */
[----:B-----5:R2:W-:Y:S04]  /*a5b10*/  STL.64 [R1+0x36e0], R26 ;  /* 0x0036e01a01007387 */ /* 0x0205e80000100a00 */
[----:B------:R-:W-:Y:S04]  /*a5b20*/  STL.64 [R1+0xfe0], R10 ;  /* 0x000fe00a01007387 */ /* 0x000fe80000100a00 */
[----:B------:R-:W3:Y:S01]  /*a5b30*/  LDL.LU R9, [R1+0x244] ;  /* 0x0002440001097983 */ /* 0x000ee20000300800 */
[----:B--2---:R-:W-:-:S03]  /*a5b40*/  IADD3 R26, P3, PT, R12, R6, RZ ;  /* 0x000000060c1a7210 */ /* 0x004fc60007f7e0ff */
[----:B------:R-:W2:Y:S04]  /*a5b50*/  LDL.LU R12, [R1+0x250] ;  /* 0x00025000010c7983 */ /* 0x000ea80000300800 */
[----:B------:R4:W-:Y:S04]  /*a5b60*/  STL.64 [R1+0xfd8], R24 ;  /* 0x000fd81801007387 */ /* 0x0009e80000100a00 */
[----:B----4-:R-:W4:Y:S01]  /*a5b70*/  LDL.LU.64 R24, [R1+0x36e8] ;  /* 0x0036e80001187983 */ /* 0x010f220000300a00 */
[----:B------:R-:W-:Y:S01]  /*a5b80*/  SHF.R.S32.HI R16, RZ, 0x1f, R8 ;  /* 0x0000001fff107819 */ /* 0x000fe20000011408 */
[----:B------:R-:W-:Y:S01]  /*a5b90*/  IMAD.X R27, R18, 0x1, R7, P3 ;  /* 0x00000001121b7824 */ /* 0x000fe200018e0607 */
[----:B------:R-:W-:-:S04]  /*a5ba0*/  IADD3 R10, P0, PT, R8, R4, RZ ;  /* 0x00000004080a7210 */ /* 0x000fc80007f1e0ff */
[----:B------:R5:W-:Y:S01]  /*a5bb0*/  STL.64 [R1+0xfd0], R26 ;  /* 0x000fd01a01007387 */ /* 0x000be20000100a00 */
[----:B------:R-:W-:-:S05]  /*a5bc0*/  IMAD.X R11, R16, 0x1, R5, P0 ;  /* 0x00000001100b7824 */ /* 0x000fca00000e0605 */
[----:B------:R0:W-:Y:S01]  /*a5bd0*/  STL.64 [R1+0xfc8], R10 ;  /* 0x000fc80a01007387 */ /* 0x0001e20000100a00 */
[----:B-----5:R-:W-:Y:S02]  /*a5be0*/  IADD3 R26, P1, PT, R8, R6, RZ ;  /* 0x00000006081a7210 */ /* 0x020fe40007f3e0ff */
[----:B------:R-:W-:-:S03]  /*a5bf0*/  SHF.R.S32.HI R8, RZ, 0x1f, R17 ;  /* 0x0000001fff087819 */ /* 0x000fc60000011411 */
[----:B------:R-:W-:Y:S01]  /*a5c00*/  IMAD.X R27, R16, 0x1, R7, P1 ;  /* 0x00000001101b7824 */ /* 0x000fe200008e0607 */
[C---:B0-----:R-:W-:Y:S01]  /*a5c10*/  IADD3 R10, P3, PT, R17.reuse, R6, RZ ;  /* 0x00000006110a7210 */ /* 0x041fe20007f7e0ff */
[----:B----4-:R0:W-:Y:S02]  /*a5c20*/  STL.64 [R1+0x36d8], R24 ;  /* 0x0036d81801007387 */ /* 0x0101e40000100a00 */
[----:B0-----:R-:W-:Y:S01]  /*a5c30*/  IADD3 R24, P0, PT, R17, R4, RZ ;  /* 0x0000000411187210 */ /* 0x001fe20007f1e0ff */
[----:B------:R-:W-:Y:S01]  /*a5c40*/  VIADD R17, R15, UR21 ;  /* 0x000000150f117c36 */ /* 0x000fe20008000000 */
[----:B---3--:R-:W-:Y:S01]  /*a5c50*/  SHF.R.S32.HI R16, RZ, 0x1f, R9 ;  /* 0x0000001fff107819 */ /* 0x008fe20000011409 */
[----:B------:R-:W-:Y:S01]  /*a5c60*/  IMAD.MOV.U32 R15, RZ, RZ, R2 ;  /* 0x000000ffff0f7224 */ /* 0x000fe200078e0002 */
[----:B------:R-:W0:Y:S01]  /*a5c70*/  LDCU UR21, c[0x0][0x3b8] ;  /* 0x00007700ff1577ac */ /* 0x000e220008000800 */
[----:B------:R-:W3:Y:S04]  /*a5c80*/  LDL.LU R2, [R1+0x234] ;  /* 0x0002340001027983 */ /* 0x000ee80000300800 */
[----:B------:R4:W-:Y:S04]  /*a5c90*/  STL.64 [R1+0xfc0], R26 ;  /* 0x000fc01a01007387 */ /* 0x0009e80000100a00 */
[----:B----4-:R-:W4:Y:S01]  /*a5ca0*/  LDL.LU.64 R26, [R1+0x36e0] ;  /* 0x0036e000011a7983 */ /* 0x010f220000300a00 */
[----:B------:R-:W-:-:S02]  /*a5cb0*/  IMAD.X R25, R8, 0x1, R5, P0 ;  /* 0x0000000108197824 */ /* 0x000fc400000e0605 */
[----:B------:R-:W-:Y:S01]  /*a5cc0*/  IMAD.X R11, R8, 0x1, R7, P3 ;  /* 0x00000001080b7824 */ /* 0x000fe200018e0607 */
[----:B--2---:R-:W-:Y:S02]  /*a5cd0*/  SHF.R.S32.HI R8, RZ, 0x1f, R12 ;  /* 0x0000001fff087819 */ /* 0x004fe4000001140c */
[----:B------:R2:W-:Y:S02]  /*a5ce0*/  STL.64 [R1+0xfb8], R24 ;  /* 0x000fb81801007387 */ /* 0x0005e40000100a00 */
[----:B--2---:R-:W-:-:S05]  /*a5cf0*/  IADD3 R24, P1, PT, R12, R4, RZ ;  /* 0x000000040c187210 */ /* 0x004fca0007f3e0ff */
[----:B------:R-:W-:Y:S01]  /*a5d00*/  IMAD.X R25, R8, 0x1, R5, P1 ;  /* 0x0000000108197824 */ /* 0x000fe200008e0605 */
[----:B----4-:R-:W-:Y:S04]  /*a5d10*/  STL.64 [R1+0x36d0], R26 ;  /* 0x0036d01a01007387 */ /* 0x010fe80000100a00 */
[----:B------:R-:W-:Y:S04]  /*a5d20*/  STL [R1+0x38], R17 ;  /* 0x0000381101007387 */ /* 0x000fe80000100800 */
[----:B------:R2:W-:Y:S02]  /*a5d30*/  STL.64 [R1+0xfb0], R10 ;  /* 0x000fb00a01007387 */ /* 0x0005e40000100a00 */
[----:B--2---:R-:W-:-:S02]  /*a5d40*/  IADD3 R10, P3, PT, R12, R6, RZ ;  /* 0x000000060c0a7210 */ /* 0x004fc40007f7e0ff */
[----:B------:R-:W2:Y:S04]  /*a5d50*/  LDL.LU R12, [R1+0x22c] ;  /* 0x00022c00010c7983 */ /* 0x000ea80000300800 */
[----:B------:R4:W-:Y:S04]  /*a5d60*/  STL.64 [R1+0xfa8], R24 ;  /* 0x000fa81801007387 */ /* 0x0009e80000100a00 */
[----:B----4-:R-:W4:Y:S01]  /*a5d70*/  LDL.LU.64 R24, [R1+0x36d8] ;  /* 0x0036d80001187983 */ /* 0x010f220000300a00 */
[----:B------:R-:W-:Y:S01]  /*a5d80*/  IADD3 R26, P0, PT, R9, R4, RZ ;  /* 0x00000004091a7210 */ /* 0x000fe20007f1e0ff */
[----:B------:R-:W-:-:S04]  /*a5d90*/  IMAD.X R11, R8, 0x1, R7, P3 ;  /* 0x00000001080b7824 */ /* 0x000fc800018e0607 */
[----:B------:R-:W-:Y:S01]  /*a5da0*/  IMAD.X R27, R16, 0x1, R5, P0 ;  /* 0x00000001101b7824 */ /* 0x000fe200000e0605 */
[----:B----4-:R-:W-:Y:S04]  /*a5db0*/  STL.64 [R1+0x36c8], R24 ;  /* 0x0036c81801007387 */ /* 0x010fe80000100a00 */
[----:B------:R-:W-:Y:S04]  /*a5dc0*/  STL.64 [R1+0xfa0], R10 ;  /* 0x000fa00a01007387 */ /* 0x000fe80000100a00 */
[----:B------:R-:W4:Y:S04]  /*a5dd0*/  LDL.LU R8, [R1+0x220] ;  /* 0x0002200001087983 */ /* 0x000f280000300800 */
[----:B------:R5:W-:Y:S04]  /*a5de0*/  STL.64 [R1+0xf98], R26 ;  /* 0x000f981a01007387 */ /* 0x000be80000100a00 */
[----:B-----5:R-:W5:Y:S01]  /*a5df0*/  LDL.LU.64 R26, [R1+0x36d0] ;  /* 0x0036d000011a7983 */ /* 0x020f620000300a00 */
[----:B---3--:R-:W-:-:S02]  /*a5e00*/  IADD3 R24, P0, PT, R2, R4, RZ ;  /* 0x0000000402187210 */ /* 0x008fc40007f1e0ff */
[----:B------:R-:W-:Y:S01]  /*a5e10*/  IADD3 R10, P1, PT, R9, R6, RZ ;  /* 0x00000006090a7210 */ /* 0x000fe20007f3e0ff */
[----:B------:R3:W-:Y:S01]  /*a5e20*/  STL.64 [R1+0x36b8], R14 ;  /* 0x0036b80e01007387 */ /* 0x0007e20000100a00 */
[----:B------:R-:W-:-:S03]  /*a5e30*/  SHF.R.S32.HI R9, RZ, 0x1f, R2 ;  /* 0x0000001fff097819 */ /* 0x000fc60000011402 */
[----:B------:R-:W-:Y:S01]  /*a5e40*/  STL [R1+0xf88], R24 ;  /* 0x000f881801007387 */ /* 0x000fe20000100800 */
[----:B---3--:R-:W-:Y:S01]  /*a5e50*/  IADD3 R14, P3, PT, R2, R6, RZ ;  /* 0x00000006020e7210 */ /* 0x008fe20007f7e0ff */
[----:B-----5:R-:W-:Y:S02]  /*a5e60*/  IMAD.MOV.U32 R2, RZ, RZ, R26 ;  /* 0x000000ffff027224 */ /* 0x020fe400078e001a */
[----:B------:R-:W3:Y:S01]  /*a5e70*/  LDL.LU R26, [R1+0x210] ;  /* 0x00021000011a7983 */ /* 0x000ee20000300800 */
[--C-:B------:R-:W-:Y:S02]  /*a5e80*/  IMAD.X R11, R16, 0x1, R7.reuse, P1 ;  /* 0x00000001100b7824 */ /* 0x100fe400008e0607 */
[----:B------:R-:W-:Y:S02]  /*a5e90*/  VIADD R17, R17, UR22 ;  /* 0x0000001611117c36 */ /* 0x000fe40008000000 */
[----:B------:R-:W-:Y:S01]  /*a5ea0*/  IMAD.X R15, R9, 0x1, R7, P3 ;  /* 0x00000001090f7824 */ /* 0x000fe200018e0607 */
[----:B---3--:R3:W-:Y:S01]  /*a5eb0*/  STL.64 [R1+0x36b0], R26 ;  /* 0x0036b01a01007387 */ /* 0x0087e20000100a00 */
[----:B----4-:R-:W-:Y:S01]  /*a5ec0*/  SHF.R.S32.HI R16, RZ, 0x1f, R8 ;  /* 0x0000001fff107819 */ /* 0x010fe20000011408 */
[----:B------:R-:W4:Y:S01]  /*a5ed0*/  LDCU UR22, c[0x0][0x3b8] ;  /* 0x00007700ff1677ac */ /* 0x000f220008000800 */
[----:B---3--:R-:W-:-:S02]  /*a5ee0*/  IMAD.MOV.U32 R26, RZ, RZ, R24 ;  /* 0x000000ffff1a7224 */ /* 0x008fc400078e0018 */
[----:B------:R-:W-:Y:S02]  /*a5ef0*/  IMAD.MOV.U32 R27, RZ, RZ, R25 ;  /* 0x000000ffff1b7224 */ /* 0x000fe400078e0019 */
[----:B------:R-:W3:Y:S01]  /*a5f00*/  LDL.LU.64 R24, [R1+0x36c8] ;  /* 0x0036c80001187983 */ /* 0x000ee20000300a00 */
[----:B------:R-:W-:Y:S01]  /*a5f10*/  IMAD.X R27, R9, 0x1, R5, P0 ;  /* 0x00000001091b7824 */ /* 0x000fe200000e0605 */
[----:B--2---:R-:W-:Y:S02]  /*a5f20*/  SHF.R.S32.HI R9, RZ, 0x1f, R12 ;  /* 0x0000001fff097819 */ /* 0x004fe4000001140c */
[----:B------:R2:W-:Y:S01]  /*a5f30*/  STL.64 [R1+0xf90], R10 ;  /* 0x000f900a01007387 */ /* 0x0005e20000100a00 */
[----:B------:R-:W-:-:S03]  /*a5f40*/  IADD3 R26, P1, PT, R12, R4, RZ ;  /* 0x000000040c1a7210 */ /* 0x000fc60007f3e0ff */
[----:B--2---:R-:W2:Y:S01]  /*a5f50*/  LDL.LU R11, [R1+0x36c0] ;  /* 0x0036c000010b7983 */ /* 0x004ea20000300800 */
[----:B------:R-:W-:-:S03]  /*a5f60*/  IADD3 R10, P3, PT, R12, R6, RZ ;  /* 0x000000060c0a7210 */ /* 0x000fc60007f7e0ff */
[----:B------:R-:W-:Y:S04]  /*a5f70*/  STL [R1+0x4c], R17 ;  /* 0x00004c1101007387 */ /* 0x000fe80000100800 */
[----:B------:R5:W-:Y:S04]  /*a5f80*/  STL [R1+0xf8c], R27 ;  /* 0x000f8c1b01007387 */ /* 0x000be80000100800 */
[----:B------:R0:W-:Y:S01]  /*a5f90*/  STL.64 [R1+0xf80], R14 ;  /* 0x000f800e01007387 */ /* 0x0001e20000100a00 */
[----:B-----5:R-:W-:-:S03]  /*a5fa0*/  IMAD.X R27, R9, 0x1, R5, P1 ;  /* 0x00000001091b7824 */ /* 0x020fc600008e0605 */
[----:B0-----:R-:W5:Y:S04]  /*a5fb0*/  LDL.LU.64 R14, [R1+0x36b8] ;  /* 0x0036b800010e7983 */ /* 0x001f680000300a00 */
[----:B------:R-:W-:Y:S04]  /*a5fc0*/  STL [R1+0xf70], R10 ;  /* 0x000f700a01007387 */ /* 0x000fe80000100800 */
[----:B---3--:R-:W-:Y:S04]  /*a5fd0*/  STL.64 [R1+0x36a0], R24 ;  /* 0x0036a01801007387 */ /* 0x008fe80000100a00 */
[----:B------:R-:W-:Y:S04]  /*a5fe0*/  STL.64 [R1+0x36a8], R20 ;  /* 0x0036a81401007387 */ /* 0x000fe80000100a00 */
[----:B------:R-:W3:Y:S04]  /*a5ff0*/  LDL.LU R12, [R1+0x208] ;  /* 0x00020800010c7983 */ /* 0x000ee80000300800 */
[----:B------:R0:W-:Y:S04]  /*a6000*/  STL.64 [R1+0xf78], R26 ;  /* 0x000f781a01007387 */ /* 0x0001e80000100a00 */
[----:B0-----:R-:W3:Y:S01]  /*a6010*/  LDL.LU.64 R26, [R1+0x36b0] ;  /* 0x0036b000011a7983 */ /* 0x001ee20000300a00 */
[----:B------:R-:W-:Y:S01]  /*a6020*/  IMAD.MOV.U32 R24, RZ, RZ, R10 ;  /* 0x000000ffff187224 */ /* 0x000fe200078e000a */
[----:B------:R-:W-:Y:S01]  /*a6030*/  IADD3 R10, P0, PT, R8, R4, RZ ;  /* 0x00000004080a7210 */ /* 0x000fe20007f1e0ff */
[----:B--2---:R-:W-:-:S02]  /*a6040*/  IMAD.MOV.U32 R25, RZ, RZ, R11 ;  /* 0x000000ffff197224 */ /* 0x004fc400078e000b */
[----:B------:R-:W-:Y:S02]  /*a6050*/  IMAD.X R25, R9, 0x1, R7, P3 ;  /* 0x0000000109197824 */ /* 0x000fe400018e0607 */
[----:B------:R-:W-:Y:S01]  /*a6060*/  IMAD.X R11, R16, 0x1, R5, P0 ;  /* 0x00000001100b7824 */ /* 0x000fe200000e0605 */
[----:B------:R-:W-:Y:S02]  /*a6070*/  IADD3 R24, P1, PT, R8, R6, RZ ;  /* 0x0000000608187210 */ /* 0x000fe40007f3e0ff */
[----:B------:R-:W-:Y:S04]  /*a6080*/  STL [R1+0xf74], R25 ;  /* 0x000f741901007387 */ /* 0x000fe80000100800 */
[----:B------:R-:W2:Y:S04]  /*a6090*/  LDL.LU R9, [R1+0x1fc] ;  /* 0x0001fc0001097983 */ /* 0x000ea80000300800 */
[----:B------:R0:W-:Y:S01]  /*a60a0*/  STL.64 [R1+0xf68], R10 ;  /* 0x000f680a01007387 */ /* 0x0001e20000100a00 */
[----:B---3--:R-:W-:-:S02]  /*a60b0*/  IADD3 R20, P0, PT, R26, R4, RZ ;  /* 0x000000041a147210 */ /* 0x008fc40007f1e0ff */
[----:B------:R-:W-:Y:S02]  /*a60c0*/  SHF.R.S32.HI R8, RZ, 0x1f, R26 ;  /* 0x0000001fff087819 */ /* 0x000fe4000001141a */
[----:B0-----:R-:W-:Y:S01]  /*a60d0*/  IADD3 R10, P3, PT, R26, R6, RZ ;  /* 0x000000061a0a7210 */ /* 0x001fe20007f7e0ff */
[----:B------:R-:W-:Y:S04]  /*a60e0*/  STL [R1+0xf58], R20 ;  /* 0x000f581401007387 */ /* 0x000fe80000100800 */
[----:B------:R-:W3:Y:S01]  /*a60f0*/  LDL.LU R26, [R1+0x1ec] ;  /* 0x0001ec00011a7983 */ /* 0x000ee20000300800 */
[--C-:B------:R-:W-:Y:S02]  /*a6100*/  IMAD.X R25, R16, 0x1, R7.reuse, P1 ;  /* 0x0000000110197824 */ /* 0x100fe400008e0607 */
[----:B------:R-:W-:Y:S01]  /*a6110*/  VIADD R17, R17, UR23 ;  /* 0x0000001711117c36 */ /* 0x000fe20008000000 */
[----:B------:R-:W-:Y:S01]  /*a6120*/  SHF.R.S32.HI R18, RZ, 0x1f, R12 ;  /* 0x0000001fff127819 */ /* 0x000fe2000001140c */
[----:B------:R-:W-:Y:S01]  /*a6130*/  IMAD.X R11, R8, 0x1, R7, P3 ;  /* 0x00000001080b7824 */ /* 0x000fe200018e0607 */
[----:B------:R-:W0:Y:S01]  /*a6140*/  LDCU UR23, c[0x0][0x3b8] ;  /* 0x00007700ff1777ac */ /* 0x000e220008000800 */
[----:B---3--:R3:W-:Y:S02]  /*a6150*/  STL.64 [R1+0x3690], R26 ;  /* 0x0036901a01007387 */ /* 0x0087e40000100a00 */
[----:B---3--:R-:W-:-:S02]  /*a6160*/  IMAD.MOV.U32 R26, RZ, RZ, R20 ;  /* 0x000000ffff1a7224 */ /* 0x008fc400078e0014 */
[----:B------:R-:W-:Y:S02]  /*a6170*/  IMAD.MOV.U32 R27, RZ, RZ, R21 ;  /* 0x000000ffff1b7224 */ /* 0x000fe400078e0015 */
[----:B------:R-:W3:Y:S01]  /*a6180*/  LDL.LU.64 R20, [R1+0x36a8] ;  /* 0x0036a80001147983 */ /* 0x000ee20000300a00 */
[----:B------:R-:W-:-:S03]  /*a6190*/  IMAD.X R27, R8, 0x1, R5, P0 ;  /* 0x00000001081b7824 */ /* 0x000fc600000e0605 */
[----:B------:R0:W-:Y:S01]  /*a61a0*/  STL.64 [R1+0xf60], R24 ;  /* 0x000f601801007387 */ /* 0x0001e20000100a00 */
[----:B------:R-:W-:-:S03]  /*a61b0*/  IADD3 R26, P1, PT, R12, R4, RZ ;  /* 0x000000040c1a7210 */ /* 0x000fc60007f3e0ff */
[----:B0-----:R-:W3:Y:S04]  /*a61c0*/  LDL.LU.64 R24, [R1+0x36a0] ;  /* 0x0036a00001187983 */ /* 0x001ee80000300a00 */
[----:B------:R-:W-:Y:S04]  /*a61d0*/  STL [R1+0x48], R17 ;  /* 0x0000481101007387 */ /* 0x000fe80000100800 */
[----:B------:R0:W-:Y:S04]  /*a61e0*/  STL.64 [R1+0xf50], R10 ;  /* 0x000f500a01007387 */ /* 0x0001e80000100a00 */
[----:B------:R1:W-:Y:S04]  /*a61f0*/  STL [R1+0xf5c], R27 ;  /* 0x000f5c1b01007387 */ /* 0x0003e80000100800 */
[----:B0-----:R-:W3:Y:S01]  /*a6200*/  LDL.LU R11, [R1+0x3698] ;  /* 0x00369800010b7983 */ /* 0x001ee20000300800 */
[----:B------:R-:W-:Y:S01]  /*a6210*/  IADD3 R10, P3, PT, R12, R6, RZ ;  /* 0x000000060c0a7210 */ /* 0x000fe20007f7e0ff */
[----:B-1----:R-:W-:-:S02]  /*a6220*/  IMAD.X R27, R18, 0x1, R5, P1 ;  /* 0x00000001121b7824 */ /* 0x002fc400008e0605 */
[----:B-----5:R-:W-:Y:S04]  /*a6230*/  STL.64 [R1+0x3688], R14 ;  /* 0x0036880e01007387 */ /* 0x020fe80000100a00 */
[----:B------:R-:W-:Y:S04]  /*a6240*/  STL [R1+0xf40], R10 ;  /* 0x000f400a01007387 */ /* 0x000fe80000100800 */
[----:B------:R-:W5:Y:S04]  /*a6250*/  LDL.LU R16, [R1+0x1e4] ;  /* 0x0001e40001107983 */ /* 0x000f680000300800 */
[----:B------:R-:W4:Y:S04]  /*a6260*/  LDL.LU R12, [R1+0x1d8] ;  /* 0x0001d800010c7983 */ /* 0x000f280000300800 */
[----:B------:R0:W-:Y:S04]  /*a6270*/  STL.64 [R1+0xf48], R26 ;  /* 0x000f481a01007387 */ /* 0x0001e80000100a00 */
[----:B0-----:R-:W4:Y:S01]  /*a6280*/  LDL.LU.64 R26, [R1+0x3690] ;  /* 0x00369000011a7983 */ /* 0x001f220000300a00 */
[----:B------:R-:W-:Y:S01]  /*a6290*/  IMAD.MOV.U32 R14, RZ, RZ, R10 ;  /* 0x000000ffff0e7224 */ /* 0x000fe200078e000a */
[----:B--2---:R-:W-:-:S02]  /*a62a0*/  SHF.R.S32.HI R8, RZ, 0x1f, R9 ;  /* 0x0000001fff087819 */ /* 0x004fc40000011409 */
[C---:B------:R-:W-:Y:S02]  /*a62b0*/  IADD3 R10, P0, PT, R9.reuse, R4, RZ ;  /* 0x00000004090a7210 */ /* 0x040fe40007f1e0ff */
[----:B------:R-:W-:Y:S01]  /*a62c0*/  IADD3 R14, P1, PT, R9, R6, RZ ;  /* 0x00000006090e7210 */ /* 0x000fe20007f3e0ff */
[----:B---3--:R-:W-:Y:S02]  /*a62d0*/  IMAD.MOV.U32 R15, RZ, RZ, R11 ;  /* 0x000000ffff0f7224 */ /* 0x008fe400078e000b */
[----:B------:R-:W-:Y:S02]  /*a62e0*/  IMAD.X R15, R18, 0x1, R7, P3 ;  /* 0x00000001120f7824 */ /* 0x000fe400018e0607 */
[----:B------:R-:W-:-:S03]  /*a62f0*/  IMAD.X R11, R8, 0x1, R5, P0 ;  /* 0x00000001080b7824 */ /* 0x000fc600000e0605 */
[----:B------:R0:W-:Y:S04]  /*a6300*/  STL [R1+0xf44], R15 ;  /* 0x000f440f01007387 */ /* 0x0001e80000100800 */
[----:B------:R-:W-:Y:S04]  /*a6310*/  STL [R1+0x3684], R19 ;  /* 0x0036841301007387 */ /* 0x000fe80000100800 */
[----:B------:R1:W-:Y:S01]  /*a6320*/  STL.64 [R1+0xf38], R10 ;  /* 0x000f380a01007387 */ /* 0x0003e20000100a00 */
[----:B0-----:R-:W-:Y:S01]  /*a6330*/  IMAD.X R15, R8, 0x1, R7, P1 ;  /* 0x00000001080f7824 */ /* 0x001fe200008e0607 */
[----:B----4-:R-:W-:-:S02]  /*a6340*/  SHF.R.S32.HI R9, RZ, 0x1f, R26 ;  /* 0x0000001fff097819 */ /* 0x010fc4000001141a */
[C---:B------:R-:W-:Y:S02]  /*a6350*/  IADD3 R18, P0, PT, R26.reuse, R4, RZ ;  /* 0x000000041a127210 */ /* 0x040fe40007f1e0ff */
[----:B-1----:R-:W-:Y:S01]  /*a6360*/  IADD3 R10, P3, PT, R26, R6, RZ ;  /* 0x000000061a0a7210 */ /* 0x002fe20007f7e0ff */
[----:B------:R-:W-:Y:S01]  /*a6370*/  VIADD R26, R17, UR24 ;  /* 0x00000018111a7c36 */ /* 0x000fe20008000000 */
[----:B------:R-:W0:Y:S01]  /*a6380*/  LDCU UR24, c[0x0][0x3b8] ;  /* 0x00007700ff1877ac */ /* 0x000e220008000800 */
[----:B------:R-:W-:-:S03]  /*a6390*/  IMAD.X R19, R9, 0x1, R5, P0 ;  /* 0x0000000109137824 */ /* 0x000fc600000e0605 */
[----:B------:R-:W-:Y:S01]  /*a63a0*/  STL.64 [R1+0x3678], R26 ;  /* 0x0036781a01007387 */ /* 0x000fe20000100a00 */
[----:B------:R-:W-:-:S03]  /*a63b0*/  IMAD.X R11, R9, 0x1, R7, P3 ;  /* 0x00000001090b7824 */ /* 0x000fc600018e0607 */
[----:B------:R1:W-:Y:S01]  /*a63c0*/  STL.64 [R1+0xf30], R14 ;  /* 0x000f300e01007387 */ /* 0x0003e20000100a00 */
[----:B-----5:R-:W-:-:S03]  /*a63d0*/  SHF.R.S32.HI R9, RZ, 0x1f, R16 ;  /* 0x0000001fff097819 */ /* 0x020fc60000011410 */
[----:B-1----:R-:W2:Y:S04]  /*a63e0*/  LDL.LU.64 R14, [R1+0x3688] ;  /* 0x00368800010e7983 */ /* 0x002ea80000300a00 */
[----:B------:R-:W3:Y:S04]  /*a63f0*/  LDL.LU R8, [R1+0x1c8] ;  /* 0x0001c80001087983 */ /* 0x000ee80000300800 */
[----:B------:R1:W-:Y:S02]  /*a6400*/  STL.64 [R1+0xf28], R18 ;  /* 0x000f281201007387 */ /* 0x0003e40000100a00 */
[----:B-1----:R-:W-:-:S02]  /*a6410*/  IADD3 R18, P1, PT, R16, R4, RZ ;  /* 0x0000000410127210 */ /* 0x002fc40007f3e0ff */
[----:B------:R-:W-:Y:S03]  /*a6420*/  STL.64 [R1+0xf20], R10 ;  /* 0x000f200a01007387 */ /* 0x000fe60000100a00 */
[----:B------:R-:W-:-:S05]  /*a6430*/  IMAD.X R19, R9, 0x1, R5, P1 ;  /* 0x0000000109137824 */ /* 0x000fca00008e0605 */
[----:B------:R1:W-:Y:S04]  /*a6440*/  STL.64 [R1+0xf18], R18 ;  /* 0x000f181201007387 */ /* 0x0003e80000100a00 */
[----:B-1----:R-:W4:Y:S01]  /*a6450*/  LDL.LU R19, [R1+0x3684] ;  /* 0x0036840001137983 */ /* 0x002f220000300800 */
[----:B------:R-:W-:Y:S02]  /*a6460*/  IADD3 R16, P3, PT, R16, R6, RZ ;  /* 0x0000000610107210 */ /* 0x000fe40007f7e0ff */
[----:B------:R-:W-:-:S03]  /*a6470*/  IADD3 R26, P0, PT, R12, R4, RZ ;  /* 0x000000040c1a7210 */ /* 0x000fc60007f1e0ff */
[----:B------:R-:W-:-:S05]  /*a6480*/  IMAD.X R17, R9, 0x1, R7, P3 ;  /* 0x0000000109117824 */ /* 0x000fca00018e0607 */
[----:B------:R1:W-:Y:S01]  /*a6490*/  STL.64 [R1+0xf10], R16 ;  /* 0x000f101001007387 */ /* 0x0003e20000100a00 */
[----:B------:R-:W-:Y:S01]  /*a64a0*/  IMAD.MOV.U32 R18, RZ, RZ, R26 ;  /* 0x000000ffff127224 */ /* 0x000fe200078e001a */
[----:B------:R-:W-:Y:S02]  /*a64b0*/  SHF.R.S32.HI R10, RZ, 0x1f, R12 ;  /* 0x0000001fff0a7819 */ /* 0x000fe4000001140c */
[----:B-1----:R-:W5:Y:S01]  /*a64c0*/  LDL.LU R17, [R1+0x3680] ;  /* 0x0036800001117983 */ /* 0x002f620000300800 */
[----:B------:R-:W-:-:S03]  /*a64d0*/  IADD3 R16, P1, PT, R12, R6, RZ ;  /* 0x000000060c107210 */ /* 0x000fc60007f3e0ff */
[----:B------:R-:W-:Y:S04]  /*a64e0*/  STL [R1+0xf08], R26 ;  /* 0x000f081a01007387 */ /* 0x000fe80000100800 */
[----:B----4-:R1:W-:Y:S02]  /*a64f0*/  STL [R1+0x366c], R19 ;  /* 0x00366c1301007387 */ /* 0x0103e40000100800 */
[----:B-1----:R-:W-:Y:S02]  /*a6500*/  IMAD.MOV.U32 R19, RZ, RZ, R27 ;  /* 0x000000ffff137224 */ /* 0x002fe400078e001b */
[----:B------:R-:W4:Y:S04]  /*a6510*/  LDL.LU.64 R26, [R1+0x3678] ;  /* 0x00367800011a7983 */ /* 0x000f280000300a00 */
[----:B------:R-:W2:Y:S01]  /*a6520*/  LDL.LU R12, [R1+0x1c0] ;  /* 0x0001c000010c7983 */ /* 0x000ea20000300800 */
[----:B------:R-:W-:-:S03]  /*a6530*/  IMAD.X R19, R10, 0x1, R5, P0 ;  /* 0x000000010a137824 */ /* 0x000fc600000e0605 */
[----:B------:R-:W4:Y:S04]  /*a6540*/  LDL.LU R9, [R1+0x1b4] ;  /* 0x0001b40001097983 */ /* 0x000f280000300800 */
[----:B------:R-:W-:Y:S04]  /*a6550*/  STL [R1+0xf00], R16 ;  /* 0x000f001001007387 */ /* 0x000fe80000100800 */
[----:B------:R-:W-:Y:S01]  /*a6560*/  STL [R1+0xf0c], R19 ;  /* 0x000f0c1301007387 */ /* 0x000fe20000100800 */
[----:B---3--:R-:W-:-:S03]  /*a6570*/  IADD3 R18, P0, PT, R8, R4, RZ ;  /* 0x0000000408127210 */ /* 0x008fc60007f1e0ff */
[----:B--2---:R5:W-:Y:S02]  /*a6580*/  STL.64 [R1+0x3670], R12 ;  /* 0x0036700c01007387 */ /* 0x004be40000100a00 */
[----:B-----5:R-:W-:Y:S02]  /*a6590*/  IMAD.MOV.U32 R13, RZ, RZ, R17 ;  /* 0x000000ffff0d7224 */ /* 0x020fe400078e0011 */
[----:B------:R-:W-:Y:S02]  /*a65a0*/  IMAD.MOV.U32 R17, RZ, RZ, R15 ;  /* 0x000000ffff117224 */ /* 0x000fe400078e000f */
[----:B------:R-:W-:Y:S01]  /*a65b0*/  IMAD.MOV.U32 R13, RZ, RZ, R10 ;  /* 0x000000ffff0d7224 */ /* 0x000fe200078e000a */
[----:B------:R-:W-:Y:S01]  /*a65c0*/  IADD3 R10, P3, PT, R8, R6, RZ ;  /* 0x00000006080a7210 */ /* 0x000fe20007f7e0ff */
[----:B------:R-:W-:Y:S01]  /*a65d0*/  IMAD.MOV.U32 R12, RZ, RZ, R16 ;  /* 0x000000ffff0c7224 */ /* 0x000fe200078e0010 */
[----:B------:R-:W-:Y:S01]  /*a65e0*/  SHF.R.S32.HI R16, RZ, 0x1f, R8 ;  /* 0x0000001fff107819 */ /* 0x000fe20000011408 */
[----:B------:R-:W-:Y:S01]  /*a65f0*/  STL [R1+0x3668], R17 ;  /* 0x0036681101007387 */ /* 0x000fe20000100800 */
[----:B------:R-:W-:-:S03]  /*a6600*/  IMAD.X R13, R13, 0x1, R7, P1 ;  /* 0x000000010d0d7824 */ /* 0x000fc600008e0607 */
[----:B------:R-:W2:Y:S04]  /*a6610*/  LDL.LU R8, [R1+0x1a4] ;  /* 0x0001a40001087983 */ /* 0x000ea80000300800 */
[----:B----4-:R-:W-:Y:S04]  /*a6620*/  STL.64 [R1+0x32c8], R26 ;  /* 0x0032c81a01007387 */ /* 0x010fe80000100a00 */
[----:B------:R-:W-:Y:S04]  /*a6630*/  STL [R1+0x3624], R27 ;  /* 0x0036241b01007387 */ /* 0x000fe80000100800 */
[----:B------:R-:W-:Y:S04]  /*a6640*/  STL [R1+0x3650], R27 ;  /* 0x0036501b01007387 */ /* 0x000fe80000100800 */
[----:B------:R1:W-:Y:S04]  /*a6650*/  STL [R1+0xf04], R13 ;  /* 0x000f040d01007387 */ /* 0x0003e80000100800 */
[----:B-1----:R-:W3:Y:S01]  /*a6660*/  LDL.LU.64 R12, [R1+0x3670] ;  /* 0x00367000010c7983 */ /* 0x002ee20000300a00 */
[----:B------:R-:W-:-:S02]  /*a6670*/  IMAD.MOV.U32 R15, RZ, RZ, R0 ;  /* 0x000000ffff0f7224 */ /* 0x000fc400078e0000 */
[----:B------:R-:W-:Y:S02]  /*a6680*/  IMAD.X R19, R16, 0x1, R5, P0 ;  /* 0x0000000110137824 */ /* 0x000fe400000e0605 */
[----:B------:R-:W-:Y:S02]  /*a6690*/  IMAD.MOV.U32 R0, RZ, RZ, R25 ;  /* 0x000000ffff007224 */ /* 0x000fe400078e0019 */
[----:B------:R-:W-:Y:S02]  /*a66a0*/  VIADD R25, R26, UR25 ;  /* 0x000000191a197c36 */ /* 0x000fe40008000000 */
[----:B------:R-:W-:Y:S01]  /*a66b0*/  IMAD.X R11, R16, 0x1, R7, P3 ;  /* 0x00000001100b7824 */ /* 0x000fe200018e0607 */
[----:B------:R1:W-:Y:S01]  /*a66c0*/  STL.64 [R1+0xef8], R18 ;  /* 0x000ef81201007387 */ /* 0x0003e20000100a00 */
[----:B------:R-:W4:Y:S03]  /*a66d0*/  LDCU UR25, c[0x0][0x3b8] ;  /* 0x00007700ff1977ac */ /* 0x000f260008000800 */
[----:B-1----:R-:W5:Y:S04]  /*a66e0*/  LDL.LU R19, [R1+0x366c] ;  /* 0x00366c0001137983 */ /* 0x002f680000300800 */
[----:B------:R1:W-:Y:S01]  /*a66f0*/  STL.64 [R1+0xef0], R10 ;  /* 0x000ef00a01007387 */ /* 0x0003e20000100a00 */
[----:B---3--:R-:W-:-:S05]  /*a6700*/  IADD3 R26, P3, PT, R12, R6, RZ ;  /* 0x000000060c1a7210 */ /* 0x008fca0007f7e0ff */
[----:B------:R-:W-:Y:S04]  /*a6710*/  STL [R1+0xee0], R26 ;  /* 0x000ee01a01007387 */ /* 0x000fe80000100800 */
[----:B------:R3:W-:Y:S04]  /*a6720*/  STL.64 [R1+0x3660], R20 ;  /* 0x0036601401007387 */ /* 0x0007e80000100a00 */
[----:B-1----:R-:W4:Y:S01]  /*a6730*/  LDL.LU R10, [R1+0x19c] ;  /* 0x00019c00010a7983 */ /* 0x002f220000300800 */
[----:B------:R-:W-:Y:S02]  /*a6740*/  SHF.R.S32.HI R11, RZ, 0x1f, R12 ;  /* 0x0000001fff0b7819 */ /* 0x000fe4000001140c */
[-C--:B------:R-:W-:Y:S01]  /*a6750*/  IADD3 R16, P1, PT, R12, R4.reuse, RZ ;  /* 0x000000040c107210 */ /* 0x080fe20007f3e0ff */
[----:B------:R-:W5:Y:S01]  /*a6760*/  LDL.LU R18, [R1+0x190] ;  /* 0x0001900001127983 */ /* 0x000f620000300800 */
[----:B------:R-:W-:Y:S01]  /*a6770*/  SHF.R.S32.HI R12, RZ, 0x1f, R9 ;  /* 0x0000001fff0c7819 */ /* 0x000fe20000011409 */
[----:B---3--:R-:W-:Y:S01]  /*a6780*/  IMAD.MOV.U32 R20, RZ, RZ, R26 ;  /* 0x000000ffff147224 */ /* 0x008fe200078e001a */
[----:B------:R-:W-:Y:S01]  /*a6790*/  IADD3 R26, P0, PT, R9, R4, RZ ;  /* 0x00000004091a7210 */ /* 0x000fe20007f1e0ff */
[----:B------:R-:W-:-:S02]  /*a67a0*/  IMAD.X R17, R11, 0x1, R5, P1 ;  /* 0x000000010b117824 */ /* 0x000fc400008e0605 */
[----:B------:R-:W-:Y:S02]  /*a67b0*/  IMAD.MOV.U32 R21, RZ, RZ, R27 ;  /* 0x000000ffff157224 */ /* 0x000fe400078e001b */
[----:B------:R-:W-:Y:S02]  /*a67c0*/  IMAD.X R21, R11, 0x1, R7, P3 ;  /* 0x000000010b157824 */ /* 0x000fe400018e0607 */
[C---:B------:R-:W-:Y:S01]  /*a67d0*/  IMAD.X R27, R12.reuse, 0x1, R5, P0 ;  /* 0x000000010c1b7824 */ /* 0x040fe200000e0605 */
[----:B------:R1:W-:Y:S01]  /*a67e0*/  STL.64 [R1+0xee8], R16 ;  /* 0x000ee81001007387 */ /* 0x0003e20000100a00 */
[----:B------:R-:W-:Y:S02]  /*a67f0*/  IADD3 R20, P1, PT, R9, R6, RZ ;  /* 0x0000000609147210 */ /* 0x000fe40007f3e0ff */
[----:B--2---:R-:W-:Y:S01]  /*a6800*/  SHF.R.S32.HI R11, RZ, 0x1f, R8 ;  /* 0x0000001fff0b7819 */ /* 0x004fe20000011408 */
[----:B-1----:R-:W2:Y:S04]  /*a6810*/  LDL.LU R17, [R1+0x3668] ;  /* 0x0036680001117983 */ /* 0x002ea80000300800 */
[----:B------:R1:W-:Y:S04]  /*a6820*/  STL [R1+0xee4], R21 ;  /* 0x000ee41501007387 */ /* 0x0003e80000100800 */
[----:B------:R3:W-:Y:S01]  /*a6830*/  STL.64 [R1+0xed8], R26 ;  /* 0x000ed81a01007387 */ /* 0x0007e20000100a00 */
[----:B-1----:R-:W-:Y:S01]  /*a6840*/  IMAD.X R21, R12, 0x1, R7, P1 ;  /* 0x000000010c157824 */ /* 0x002fe200008e0607 */
[----:B---3--:R-:W-:-:S02]  /*a6850*/  IADD3 R26, P0, PT, R8, R4, RZ ;  /* 0x00000004081a7210 */ /* 0x008fc40007f1e0ff */
[----:B------:R-:W-:Y:S01]  /*a6860*/  IADD3 R8, P3, PT, R8, R6, RZ ;  /* 0x0000000608087210 */ /* 0x000fe20007f7e0ff */
[----:B------:R-:W-:Y:S02]  /*a6870*/  STL [R1+0x327c], R25 ;  /* 0x00327c1901007387 */ /* 0x000fe40000100800 */
[C---:B------:R-:W-:Y:S02]  /*a6880*/  IMAD.X R27, R11.reuse, 0x1, R5, P0 ;  /* 0x000000010b1b7824 */ /* 0x040fe400000e0605 */
[----:B------:R1:W-:Y:S01]  /*a6890*/  STL.64 [R1+0xed0], R20 ;  /* 0x000ed01401007387 */ /* 0x0003e20000100a00 */
[----:B------:R-:W-:-:S03]  /*a68a0*/  IMAD.X R9, R11, 0x1, R7, P3 ;  /* 0x000000010b097824 */ /* 0x000fc600018e0607 */
[----:B-1----:R-:W3:Y:S04]  /*a68b0*/  LDL.LU.64 R20, [R1+0x3660] ;  /* 0x0036600001147983 */ /* 0x002ee80000300a00 */
[----:B------:R-:W3:Y:S04]  /*a68c0*/  LDL.LU R12, [R1+0x180] ;  /* 0x00018000010c7983 */ /* 0x000ee80000300800 */
[----:B------:R-:W-:Y:S04]  /*a68d0*/  STL.64 [R1+0xec8], R26 ;  /* 0x000ec81a01007387 */ /* 0x000fe80000100a00 */
[----:B------:R-:W-:Y:S04]  /*a68e0*/  STL [R1+0x3654], R24 ;  /* 0x0036541801007387 */ /* 0x000fe80000100800 */
[----:B------:R1:W-:Y:S01]  /*a68f0*/  STL.64 [R1+0xec0], R8 ;  /* 0x000ec00801007387 */ /* 0x0003e20000100a00 */
[----:B----4-:R-:W-:-:S02]  /*a6900*/  SHF.R.S32.HI R11, RZ, 0x1f, R10 ;  /* 0x0000001fff0b7819 */ /* 0x010fc4000001140a */
[----:B-1----:R-:W-:-:S05]  /*a6910*/  IADD3 R8, P1, PT, R10, R4, RZ ;  /* 0x000000040a087210 */ /* 0x002fca0007f3e0ff */
[----:B------:R-:W-:-:S05]  /*a6920*/  IMAD.X R9, R11, 0x1, R5, P1 ;  /* 0x000000010b097824 */ /* 0x000fca00008e0605 */
[----:B------:R1:W-:Y:S04]  /*a6930*/  STL.64 [R1+0xeb8], R8 ;  /* 0x000eb80801007387 */ /* 0x0003e80000100a00 */
[----:B-1----:R-:W4:Y:S01]  /*a6940*/  LDL.LU R9, [R1+0x3658] ;  /* 0x0036580001097983 */ /* 0x002f220000300800 */
[----:B------:R-:W-:Y:S01]  /*a6950*/  IADD3 R24, P3, PT, R10, R6, RZ ;  /* 0x000000060a187210 */ /* 0x000fe20007f7e0ff */
[----:B------:R-:W-:Y:S02]  /*a6960*/  IMAD.MOV.U32 R8, RZ, RZ, R23 ;  /* 0x000000ffff087224 */ /* 0x000fe400078e0017 */
[----:B--2---:R-:W-:Y:S02]  /*a6970*/  IMAD.MOV.U32 R16, RZ, RZ, R17 ;  /* 0x000000ffff107224 */ /* 0x004fe400078e0011 */
[----:B------:R-:W-:Y:S01]  /*a6980*/  VIADD R17, R25, UR28 ;  /* 0x0000001c19117c36 */ /* 0x000fe20008000000 */
[----:B-----5:R-:W-:Y:S01]  /*a6990*/  SHF.R.S32.HI R10, RZ, 0x1f, R18 ;  /* 0x0000001fff0a7819 */ /* 0x020fe20000011412 */
[----:B------:R-:W-:Y:S01]  /*a69a0*/  IMAD.X R25, R11, 0x1, R7, P3 ;  /* 0x000000010b197824 */ /* 0x000fe200018e0607 */
[C---:B------:R-:W-:Y:S01]  /*a69b0*/  IADD3 R26, P0, PT, R18.reuse, R4, RZ ;  /* 0x00000004121a7210 */ /* 0x040fe20007f1e0ff */
[----:B------:R-:W-:Y:S01]  /*a69c0*/  IMAD.MOV.U32 R23, RZ, RZ, R29 ;  /* 0x000000ffff177224 */ /* 0x000fe200078e001d */
[----:B------:R-:W1:Y:S01]  /*a69d0*/  LDCU UR28, c[0x0][0x39c] ;  /* 0x00007380ff1c77ac */ /* 0x000e620008000800 */
[----:B----4-:R2:W-:Y:S04]  /*a69e0*/  STL.64 [R1+0x3648], R8 ;  /* 0x0036480801007387 */ /* 0x0105e80000100a00 */
[----:B------:R4:W-:Y:S01]  /*a69f0*/  STL.64 [R1+0xeb0], R24 ;  /* 0x000eb01801007387 */ /* 0x0009e20000100a00 */
[----:B--2---:R-:W-:-:S03]  /*a6a00*/  IADD3 R8, P1, PT, R18, R6, RZ ;  /* 0x0000000612087210 */ /* 0x004fc60007f3e0ff */
[----:B----4-:R-:W2:Y:S04]  /*a6a10*/  LDL.LU R24, [R1+0x3654] ;  /* 0x0036540001187983 */ /* 0x010ea80000300800 */
[----:B------:R-:W4:Y:S04]  /*a6a20*/  LDL.LU R29, [R1+0x178] ;  /* 0x00017800011d7983 */ /* 0x000f280000300800 */
[----:B------:R-:W5:Y:S01]  /*a6a30*/  LDL.LU R18, [R1+0x16c] ;  /* 0x00016c0001127983 */ /* 0x000f620000300800 */
[----:B------:R-:W-:Y:S01]  /*a6a40*/  IMAD.X R27, R10, 0x1, R5, P0 ;  /* 0x000000010a1b7824 */ /* 0x000fe200000e0605 */
[----:B---3--:R-:W-:-:S02]  /*a6a50*/  SHF.R.S32.HI R25, RZ, 0x1f, R12 ;  /* 0x0000001fff197819 */ /* 0x008fc4000001140c */
[----:B-----5:R-:W-:Y:S04]  /*a6a60*/  STL.64 [R1+0x3640], R18 ;  /* 0x0036401201007387 */ /* 0x020fe80000100a00 */
[----:B------:R-:W-:Y:S04]  /*a6a70*/  STL [R1+0xea0], R8 ;  /* 0x000ea00801007387 */ /* 0x000fe80000100800 */
[----:B------:R3:W-:Y:S04]  /*a6a80*/  STL.64 [R1+0xea8], R26 ;  /* 0x000ea81a01007387 */ /* 0x0007e80000100a00 */
[----:B---3--:R3:W5:Y:S04]  /*a6a90*/  LDL.LU R27, [R1+0x3650] ;  /* 0x00365000011b7983 */ /* 0x0087680000300800 */
[----:B------:R0:W-:Y:S02]  /*a6aa0*/  STL.64 [R1+0x3638], R20 ;  /* 0x0036381401007387 */ /* 0x0001e40000100a00 */
[----:B0-----:R-:W-:-:S02]  /*a6ab0*/  IMAD.MOV.U32 R20, RZ, RZ, R8 ;  /* 0x000000ffff147224 */ /* 0x001fc400078e0008 */
[----:B------:R-:W-:Y:S02]  /*a6ac0*/  IMAD.MOV.U32 R21, RZ, RZ, R9 ;  /* 0x000000ffff157224 */ /* 0x000fe400078e0009 */
[----:B------:R-:W2:Y:S01]  /*a6ad0*/  LDL.LU.64 R8, [R1+0x3648] ;  /* 0x0036480001087983 */ /* 0x000ea20000300a00 */
[C---:B------:R-:W-:Y:S01]  /*a6ae0*/  IADD3 R18, P0, PT, R12.reuse, R4, RZ ;  /* 0x000000040c127210 */ /* 0x040fe20007f1e0ff */
[----:B------:R-:W-:Y:S01]  /*a6af0*/  IMAD.MOV.U32 R19, RZ, RZ, R10 ;  /* 0x000000ffff137224 */ /* 0x000fe200078e000a */
[----:B------:R-:W-:Y:S01]  /*a6b00*/  IADD3 R10, P3, PT, R12, R6, RZ ;  /* 0x000000060c0a7210 */ /* 0x000fe20007f7e0ff */
[----:B------:R-:W3:Y:S02]  /*a6b10*/  LDL.LU R26, [R1+0x64] ;  /* 0x00006400011a7983 */ /* 0x000ee40000300800 */
[----:B------:R-:W-:Y:S02]  /*a6b20*/  IMAD.X R21, R19, 0x1, R7, P1 ;  /* 0x0000000113157824 */ /* 0x000fe400008e0607 */
[C---:B------:R-:W-:Y:S01]  /*a6b30*/  IMAD.X R19, R25.reuse, 0x1, R5, P0 ;  /* 0x0000000119137824 */ /* 0x040fe200000e0605 */
[----:B------:R-:W-:Y:S01]  /*a6b40*/  STL [R1+0x35b0], R17 ;  /* 0x0035b01101007387 */ /* 0x000fe20000100800 */
[----:B------:R-:W-:-:S03]  /*a6b50*/  IMAD.X R11, R25, 0x1, R7, P3 ;  /* 0x00000001190b7824 */ /* 0x000fc600018e0607 */
[----:B------:R0:W-:Y:S01]  /*a6b60*/  STL.64 [R1+0xe98], R18 ;  /* 0x000e981201007387 */ /* 0x0001e20000100a00 */
[----:B----4-:R-:W-:Y:S02]  /*a6b70*/  SHF.R.S32.HI R25, RZ, 0x1f, R29 ;  /* 0x0000001fff197819 */ /* 0x010fe4000001141d */
[----:B------:R-:W-:Y:S01]  /*a6b80*/  IADD3 R20, P1, PT, R29, R4, RZ ;  /* 0x000000041d147210 */ /* 0x000fe20007f3e0ff */
[----:B0-----:R-:W4:Y:S04]  /*a6b90*/  LDL.LU.64 R18, [R1+0x3640] ;  /* 0x0036400001127983 */ /* 0x001f280000300a00 */
[----:B------:R0:W-:Y:S02]  /*a6ba0*/  STL [R1+0xea4], R21 ;  /* 0x000ea41501007387 */ /* 0x0001e40000100800 */
[----:B0-----:R-:W-:-:S02]  /*a6bb0*/  IMAD.X R21, R25, 0x1, R5, P1 ;  /* 0x0000000119157824 */ /* 0x001fc400008e0605 */
[----:B--2---:R-:W-:Y:S04]  /*a6bc0*/  STL.64 [R1+0x3628], R8 ;  /* 0x0036280801007387 */ /* 0x004fe80000100a00 */
[----:B------:R0:W-:Y:S04]  /*a6bd0*/  STL.64 [R1+0xe90], R10 ;  /* 0x000e900a01007387 */ /* 0x0001e80000100a00 */
[----:B------:R2:W-:Y:S01]  /*a6be0*/  STL.64 [R1+0xe88], R20 ;  /* 0x000e881401007387 */ /* 0x0005e20000100a00 */
[----:B0-----:R-:W-:-:S03]  /*a6bf0*/  IADD3 R10, P3, PT, R29, R6, RZ ;  /* 0x000000061d0a7210 */ /* 0x001fc60007f7e0ff */
[----:B--2---:R-:W2:Y:S02]  /*a6c00*/  LDL.LU.64 R20, [R1+0x3638] ;  /* 0x0036380001147983 */ /* 0x004ea40000300a00 */
[----:B------:R-:W-:-:S05]  /*a6c10*/  IMAD.X R11, R25, 0x1, R7, P3 ;  /* 0x00000001190b7824 */ /* 0x000fca00018e0607 */
[----:B------:R0:W-:Y:S04]  /*a6c20*/  STL.64 [R1+0xe80], R10 ;  /* 0x000e800a01007387 */ /* 0x0001e80000100a00 */
[----:B0-----:R0:W2:Y:S01]  /*a6c30*/  LDL.LU R11, [R1+0x3634] ;  /* 0x00363400010b7983 */ /* 0x0010a20000300800 */
[C---:B----4-:R-:W-:Y:S02]  /*a6c40*/  IADD3 R10, P1, PT, R18.reuse, R6, RZ ;  /* 0x00000006120a7210 */ /* 0x050fe40007f3e0ff */
[----:B------:R-:W-:Y:S02]  /*a6c50*/  SHF.R.S32.HI R29, RZ, 0x1f, R18 ;  /* 0x0000001fff1d7819 */ /* 0x000fe40000011412 */
[----:B------:R-:W-:Y:S01]  /*a6c60*/  IADD3 R8, P0, PT, R18, R4, RZ ;  /* 0x0000000412087210 */ /* 0x000fe20007f1e0ff */
[----:B------:R4:W-:Y:S01]  /*a6c70*/  STL [R1+0xe70], R10 ;  /* 0x000e700a01007387 */ /* 0x0009e20000100800 */
[----:B------:R-:W-:-:S03]  /*a6c80*/  IMAD.MOV.U32 R18, RZ, RZ, R13 ;  /* 0x000000ffff127224 */ /* 0x000fc600078e000d */
[----:B--2---:R-:W2:Y:S04]  /*a6c90*/  LDL.LU R11, [R1+0x3630] ;  /* 0x00363000010b7983 */ /* 0x004ea80000300800 */
[----:B------:R-:W2:Y:S04]  /*a6ca0*/  LDL.LU R13, [R1+0x68] ;  /* 0x00006800010d7983 */ /* 0x000ea80000300800 */
[----:B----4-:R-:W2:Y:S01]  /*a6cb0*/  LDL.LU R10, [R1+0x160] ;  /* 0x00016000010a7983 */ /* 0x010ea20000300800 */
[----:B------:R-:W-:Y:S01]  /*a6cc0*/  IMAD.X R9, R29, 0x1, R5, P0 ;  /* 0x000000011d097824 */ /* 0x000fe200000e0605 */
[----:B---3--:R-:W-:Y:S01]  /*a6cd0*/  SHF.R.S32.HI R25, RZ, 0x1f, R26 ;  /* 0x0000001fff197819 */ /* 0x008fe2000001141a */
[----:B------:R-:W-:Y:S01]  /*a6ce0*/  VIADD R12, R17, UR34 ;  /* 0x00000022110c7c36 */ /* 0x000fe20008000000 */
[----:B------:R-:W3:Y:S01]  /*a6cf0*/  LDCU UR34, c[0x0][0x39c] ;  /* 0x00007380ff2277ac */ /* 0x000ee20008000800 */
[----:B--2---:R-:W-:Y:S04]  /*a6d00*/  STL.64 [R1+0x3618], R10 ;  /* 0x0036180a01007387 */ /* 0x004fe80000100a00 */
[----:B------:R2:W-:Y:S04]  /*a6d10*/  STL.64 [R1+0xe78], R8 ;  /* 0x000e780801007387 */ /* 0x0005e80000100a00 */
[----:B--2---:R-:W2:Y:S01]  /*a6d20*/  LDL.LU.64 R8, [R1+0x3628] ;  /* 0x0036280001087983 */ /* 0x004ea20000300a00 */
[----:B------:R-:W-:-:S02]  /*a6d30*/  IADD3 R10, P0, PT, R26, R4, RZ ;  /* 0x000000041a0a7210 */ /* 0x000fc40007f1e0ff */
[----:B------:R-:W-:-:S05]  /*a6d40*/  IADD3 R26, P3, PT, R26, R6, RZ ;  /* 0x000000061a1a7210 */ /* 0x000fca0007f7e0ff */
[----:B------:R4:W-:Y:S04]  /*a6d50*/  STL [R1+0xe60], R26 ;  /* 0x000e601a01007387 */ /* 0x0009e80000100800 */
[----:B-----5:R-:W5:Y:S04]  /*a6d60*/  LDL.LU R27, [R1+0x3624] ;  /* 0x00362400011b7983 */ /* 0x020f680000300800 */
[----:B------:R0:W-:Y:S01]  /*a6d70*/  STL.64 [R1+0x3608], R16 ;  /* 0x0036081001007387 */ /* 0x0001e20000100a00 */
[----:B----4-:R-:W-:Y:S01]  /*a6d80*/  VIADD R26, R12, UR36 ;  /* 0x000000240c1a7c36 */ /* 0x010fe20008000000 */
[----:B------:R-:W4:Y:S02]  /*a6d90*/  LDCU UR36, c[0x0][0x39c] ;  /* 0x00007380ff2477ac */ /* 0x000f240008000800 */
[----:B0-----:R0:W3:Y:S04]  /*a6da0*/  LDL.64 R16, [R1+0xe60] ;  /* 0x000e600001107983 */ /* 0x0010e80000100a00 */
[----:B--2---:R2:W-:Y:S04]  /*a6db0*/  STL.64 [R1+0x3610], R8 ;  /* 0x0036100801007387 */ /* 0x0045e80000100a00 */
[----:B--2---:R0:W2:Y:S04]  /*a6dc0*/  LDL.64 R8, [R1+0xe70] ;  /* 0x000e700001087983 */ /* 0x0040a80000100a00 */
[----:B------:R0:W-:Y:S04]  /*a6dd0*/  STL [R1+0x35f4], R26 ;  /* 0x0035f41a01007387 */ /* 0x0001e80000100800 */
[----:B0-----:R-:W5:Y:S01]  /*a6de0*/  LDL.LU R26, [R1+0x15c] ;  /* 0x00015c00011a7983 */ /* 0x001f620000300800 */
[----:B------:R-:W-:-:S02]  /*a6df0*/  IMAD.X R11, R25, 0x1, R5, P0 ;  /* 0x00000001190b7824 */ /* 0x000fc400000e0605 */
[----:B--2---:R-:W-:Y:S01]  /*a6e00*/  IMAD.X R9, R29, 0x1, R7, P1 ;  /* 0x000000011d097824 */ /* 0x004fe200008e0607 */
[----:B-----5:R-:W-:Y:S04]  /*a6e10*/  STL.64 [R1+0x3600], R26 ;  /* 0x0036001a01007387 */ /* 0x020fe80000100a00 */
[----:B------:R-:W2:Y:S04]  /*a6e20*/  LDL.LU R29, [R1+0x3620] ;  /* 0x00362000011d7983 */ /* 0x000ea80000300800 */
[----:B------:R0:W-:Y:S04]  /*a6e30*/  STL.64 [R1+0xe68], R10 ;  /* 0x000e680a01007387 */ /* 0x0001e80000100a00 */
[----:B0-----:R-:W5:Y:S01]  /*a6e40*/  LDL.LU.64 R10, [R1+0x3618] ;  /* 0x00361800010a7983 */ /* 0x001f620000300a00 */
[----:B------:R-:W-:-:S03]  /*a6e50*/  IADD3 R8, P1, PT, R13, R4, RZ ;  /* 0x000000040d087210 */ /* 0x000fc60007f3e0ff */
[----:B------:R-:W-:Y:S01]  /*a6e60*/  STL [R1+0xe74], R9 ;  /* 0x000e740901007387 */ /* 0x000fe20000100800 */
[----:B---3--:R-:W-:-:S03]  /*a6e70*/  IMAD.X R17, R25, 0x1, R7, P3 ;  /* 0x0000000119117824 */ /* 0x008fc600018e0607 */
[----:B------:R0:W-:Y:S01]  /*a6e80*/  STL.64 [R1+0x35f8], R20 ;  /* 0x0035f81401007387 */ /* 0x0001e20000100a00 */
[----:B------:R-:W-:-:S03]  /*a6e90*/  IADD3 R16, P3, PT, R13, R6, RZ ;  /* 0x000000060d107210 */ /* 0x000fc60007f7e0ff */
[----:B------:R3:W-:Y:S01]  /*a6ea0*/  STL [R1+0xe64], R17 ;  /* 0x000e641101007387 */ /* 0x0007e20000100800 */
[----:B0-----:R-:W-:-:S05]  /*a6eb0*/  SHF.R.S32.HI R20, RZ, 0x1f, R13 ;  /* 0x0000001fff147819 */ /* 0x001fca000001140d */
[C---:B------:R-:W-:Y:S02]  /*a6ec0*/  IMAD.X R9, R20.reuse, 0x1, R5, P1 ;  /* 0x0000000114097824 */ /* 0x040fe400008e0605 */
[----:B---3--:R-:W-:-:S03]  /*a6ed0*/  IMAD.X R17, R20, 0x1, R7, P3 ;  /* 0x0000000114117824 */ /* 0x008fc600018e0607 */
[----:B------:R0:W-:Y:S04]  /*a6ee0*/  STL.64 [R1+0xe58], R8 ;  /* 0x000e580801007387 */ /* 0x0001e80000100a00 */
[----:B0-----:R-:W3:Y:S04]  /*a6ef0*/  LDL.LU.64 R8, [R1+0x3610] ;  /* 0x0036100001087983 */ /* 0x001ee80000300a00 */
[----:B------:R-:W2:Y:S04]  /*a6f00*/  LDL.LU R25, [R1+0x158] ;  /* 0x0001580001197983 */ /* 0x000ea80000300800 */
[----:B------:R0:W-:Y:S04]  /*a6f10*/  STL.64 [R1+0xe50], R16 ;  /* 0x000e501001007387 */ /* 0x0001e80000100a00 */
[----:B0-----:R-:W2:Y:S01]  /*a6f20*/  LDL.LU.64 R16, [R1+0x3608] ;  /* 0x0036080001107983 */ /* 0x001ea20000300a00 */
[----:B-----5:R-:W-:-:S02]  /*a6f30*/  SHF.R.S32.HI R13, RZ, 0x1f, R10 ;  /* 0x0000001fff0d7819 */ /* 0x020fc4000001140a */
[C---:B------:R-:W-:Y:S02]  /*a6f40*/  IADD3 R26, P0, PT, R10.reuse, R4, RZ ;  /* 0x000000040a1a7210 */ /* 0x040fe40007f1e0ff */
[----:B------:R-:W-:-:S03]  /*a6f50*/  IADD3 R10, P1, PT, R10, R6, RZ ;  /* 0x000000060a0a7210 */ /* 0x000fc60007f3e0ff */
[----:B------:R-:W-:Y:S02]  /*a6f60*/  IMAD.X R27, R13, 0x1, R5, P0 ;  /* 0x000000010d1b7824 */ /* 0x000fe400000e0605 */
[----:B------:R-:W-:Y:S04]  /*a6f70*/  STL [R1+0xe40], R10 ;  /* 0x000e400a01007387 */ /* 0x000fe80000100800 */
[----:B------:R0:W-:Y:S04]  /*a6f80*/  STL.64 [R1+0xe48], R26 ;  /* 0x000e481a01007387 */ /* 0x0001e80000100a00 */
[----:B0-----:R-:W5:Y:S04]  /*a6f90*/  LDL.LU.64 R26, [R1+0x3600] ;  /* 0x00360000011a7983 */ /* 0x001f680000300a00 */
[----:B------:R-:W2:Y:S01]  /*a6fa0*/  LDL.LU R10, [R1+0x6c] ;  /* 0x00006c00010a7983 */ /* 0x000ea20000300800 */
[----:B-----5:R-:W-:-:S05]  /*a6fb0*/  IADD3 R20, P0, PT, R26, R4, RZ ;  /* 0x000000041a147210 */ /* 0x020fca0007f1e0ff */
[----:B------:R0:W-:Y:S04]  /*a6fc0*/  STL [R1+0xe38], R20 ;  /* 0x000e381401007387 */ /* 0x0001e80000100800 */
[----:B0-----:R-:W5:Y:S01]  /*a6fd0*/  LDL.LU.64 R20, [R1+0x35f8] ;  /* 0x0035f80001147983 */ /* 0x001f620000300a00 */
[----:B--2---:R-:W-:Y:S02]  /*a6fe0*/  IMAD.MOV.U32 R11, RZ, RZ, R16 ;  /* 0x000000ffff0b7224 */ /* 0x004fe400078e0010 */
[----:B---3--:R-:W-:Y:S02]  /*a6ff0*/  IMAD.MOV.U32 R16, RZ, RZ, R8 ;  /* 0x000000ffff107224 */ /* 0x008fe400078e0008 */
[----:B------:R-:W-:Y:S02]  /*a7000*/  IMAD.MOV.U32 R8, RZ, RZ, R15 ;  /* 0x000000ffff087224 */ /* 0x000fe400078e000f */
[----:B------:R-:W-:-:S02]  /*a7010*/  IMAD.MOV.U32 R15, RZ, RZ, R29 ;  /* 0x000000ffff0f7224 */ /* 0x000fc400078e001d */
[----:B------:R-:W-:Y:S01]  /*a7020*/  IMAD.MOV.U32 R29, RZ, RZ, R0 ;  /* 0x000000ffff1d7224 */ /* 0x000fe200078e0000 */
[----:B------:R-:W-:Y:S02]  /*a7030*/  SHF.R.S32.HI R0, RZ, 0x1f, R26 ;  /* 0x0000001fff007819 */ /* 0x000fe4000001141a */
[----:B------:R-:W-:-:S05]  /*a7040*/  IADD3 R26, P3, PT, R26, R6, RZ ;  /* 0x000000061a1a7210 */ /* 0x000fca0007f7e0ff */
[----:B------:R0:W-:Y:S04]  /*a7050*/  STL [R1+0xe30], R26 ;  /* 0x000e301a01007387 */ /* 0x0001e80000100800 */
[----:B0-----:R-:W2:Y:S04]  /*a7060*/  LDL.LU R26, [R1+0x35f4] ;  /* 0x0035f400011a7983 */ /* 0x001ea80000300800 */
[----:B-----5:R0:W-:Y:S04]  /*a7070*/  STL.64 [R1+0x35e8], R20 ;  /* 0x0035e81401007387 */ /* 0x0201e80000100a00 */
[----:B0-----:R0:W3:Y:S02]  /*a7080*/  LDL.64 R20, [R1+0xe30] ;  /* 0x000e300001147983 */ /* 0x0010e40000100a00 */
[----:B---3--:R-:W-:-:S02]  /*a7090*/  IMAD.MOV.U32 R21, RZ, RZ, R13 ;  /* 0x000000ffff157224 */ /* 0x008fc400078e000d */
[----:B--2---:R-:W-:Y:S01]  /*a70a0*/  VIADD R13, R26, UR40 ;  /* 0x000000281a0d7c36 */ /* 0x004fe20008000000 */
[----:B------:R-:W2:Y:S04]  /*a70b0*/  LDCU UR40, c[0x0][0x39c] ;  /* 0x00007380ff2877ac */ /* 0x000ea80008000800 */
[----:B------:R-:W-:Y:S04]  /*a70c0*/  STL.64 [R1+0x35d0], R12 ;  /* 0x0035d00c01007387 */ /* 0x000fe80000100a00 */
[----:B------:R3:W-:Y:S04]  /*a70d0*/  STL [R1+0x35d8], R13 ;  /* 0x0035d80d01007387 */ /* 0x0007e80000100800 */
[----:B---3--:R0:W3:Y:S04]  /*a70e0*/  LDL.64 R12, [R1+0xe38] ;  /* 0x000e3800010c7983 */ /* 0x0080e80000100a00 */
[----:B------:R5:W-:Y:S04]  /*a70f0*/  STL [R1+0x3548], R26 ;  /* 0x0035481a01007387 */ /* 0x000be80000100800 */
[----:B-----5:R0:W5:Y:S04]  /*a7100*/  LDL.64 R26, [R1+0xe40] ;  /* 0x000e4000011a7983 */ /* 0x0201680000100a00 */
[----:B------:R-:W-:Y:S01]  /*a7110*/  STL.64 [R1+0x35e0], R2 ;  /* 0x0035e00201007387 */ /* 0x000fe20000100a00 */
[----:B-----5:R-:W-:-:S05]  /*a7120*/  IMAD.X R27, R21, 0x1, R7, P1 ;  /* 0x00000001151b7824 */ /* 0x020fca00008e0607 */
[----:B------:R5:W-:Y:S02]  /*a7130*/  STL [R1+0xe44], R27 ;  /* 0x000e441b01007387 */ /* 0x000be40000100800 */
[----:B-----5:R-:W-:Y:S02]  /*a7140*/  IMAD.MOV.U32 R27, RZ, RZ, R11 ;  /* 0x000000ffff1b7224 */ /* 0x020fe400078e000b */
[----:B------:R-:W-:Y:S02]  /*a7150*/  IMAD.MOV.U32 R11, RZ, RZ, R16 ;  /* 0x000000ffff0b7224 */ /* 0x000fe400078e0010 */
[----:B------:R-:W5:Y:S01]  /*a7160*/  LDL.LU R16, [R1+0x14c] ;  /* 0x00014c0001107983 */ /* 0x000f620000300800 */
[----:B---3--:R-:W-:Y:S01]  /*a7170*/  IMAD.X R13, R0, 0x1, R5, P0 ;  /* 0x00000001000d7824 */ /* 0x008fe200000e0605 */
[----:B------:R-:W-:Y:S01]  /*a7180*/  IADD3 R20, P1, PT, R10, R4, RZ ;  /* 0x000000040a147210 */ /* 0x000fe20007f3e0ff */
[----:B------:R-:W-:-:S03]  /*a7190*/  IMAD.X R21, R0, 0x1, R7, P3 ;  /* 0x0000000100157824 */ /* 0x000fc600018e0607 */
[----:B------:R-:W-:Y:S01]  /*a71a0*/  STL [R1+0xe3c], R13 ;  /* 0x000e3c0d01007387 */ /* 0x000fe20000100800 */
[----:B------:R-:W-:Y:S02]  /*a71b0*/  IADD3 R2, P3, PT, R10, R6, RZ ;  /* 0x000000060a027210 */ /* 0x000fe40007f7e0ff */
[----:B------:R-:W-:Y:S01]  /*a71c0*/  IADD3 R12, P0, PT, R25, R4, RZ ;  /* 0x00000004190c7210 */ /* 0x000fe20007f1e0ff */
[----:B-----5:R3:W-:Y:S04]  /*a71d0*/  STL.64 [R1+0x35c8], R16 ;  /* 0x0035c81001007387 */ /* 0x0207e80000100a00 */
[----:B------:R-:W5:Y:S04]  /*a71e0*/  LDL.LU R0, [R1+0x35f0] ;  /* 0x0035f00001007983 */ /* 0x000f680000300800 */
[----:B------:R0:W-:Y:S01]  /*a71f0*/  STL [R1+0xe34], R21 ;  /* 0x000e341501007387 */ /* 0x0001e20000100800 */
[----:B---3--:R-:W-:-:S02]  /*a7200*/  SHF.R.S32.HI R16, RZ, 0x1f, R10 ;  /* 0x0000001fff107819 */ /* 0x008fc4000001140a */
[----:B------:R-:W-:-:S03]  /*a7210*/  SHF.R.S32.HI R10, RZ, 0x1f, R25 ;  /* 0x0000001fff0a7819 */ /* 0x000fc60000011419 */
[C---:B0-----:R-:W-:Y:S02]  /*a7220*/  IMAD.X R21, R16.reuse, 0x1, R5, P1 ;  /* 0x0000000110157824 */ /* 0x041fe400008e0605 */
[----:B------:R-:W-:Y:S02]  /*a7230*/  IMAD.X R3, R16, 0x1, R7, P3 ;  /* 0x0000000110037824 */ /* 0x000fe400018e0607 */
[----:B------:R-:W-:Y:S01]  /*a7240*/  IMAD.X R13, R10, 0x1, R5, P0 ;  /* 0x000000010a0d7824 */ /* 0x000fe200000e0605 */
[----:B------:R0:W-:Y:S01]  /*a7250*/  STL.64 [R1+0xe28], R20 ;  /* 0x000e281401007387 */ /* 0x0001e20000100a00 */
[----:B------:R-:W-:-:S03]  /*a7260*/  IADD3 R16, P1, PT, R25, R6, RZ ;  /* 0x0000000619107210 */ /* 0x000fc60007f3e0ff */
[----:B0-----:R-:W3:Y:S04]  /*a7270*/  LDL.LU.64 R20, [R1+0x35e8] ;  /* 0x0035e80001147983 */ /* 0x001ee80000300a00 */
[----:B------:R0:W-:Y:S04]  /*a7280*/  STL.64 [R1+0xe20], R2 ;  /* 0x000e200201007387 */ /* 0x0001e80000100a00 */
[----:B0-----:R-:W2:Y:S04]  /*a7290*/  LDL.LU.64 R2, [R1+0x35e0] ;  /* 0x0035e00001027983 */ /* 0x001ea80000300a00 */
[----:B------:R-:W2:Y:S04]  /*a72a0*/  LDL.LU R26, [R1+0x150] ;  /* 0x00015000011a7983 */ /* 0x000ea80000300800 */
[----:B------:R0:W-:Y:S04]  /*a72b0*/  STL.64 [R1+0xe18], R12 ;  /* 0x000e180c01007387 */ /* 0x0001e80000100a00 */
[----:B0-----:R0:W2:Y:S04]  /*a72c0*/  LDL.LU R13, [R1+0x35d8] ;  /* 0x0035d800010d7983 */ /* 0x0010a80000300800 */
[----:B------:R-:W-:Y:S04]  /*a72d0*/  STL [R1+0xe10], R16 ;  /* 0x000e101001007387 */ /* 0x000fe80000100800 */
[----:B------:R0:W-:Y:S04]  /*a72e0*/  STL.64 [R1+0x35c0], R18 ;  /* 0x0035c01201007387 */ /* 0x0001e80000100a00 */
[----:B0-----:R-:W2:Y:S01]  /*a72f0*/  LDL.LU R19, [R1+0x154] ;  /* 0x0001540001137983 */ /* 0x001ea20000300800 */
[----:B------:R-:W-:Y:S01]  /*a7300*/  IMAD.MOV.U32 R25, RZ, RZ, R27 ;  /* 0x000000ffff197224 */ /* 0x000fe200078e001b */
[----:B--2---:R-:W-:-:S05]  /*a7310*/  IADD3 R12, P0, PT, R19, R4, RZ ;  /* 0x00000004130c7210 */ /* 0x004fca0007f1e0ff */
[----:B------:R0:W-:Y:S04]  /*a7320*/  STL [R1+0xe08], R12 ;  /* 0x000e080c01007387 */ /* 0x0001e80000100800 */
[----:B0-----:R-:W2:Y:S04]  /*a7330*/  LDL.LU.64 R12, [R1+0x35d0] ;  /* 0x0035d000010c7983 */ /* 0x001ea80000300a00 */
[----:B------:R0:W-:Y:S04]  /*a7340*/  STL.64 [R1+0x35b8], R28 ;  /* 0x0035b81c01007387 */ /* 0x0001e80000100a00 */
[----:B0-----:R0:W3:Y:S01]  /*a7350*/  LDL.64 R28, [R1+0xe08] ;  /* 0x000e0800011c7983 */ /* 0x0010e20000100a00 */
[----:B------:R-:W-:-:S02]  /*a7360*/  IMAD.MOV.U32 R27, RZ, RZ, R11 ;  /* 0x000000ffff1b7224 */ /* 0x000fc400078e000b */
[----:B------:R-:W-:Y:S01]  /*a7370*/  IMAD.MOV.U32 R11, RZ, RZ, R8 ;  /* 0x000000ffff0b7224 */ /* 0x000fe200078e0008 */
[----:B------:R-:W-:Y:S02]  /*a7380*/  SHF.R.S32.HI R8, RZ, 0x1f, R19 ;  /* 0x0000001fff087819 */ /* 0x000fe40000011413 */
[----:B------:R-:W-:-:S03]  /*a7390*/  IADD3 R18, P3, PT, R19, R6, RZ ;  /* 0x0000000613127210 */ /* 0x000fc60007f7e0ff */
[----:B------:R-:W-:Y:S02]  /*a73a0*/  IMAD.MOV.U32 R19, RZ, RZ, R8 ;  /* 0x000000ffff137224 */ /* 0x000fe400078e0008 */
[----:B--2---:R-:W-:Y:S01]  /*a73b0*/  VIADD R8, R13, UR42 ;  /* 0x0000002a0d087c36 */ /* 0x004fe20008000000 */
[----:B------:R2:W-:Y:S01]  /*a73c0*/  STL.64 [R1+0x32b0], R12 ;  /* 0x0032b00c01007387 */ /* 0x0005e20000100a00 */
[----:B------:R-:W0:Y:S01]  /*a73d0*/  LDCU UR42, c[0x0][0x39c] ;  /* 0x00007380ff2a77ac */ /* 0x000e220008000800 */
[----:B--2---:R-:W-:Y:S02]  /*a73e0*/  IMAD.MOV.U32 R13, RZ, RZ, R17 ;  /* 0x000000ffff0d7224 */ /* 0x004fe400078e0011 */
[----:B------:R-:W-:Y:S02]  /*a73f0*/  IMAD.X R13, R10, 0x1, R7, P1 ;  /* 0x000000010a0d7824 */ /* 0x000fe400008e0607 */
[----:B---3--:R-:W-:Y:S02]  /*a7400*/  IMAD.X R29, R19, 0x1, R5, P0 ;  /* 0x00000001131d7824 */ /* 0x008fe400000e0605 */
[----:B------:R-:W-:-:S02]  /*a7410*/  IMAD.MOV.U32 R12, RZ, RZ, R16 ;  /* 0x000000ffff0c7224 */ /* 0x000fc400078e0010 */
[----:B------:R-:W-:Y:S01]  /*a7420*/  IMAD.X R19, R19, 0x1, R7, P3 ;  /* 0x0000000113137824 */ /* 0x000fe200018e0607 */
[----:B------:R-:W2:Y:S01]  /*a7430*/  LDL.LU.64 R16, [R1+0x35c8] ;  /* 0x0035c80001107983 */ /* 0x000ea20000300a00 */
[----:B------:R-:W-:-:S03]  /*a7440*/  SHF.R.S32.HI R12, RZ, 0x1f, R26 ;  /* 0x0000001fff0c7819 */ /* 0x000fc6000001141a */
[----:B------:R-:W-:Y:S04]  /*a7450*/  STL [R1+0xe14], R13 ;  /* 0x000e140d01007387 */ /* 0x000fe80000100800 */
[----:B------:R-:W3:Y:S04]  /*a7460*/  LDL.LU R10, [R1+0x74] ;  /* 0x00007400010a7983 */ /* 0x000ee80000300800 */
[----:B------:R0:W-:Y:S01]  /*a7470*/  STL [R1+0xe0c], R29 ;  /* 0x000e0c1d01007387 */ /* 0x0001e20000100800 */
[----:B------:R-:W-:-:S03]  /*a7480*/  IADD3 R28, P3, PT, R26, R6, RZ ;  /* 0x000000061a1c7210 */ /* 0x000fc60007f7e0ff */
[----:B------:R1:W-:Y:S01]  /*a7490*/  STL.64 [R1+0xe00], R18 ;  /* 0x000e001201007387 */ /* 0x0003e20000100a00 */
[----:B0-----:R-:W-:Y:S01]  /*a74a0*/  IMAD.MOV.U32 R29, RZ, RZ, R12 ;  /* 0x000000ffff1d7224 */ /* 0x001fe200078e000c */
[----:B-1----:R-:W-:-:S05]  /*a74b0*/  IADD3 R18, P1, PT, R26, R4, RZ ;  /* 0x000000041a127210 */ /* 0x002fca0007f3e0ff */
[C---:B------:R-:W-:Y:S02]  /*a74c0*/  IMAD.X R19, R29.reuse, 0x1, R5, P1 ;  /* 0x000000011d137824 */ /* 0x040fe400008e0605 */
[----:B------:R-:W-:-:S03]  /*a74d0*/  IMAD.X R29, R29, 0x1, R7, P3 ;  /* 0x000000011d1d7824 */ /* 0x000fc600018e0607 */
[----:B------:R0:W-:Y:S04]  /*a74e0*/  STL.64 [R1+0xdf8], R18 ;  /* 0x000df81201007387 */ /* 0x0001e80000100a00 */
[----:B0-----:R-:W3:Y:S04]  /*a74f0*/  LDL.LU.64 R18, [R1+0x35c0] ;  /* 0x0035c00001127983 */ /* 0x001ee80000300a00 */
[----:B------:R0:W-:Y:S04]  /*a7500*/  STL.64 [R1+0xdf0], R28 ;  /* 0x000df01c01007387 */ /* 0x0001e80000100a00 */
[----:B0-----:R-:W3:Y:S01]  /*a7510*/  LDL.LU.64 R28, [R1+0x35b8] ;  /* 0x0035b800011c7983 */ /* 0x001ee20000300a00 */
[----:B--2---:R-:W-:-:S02]  /*a7520*/  SHF.R.S32.HI R26, RZ, 0x1f, R16 ;  /* 0x0000001fff1a7819 */ /* 0x004fc40000011410 */
[C---:B------:R-:W-:Y:S02]  /*a7530*/  IADD3 R12, P0, PT, R16.reuse, R4, RZ ;  /* 0x00000004100c7210 */ /* 0x040fe40007f1e0ff */
[----:B------:R-:W-:-:S05]  /*a7540*/  IADD3 R16, P1, PT, R16, R6, RZ ;  /* 0x0000000610107210 */ /* 0x000fca0007f3e0ff */
[----:B------:R0:W-:Y:S04]  /*a7550*/  STL [R1+0xde0], R16 ;  /* 0x000de01001007387 */ /* 0x0001e80000100800 */
[----:B------:R-:W2:Y:S04]  /*a7560*/  LDL.LU R17, [R1+0x35b0] ;  /* 0x0035b00001117983 */ /* 0x000ea80000300800 */
[----:B---3--:R1:W-:Y:S04]  /*a7570*/  STL.64 [R1+0x35a8], R28 ;  /* 0x0035a81c01007387 */ /* 0x0083e80000100a00 */
[----:B0-----:R-:W2:Y:S01]  /*a7580*/  LDL.LU R16, [R1+0x148] ;  /* 0x0001480001107983 */ /* 0x001ea20000300800 */
[----:B------:R-:W-:Y:S01]  /*a7590*/  IMAD.X R13, R26, 0x1, R5, P0 ;  /* 0x000000011a0d7824 */ /* 0x000fe200000e0605 */
[----:B-1----:R-:W-:-:S02]  /*a75a0*/  IADD3 R28, P0, PT, R10, R4, RZ ;  /* 0x000000040a1c7210 */ /* 0x002fc40007f1e0ff */
[----:B--2---:R0:W-:Y:S04]  /*a75b0*/  STL.64 [R1+0x35a0], R16 ;  /* 0x0035a01001007387 */ /* 0x0041e80000100a00 */
[----:B------:R1:W-:Y:S01]  /*a75c0*/  STL.64 [R1+0xde8], R12 ;  /* 0x000de80c01007387 */ /* 0x0003e20000100a00 */
[----:B0-----:R-:W-:-:S03]  /*a75d0*/  IADD3 R16, P3, PT, R10, R6, RZ ;  /* 0x000000060a107210 */ /* 0x001fc60007f7e0ff */
[----:B-1----:R-:W2:Y:S01]  /*a75e0*/  LDL.LU R13, [R1+0x144] ;  /* 0x00014400010d7983 */ /* 0x002ea20000300800 */
[----:B------:R-:W-:Y:S01]  /*a75f0*/  SHF.R.S32.HI R12, RZ, 0x1f, R10 ;  /* 0x0000001fff0c7819 */ /* 0x000fe2000001140a */
[----:B------:R-:W-:Y:S01]  /*a7600*/  VIADD R10, R8, UR46 ;  /* 0x0000002e080a7c36 */ /* 0x000fe20008000000 */
[----:B------:R-:W0:Y:S01]  /*a7610*/  LDCU UR46, c[0x0][0x39c] ;  /* 0x00007380ff2e77ac */ /* 0x000e220008000800 */
[----:B------:R-:W-:Y:S04]  /*a7620*/  STL.64 [R1+0x3270], R8 ;  /* 0x0032700801007387 */ /* 0x000fe80000100a00 */
[----:B------:R1:W-:Y:S04]  /*a7630*/  STL [R1+0x3558], R9 ;  /* 0x0035580901007387 */ /* 0x0003e80000100800 */
[----:B-1----:R1:W3:Y:S01]  /*a7640*/  LDL.64 R8, [R1+0xde0] ;  /* 0x000de00001087983 */ /* 0x0022e20000100a00 */
[----:B------:R-:W-:-:S02]  /*a7650*/  IMAD.X R29, R12, 0x1, R5, P0 ;  /* 0x000000010c1d7824 */ /* 0x000fc400000e0605 */
[----:B------:R-:W-:-:S03]  /*a7660*/  IMAD.X R17, R12, 0x1, R7, P3 ;  /* 0x000000010c117824 */ /* 0x000fc600018e0607 */
[----:B------:R0:W-:Y:S04]  /*a7670*/  STL.64 [R1+0xdd8], R28 ;  /* 0x000dd81c01007387 */ /* 0x0001e80000100a00 */
[----:B0-----:R-:W2:Y:S01]  /*a7680*/  LDL.LU.64 R28, [R1+0x35a8] ;  /* 0x0035a800011c7983 */ /* 0x001ea20000300a00 */
[----:B---3--:R-:W-:-:S05]  /*a7690*/  IMAD.X R9, R26, 0x1, R7, P1 ;  /* 0x000000011a097824 */ /* 0x008fca00008e0607 */
[----:B------:R-:W-:Y:S04]  /*a76a0*/  STL [R1+0xde4], R9 ;  /* 0x000de40901007387 */ /* 0x000fe80000100800 */
[----:B------:R0:W-:Y:S04]  /*a76b0*/  STL.64 [R1+0xdd0], R16 ;  /* 0x000dd01001007387 */ /* 0x0001e80000100a00 */
[----:B0-----:R-:W3:Y:S01]  /*a76c0*/  LDL.LU.64 R16, [R1+0x35a0] ;  /* 0x0035a00001107983 */ /* 0x001ee20000300a00 */
[----:B------:R-:W-:Y:S02]  /*a76d0*/  IMAD.MOV.U32 R26, RZ, RZ, R25 ;  /* 0x000000ffff1a7224 */ /* 0x000fe400078e0019 */
[----:B------:R-:W-:-:S02]  /*a76e0*/  IMAD.MOV.U32 R25, RZ, RZ, R27 ;  /* 0x000000ffff197224 */ /* 0x000fc400078e001b */
[----:B------:R-:W-:Y:S02]  /*a76f0*/  IMAD.MOV.U32 R27, RZ, RZ, R11 ;  /* 0x000000ffff1b7224 */ /* 0x000fe400078e000b */
[----:B------:R-:W-:-:S03]  /*a7700*/  IMAD.MOV.U32 R11, RZ, RZ, R18 ;  /* 0x000000ffff0b7224 */ /* 0x000fc600078e0012 */
[----:B------:R-:W-:Y:S04]  /*a7710*/  STL.64 [R1+0x3590], R26 ;  /* 0x0035901a01007387 */ /* 0x000fe80000100a00 */
[----:B------:R0:W-:Y:S04]  /*a7720*/  STL.64 [R1+0x3598], R10 ;  /* 0x0035980a01007387 */ /* 0x0001e80000100a00 */
[----:B------:R-:W2:Y:S04]  /*a7730*/  LDL.LU R18, [R1+0x70] ;  /* 0x0000700001127983 */ /* 0x000ea80000300800 */
[----:B------:R-:W-:Y:S04]  /*a7740*/  STL.64 [R1+0x3578], R20 ;  /* 0x0035781401007387 */ /* 0x000fe80000100a00 */
[----:B------:R-:W-:Y:S01]  /*a7750*/  STL [R1+0x3580], R21 ;  /* 0x0035801501007387 */ /* 0x000fe20000100800 */
[----:B---3--:R-:W-:-:S02]  /*a7760*/  SHF.R.S32.HI R9, RZ, 0x1f, R16 ;  /* 0x0000001fff097819 */ /* 0x008fc40000011410 */
[C---:B0-----:R-:W-:Y:S02]  /*a7770*/  IADD3 R10, P1, PT, R16.reuse, R4, RZ ;  /* 0x00000004100a7210 */ /* 0x041fe40007f3e0ff */
[----:B------:R-:W-:Y:S01]  /*a7780*/  IADD3 R26, P3, PT, R16, R6, RZ ;  /* 0x00000006101a7210 */ /* 0x000fe20007f7e0ff */
[----:B------:R-:W-:Y:S02]  /*a7790*/  IMAD.MOV.U32 R16, RZ, RZ, R3 ;  /* 0x000000ffff107224 */ /* 0x000fe400078e0003 */
[C---:B------:R-:W-:Y:S02]  /*a77a0*/  IMAD.X R11, R9.reuse, 0x1, R5, P1 ;  /* 0x00000001090b7824 */ /* 0x040fe400008e0605 */
[----:B------:R-:W-:Y:S01]  /*a77b0*/  IMAD.X R27, R9, 0x1, R7, P3 ;  /* 0x00000001091b7824 */ /* 0x000fe200018e0607 */
[----:B------:R-:W-:Y:S01]  /*a77c0*/  STL.64 [R1+0x3588], R16 ;  /* 0x0035881001007387 */ /* 0x000fe20000100a00 */
[----:B-----5:R-:W-:-:S03]  /*a77d0*/  IMAD.MOV.U32 R3, RZ, RZ, R0 ;  /* 0x000000ffff037224 */ /* 0x020fc600078e0000 */
[----:B------:R0:W-:Y:S04]  /*a77e0*/  STL.64 [R1+0xdc8], R10 ;  /* 0x000dc80a01007387 */ /* 0x0001e80000100a00 */
[----:B0-----:R-:W3:Y:S04]  /*a77f0*/  LDL.LU.64 R10, [R1+0x3598] ;  /* 0x00359800010a7983 */ /* 0x001ee80000300a00 */
[----:B------:R-:W5:Y:S04]  /*a7800*/  LDL.LU R0, [R1+0x140] ;  /* 0x0001400001007983 */ /* 0x000f680000300800 */
[----:B------:R0:W-:Y:S04]  /*a7810*/  STL.64 [R1+0xdc0], R26 ;  /* 0x000dc01a01007387 */ /* 0x0001e80000100a00 */
[----:B0-----:R-:W3:Y:S01]  /*a7820*/  LDL.LU.64 R26, [R1+0x3590] ;  /* 0x00359000011a7983 */ /* 0x001ee20000300a00 */
[----:B--2---:R-:W-:-:S02]  /*a7830*/  SHF.R.S32.HI R8, RZ, 0x1f, R13 ;  /* 0x0000001fff087819 */ /* 0x004fc4000001140d */
[C---:B------:R-:W-:Y:S02]  /*a7840*/  IADD3 R20, P0, PT, R13.reuse, R4, RZ ;  /* 0x000000040d147210 */ /* 0x040fe40007f1e0ff */
[----:B------:R-:W-:-:S03]  /*a7850*/  IADD3 R16, P1, PT, R13, R6, RZ ;  /* 0x000000060d107210 */ /* 0x000fc60007f3e0ff */
[----:B------:R-:W-:Y:S02]  /*a7860*/  IMAD.X R21, R8, 0x1, R5, P0 ;  /* 0x0000000108157824 */ /* 0x000fe400000e0605 */
[----:B------:R-:W-:Y:S02]  /*a7870*/  IMAD.MOV.U32 R12, RZ, RZ, R16 ;  /* 0x000000ffff0c7224 */ /* 0x000fe400078e0010 */
[----:B---3--:R-:W-:Y:S02]  /*a7880*/  IMAD.MOV.U32 R13, RZ, RZ, R26 ;  /* 0x000000ffff0d7224 */ /* 0x008fe400078e001a */
[----:B------:R-:W-:-:S03]  /*a7890*/  IMAD.MOV.U32 R26, RZ, RZ, R27 ;  /* 0x000000ffff1a7224 */ /* 0x000fc600078e001b */
[----:B------:R0:W-:Y:S04]  /*a78a0*/  STL [R1+0x3568], R13 ;  /* 0x0035680d01007387 */ /* 0x0001e80000100800 */
[----:B------:R2:W-:Y:S01]  /*a78b0*/  STL [R1+0xdb0], R16 ;  /* 0x000db01001007387 */ /* 0x0005e20000100800 */
[----:B0-----:R-:W-:-:S03]  /*a78c0*/  IMAD.MOV.U32 R13, RZ, RZ, R17 ;  /* 0x000000ffff0d7224 */ /* 0x001fc600078e0011 */
[----:B--2---:R-:W2:Y:S04]  /*a78d0*/  LDL.LU.64 R16, [R1+0x3588] ;  /* 0x0035880001107983 */ /* 0x004ea80000300a00 */
[----:B------:R-:W-:Y:S04]  /*a78e0*/  STL.64 [R1+0x3570], R28 ;  /* 0x0035701c01007387 */ /* 0x000fe80000100a00 */
[----:B------:R-:W3:Y:S04]  /*a78f0*/  LDL.LU R27, [R1+0x78] ;  /* 0x00007800011b7983 */ /* 0x000ee80000300800 */
[----:B------:R0:W-:Y:S04]  /*a7900*/  STL.64 [R1+0xdb8], R20 ;  /* 0x000db81401007387 */ /* 0x0001e80000100a00 */
[----:B0-----:R1:W2:Y:S01]  /*a7910*/  LDL.LU R21, [R1+0x3580] ;  /* 0x0035800001157983 */ /* 0x0012a20000300800 */
[----:B------:R-:W-:-:S05]  /*a7920*/  IADD3 R20, P0, PT, R18, R4, RZ ;  /* 0x0000000412147210 */ /* 0x000fca0007f1e0ff */
[----:B------:R2:W-:Y:S04]  /*a7930*/  STL [R1+0xd98], R20 ;  /* 0x000d981401007387 */ /* 0x0005e80000100800 */
[----:B--2---:R-:W2:Y:S01]  /*a7940*/  LDL.LU.64 R20, [R1+0x3578] ;  /* 0x0035780001147983 */ /* 0x004ea20000300a00 */
[----:B------:R-:W-:Y:S02]  /*a7950*/  IADD3 R28, P3, PT, R18, R6, RZ ;  /* 0x00000006121c7210 */ /* 0x000fe40007f7e0ff */
[----:B------:R-:W-:Y:S01]  /*a7960*/  SHF.R.S32.HI R9, RZ, 0x1f, R18 ;  /* 0x0000001fff097819 */ /* 0x000fe20000011412 */
[----:B------:R-:W-:Y:S02]  /*a7970*/  IMAD.MOV.U32 R18, RZ, RZ, R16 ;  /* 0x000000ffff127224 */ /* 0x000fe400078e0010 */
[----:B------:R-:W-:Y:S01]  /*a7980*/  VIADD R16, R10, UR49 ;  /* 0x000000310a107c36 */ /* 0x000fe20008000000 */
[----:B------:R-:W-:Y:S04]  /*a7990*/  STL [R1+0xd90], R28 ;  /* 0x000d901c01007387 */ /* 0x000fe80000100800 */
[----:B--2---:R0:W-:Y:S02]  /*a79a0*/  STL.64 [R1+0x3560], R20 ;  /* 0x0035601401007387 */ /* 0x0041e40000100a00 */
[----:B0-----:R-:W-:-:S02]  /*a79b0*/  IMAD.MOV.U32 R20, RZ, RZ, R28 ;  /* 0x000000ffff147224 */ /* 0x001fc400078e001c */
[----:B------:R-:W-:Y:S02]  /*a79c0*/  IMAD.MOV.U32 R21, RZ, RZ, R29 ;  /* 0x000000ffff157224 */ /* 0x000fe400078e001d */
[----:B------:R-:W2:Y:S04]  /*a79d0*/  LDL.LU.64 R28, [R1+0x3570] ;  /* 0x00357000011c7983 */ /* 0x000ea80000300a00 */
[----:B------:R0:W-:Y:S04]  /*a79e0*/  STL.64 [R1+0x3550], R16 ;  /* 0x0035501001007387 */ /* 0x0001e80000100a00 */
[----:B0-----:R1:W2:Y:S01]  /*a79f0*/  LDL.64 R16, [R1+0xd98] ;  /* 0x000d980001107983 */ /* 0x0012a20000100a00 */
[--C-:B------:R-:W-:Y:S01]  /*a7a00*/  IMAD.X R13, R8, 0x1, R7.reuse, P1 ;  /* 0x00000001080d7824 */ /* 0x100fe200008e0607 */
[----:B---3--:R-:W-:Y:S01]  /*a7a10*/  IADD3 R20, P1, PT, R27, R4, RZ ;  /* 0x000000041b147210 */ /* 0x008fe20007f3e0ff */
[C---:B------:R-:W-:Y:S01]  /*a7a20*/  IMAD.X R21, R9.reuse, 0x1, R7, P3 ;  /* 0x0000000109157824 */ /* 0x040fe200018e0607 */
[----:B------:R-:W-:Y:S04]  /*a7a30*/  STL [R1+0x33b8], R10 ;  /* 0x0033b80a01007387 */ /* 0x000fe80000100800 */
[----:B------:R0:W-:Y:S04]  /*a7a40*/  STL [R1+0xdb4], R13 ;  /* 0x000db40d01007387 */ /* 0x0001e80000100800 */
[----:B0-----:R-:W3:Y:S04]  /*a7a50*/  LDL.LU R13, [R1+0x3568] ;  /* 0x00356800010d7983 */ /* 0x001ee80000300800 */
[----:B------:R-:W3:Y:S01]  /*a7a60*/  LDL.LU R8, [R1+0x13c] ;  /* 0x00013c0001087983 */ /* 0x000ee20000300800 */
[----:B--2---:R-:W-:Y:S01]  /*a7a70*/  IMAD.X R17, R9, 0x1, R5, P0 ;  /* 0x0000000109117824 */ /* 0x004fe200000e0605 */
[----:B------:R-:W-:-:S04]  /*a7a80*/  SHF.R.S32.HI R9, RZ, 0x1f, R27 ;  /* 0x0000001fff097819 */ /* 0x000fc8000001141b */
[----:B------:R-:W-:Y:S04]  /*a7a90*/  STL [R1+0xd9c], R17 ;  /* 0x000d9c1101007387 */ /* 0x000fe80000100800 */
[----:B------:R0:W-:Y:S02]  /*a7aa0*/  STL [R1+0xd94], R21 ;  /* 0x000d941501007387 */ /* 0x0001e40000100800 */
[----:B0-----:R-:W-:-:S05]  /*a7ab0*/  IMAD.X R21, R9, 0x1, R5, P1 ;  /* 0x0000000109157824 */ /* 0x001fca00008e0605 */
[----:B------:R0:W-:Y:S04]  /*a7ac0*/  STL.64 [R1+0xd88], R20 ;  /* 0x000d881401007387 */ /* 0x0001e80000100a00 */
[----:B0-----:R-:W2:Y:S01]  /*a7ad0*/  LDL.LU.64 R20, [R1+0x3560] ;  /* 0x0035600001147983 */ /* 0x001ea20000300a00 */
[----:B------:R-:W-:Y:S01]  /*a7ae0*/  IADD3 R16, P3, PT, R27, R6, RZ ;  /* 0x000000061b107210 */ /* 0x000fe20007f7e0ff */
[----:B---3--:R-:W-:Y:S01]  /*a7af0*/  IMAD.MOV.U32 R12, RZ, RZ, R13 ;  /* 0x000000ffff0c7224 */ /* 0x008fe200078e000d */
[----:B-----5:R-:W-:Y:S01]  /*a7b00*/  SHF.R.S32.HI R10, RZ, 0x1f, R0 ;  /* 0x0000001fff0a7819 */ /* 0x020fe20000011400 */
[----:B------:R-:W-:Y:S01]  /*a7b10*/  IMAD.MOV.U32 R13, RZ, RZ, R26 ;  /* 0x000000ffff0d7224 */ /* 0x000fe200078e001a */
[----:B------:R-:W-:Y:S01]  /*a7b20*/  IADD3 R26, P0, PT, R0, R4, RZ ;  /* 0x00000004001a7210 */ /* 0x000fe20007f1e0ff */
[----:B------:R-:W-:-:S04]  /*a7b30*/  IMAD.X R17, R9, 0x1, R7, P3 ;  /* 0x0000000109117824 */ /* 0x000fc800018e0607 */
[----:B------:R-:W-:Y:S01]  /*a7b40*/  IMAD.X R27, R10, 0x1, R5, P0 ;  /* 0x000000010a1b7824 */ /* 0x000fe200000e0605 */
[----:B--2---:R0:W-:Y:S04]  /*a7b50*/  STL.64 [R1+0x3540], R20 ;  /* 0x0035401401007387 */ /* 0x0041e80000100a00 */
[----:B------:R1:W2:Y:S04]  /*a7b60*/  LDL.LU R9, [R1+0x3558] ;  /* 0x0035580001097983 */ /* 0x0002a80000300800 */
[----:B------:R3:W-:Y:S01]  /*a7b70*/  STL.64 [R1+0xd80], R16 ;  /* 0x000d801001007387 */ /* 0x0007e20000100a00 */
[----:B0-----:R-:W-:-:S03]  /*a7b80*/  IADD3 R20, P1, PT, R0, R6, RZ ;  /* 0x0000000600147210 */ /* 0x001fc60007f3e0ff */
[----:B---3--:R-:W3:Y:S04]  /*a7b90*/  LDL.LU.64 R16, [R1+0x3550] ;  /* 0x0035500001107983 */ /* 0x008ee80000300a00 */
[----:B------:R-:W5:Y:S04]  /*a7ba0*/  LDL.LU R0, [R1+0x354c] ;  /* 0x00354c0001007983 */ /* 0x000f680000300800 */
[----:B------:R0:W-:Y:S04]  /*a7bb0*/  STL.64 [R1+0xd78], R26 ;  /* 0x000d781a01007387 */ /* 0x0001e80000100a00 */
[----:B0-----:R-:W3:Y:S01]  /*a7bc0*/  LDL.LU R26, [R1+0x3548] ;  /* 0x00354800011a7983 */ /* 0x001ee20000300800 */
[----:B------:R-:W-:Y:S01]  /*a7bd0*/  IMAD.MOV.U32 R27, RZ, RZ, R18 ;  /* 0x000000ffff1b7224 */ /* 0x000fe200078e0012 */
[----:B------:R-:W-:Y:S01]  /*a7be0*/  SHF.R.S32.HI R18, RZ, 0x1f, R8 ;  /* 0x0000001fff127819 */ /* 0x000fe20000011408 */
[----:B------:R-:W-:-:S02]  /*a7bf0*/  IMAD.X R21, R10, 0x1, R7, P1 ;  /* 0x000000010a157824 */ /* 0x000fc400008e0607 */
[----:B--2---:R-:W-:Y:S02]  /*a7c00*/  IMAD.MOV.U32 R9, RZ, RZ, R12 ;  /* 0x000000ffff097224 */ /* 0x004fe400078e000c */
[----:B------:R-:W-:Y:S01]  /*a7c10*/  IMAD.MOV.U32 R12, RZ, RZ, R14 ;  /* 0x000000ffff0c7224 */ /* 0x000fe200078e000e */
[----:B---3--:R0:W-:Y:S02]  /*a7c20*/  STL.64 [R1+0x3538], R26 ;  /* 0x0035381a01007387 */ /* 0x0081e40000100a00 */
[C---:B0-----:R-:W-:Y:S02]  /*a7c30*/  IADD3 R26, P0, PT, R8.reuse, R4, RZ ;  /* 0x00000004081a7210 */ /* 0x041fe40007f1e0ff */
[----:B------:R-:W-:-:S05]  /*a7c40*/  IADD3 R8, P3, PT, R8, R6, RZ ;  /* 0x0000000608087210 */ /* 0x000fca0007f7e0ff */
[----:B------:R0:W-:Y:S04]  /*a7c50*/  STL [R1+0xd60], R8 ;  /* 0x000d600801007387 */ /* 0x0001e80000100800 */
[----:B------:R-:W2:Y:S04]  /*a7c60*/  LDL.LU R14, [R1+0x134] ;  /* 0x00013400010e7983 */ /* 0x000ea80000300800 */
[----:B------:R3:W-:Y:S01]  /*a7c70*/  STL.64 [R1+0x32e0], R16 ;  /* 0x0032e01001007387 */ /* 0x0007e20000100a00 */
[----:B0-----:R-:W-:Y:S02]  /*a7c80*/  IMAD.MOV.U32 R8, RZ, RZ, R13 ;  /* 0x000000ffff087224 */ /* 0x001fe400078e000d */
[----:B-----5:R-:W-:-:S02]  /*a7c90*/  IMAD.MOV.U32 R13, RZ, RZ, R0 ;  /* 0x000000ffff0d7224 */ /* 0x020fc400078e0000 */
[----:B------:R-:W-:Y:S01]  /*a7ca0*/  VIADD R0, R16, UR72 ;  /* 0x0000004810007c36 */ /* 0x000fe20008000000 */
[----:B------:R-:W-:Y:S01]  /*a7cb0*/  UMOV UR49, UR5 ;  /* 0x0000000500317c82 */ /* 0x000fe20008000000 */
[C---:B------:R-:W-:Y:S01]  /*a7cc0*/  IMAD.X R27, R18.reuse, 0x1, R5, P0 ;  /* 0x00000001121b7824 */ /* 0x040fe200000e0605 */
[----:B------:R-:W0:Y:S01]  /*a7cd0*/  LDCU UR72, c[0x0][0x39c] ;  /* 0x00007380ff4877ac */ /* 0x000e220008000800 */
[----:B---3--:R-:W3:Y:S04]  /*a7ce0*/  LDL.LU R16, [R1+0x138] ;  /* 0x0001380001107983 */ /* 0x008ee80000300800 */
[----:B------:R5:W-:Y:S04]  /*a7cf0*/  STL.64 [R1+0xd70], R20 ;  /* 0x000d701401007387 */ /* 0x000be80000100a00 */
[----:B-----5:R-:W5:Y:S04]  /*a7d00*/  LDL.LU.64 R20, [R1+0x3540] ;  /* 0x0035400001147983 */ /* 0x020f680000300a00 */
[----:B-----5:R5:W-:Y:S04]  /*a7d10*/  STL.64 [R1+0x3518], R20 ;  /* 0x0035181401007387 */ /* 0x020be80000100a00 */
[----:B-----5:R1:W5:Y:S04]  /*a7d20*/  LDL.64 R20, [R1+0xd60] ;  /* 0x000d600001147983 */ /* 0x0203680000100a00 */
[----:B------:R0:W-:Y:S04]  /*a7d30*/  STL.64 [R1+0xd68], R26 ;  /* 0x000d681a01007387 */ /* 0x0001e80000100a00 */
[----:B0-----:R-:W2:Y:S04]  /*a7d40*/  LDL.LU.64 R26, [R1+0x3538] ;  /* 0x00353800011a7983 */ /* 0x001ea80000300a00 */
[----:B------:R-:W4:Y:S01]  /*a7d50*/  LDL.LU R10, [R1+0x80] ;  /* 0x00008000010a7983 */ /* 0x000f220000300800 */
[----:B---3--:R-:W-:Y:S01]  /*a7d60*/  SHF.R.S32.HI R17, RZ, 0x1f, R16 ;  /* 0x0000001fff117819 */ /* 0x008fe20000011410 */
[----:B-----5:R-:W-:-:S02]  /*a7d70*/  IMAD.X R21, R18, 0x1, R7, P3 ;  /* 0x0000000112157824 */ /* 0x020fc400018e0607 */
[----:B------:R-:W3:Y:S04]  /*a7d80*/  LDL.LU R18, [R1+0x3530] ;  /* 0x0035300001127983 */ /* 0x000ee80000300800 */
[----:B--2---:R0:W-:Y:S04]  /*a7d90*/  STL.64 [R1+0x3510], R26 ;  /* 0x0035101a01007387 */ /* 0x0041e80000100a00 */
[----:B------:R-:W-:Y:S04]  /*a7da0*/  STL [R1+0xd64], R21 ;  /* 0x000d641501007387 */ /* 0x000fe80000100800 */
[----:B------:R-:W-:Y:S04]  /*a7db0*/  STL [R1+0x3520], R27 ;  /* 0x0035201b01007387 */ /* 0x000fe80000100800 */
[----:B------:R-:W-:Y:S01]  /*a7dc0*/  STL [R1+0x3524], R27 ;  /* 0x0035241b01007387 */ /* 0x000fe20000100800 */
[----:B0-----:R-:W-:-:S03]  /*a7dd0*/  IADD3 R26, P3, PT, R16, R6, RZ ;  /* 0x00000006101a7210 */ /* 0x001fc60007f7e0ff */
[----:B------:R0:W-:Y:S02]  /*a7de0*/  STL.64 [R1+0x3528], R22 ;  /* 0x0035281601007387 */ /* 0x0001e40000100a00 */
[----:B0-----:R-:W-:Y:S01]  /*a7df0*/  IADD3 R22, P1, PT, R16, R4, RZ ;  /* 0x0000000410167210 */ /* 0x001fe20007f3e0ff */
[----:B------:R-:W-:-:S04]  /*a7e00*/  IMAD.X R27, R17, 0x1, R7, P3 ;  /* 0x00000001111b7824 */ /* 0x000fc800018e0607 */
[----:B------:R-:W-:-:S05]  /*a7e10*/  IMAD.X R23, R17, 0x1, R5, P1 ;  /* 0x0000000111177824 */ /* 0x000fca00008e0605 */
[----:B------:R0:W-:Y:S04]  /*a7e20*/  STL.64 [R1+0xd58], R22 ;  /* 0x000d581601007387 */ /* 0x0001e80000100a00 */
[----:B0-----:R-:W2:Y:S04]  /*a7e30*/  LDL.LU.64 R22, [R1+0x3528] ;  /* 0x0035280001167983 */ /* 0x001ea80000300a00 */
[----:B------:R0:W-:Y:S04]  /*a7e40*/  STL.64 [R1+0xd50], R26 ;  /* 0x000d501a01007387 */ /* 0x0001e80000100a00 */
[----:B0-----:R1:W5:Y:S01]  /*a7e50*/  LDL.LU R27, [R1+0x3524] ;  /* 0x00352400011b7983 */ /* 0x0013620000300800 */
[----:B------:R-:W-:-:S02]  /*a7e60*/  SHF.R.S32.HI R16, RZ, 0x1f, R14 ;  /* 0x0000001fff107819 */ /* 0x000fc4000001140e */
[C---:B------:R-:W-:Y:S02]  /*a7e70*/  IADD3 R20, P0, PT, R14.reuse, R4, RZ ;  /* 0x000000040e147210 */ /* 0x040fe40007f1e0ff */
[----:B------:R-:W-:-:S03]  /*a7e80*/  IADD3 R26, P1, PT, R14, R6, RZ ;  /* 0x000000060e1a7210 */ /* 0x000fc60007f3e0ff */
[----:B------:R-:W-:Y:S02]  /*a7e90*/  IMAD.X R21, R16, 0x1, R5, P0 ;  /* 0x0000000110157824 */ /* 0x000fe400000e0605 */
[----:B------:R-:W-:Y:S04]  /*a7ea0*/  STL [R1+0xd40], R26 ;  /* 0x000d401a01007387 */ /* 0x000fe80000100800 */
[----:B-----5:R1:W5:Y:S04]  /*a7eb0*/  LDL.LU R27, [R1+0x3520] ;  /* 0x00352000011b7983 */ /* 0x0203680000300800 */
[----:B------:R0:W-:Y:S04]  /*a7ec0*/  STL.64 [R1+0xd48], R20 ;  /* 0x000d481401007387 */ /* 0x0001e80000100a00 */
[----:B0-----:R-:W2:Y:S01]  /*a7ed0*/  LDL.LU.64 R20, [R1+0x3518] ;  /* 0x0035180001147983 */ /* 0x001ea20000300a00 */
[----:B----4-:R-:W-:-:S03]  /*a7ee0*/  IADD3 R26, P3, PT, R10, R6, RZ ;  /* 0x000000060a1a7210 */ /* 0x010fc60007f7e0ff */
[----:B--2---:R0:W-:Y:S04]  /*a7ef0*/  STL.64 [R1+0x3500], R20 ;  /* 0x0035001401007387 */ /* 0x0041e80000100a00 */
[----:B------:R2:W-:Y:S01]  /*a7f00*/  STL.64 [R1+0x3508], R4 ;  /* 0x0035080401007387 */ /* 0x0005e20000100a00 */
[----:B0-----:R-:W-:-:S03]  /*a7f10*/  IADD3 R20, P0, PT, R10, R4, RZ ;  /* 0x000000040a147210 */ /* 0x001fc60007f1e0ff */
[----:B--2---:R1:W2:Y:S04]  /*a7f20*/  LDL.64 R4, [R1+0xd40] ;  /* 0x000d400001047983 */ /* 0x0042a80000100a00 */
[----:B------:R5:W-:Y:S04]  /*a7f30*/  STL [R1+0xd30], R26 ;  /* 0x000d301a01007387 */ /* 0x000be80000100800 */
[----:B-----5:R-:W4:Y:S01]  /*a7f40*/  LDL.LU.64 R26, [R1+0x3510] ;  /* 0x00351000011a7983 */ /* 0x020f220000300a00 */
[----:B------:R-:W-:Y:S01]  /*a7f50*/  IMAD.MOV.U32 R14, RZ, RZ, R24 ;  /* 0x000000ffff0e7224 */ /* 0x000fe200078e0018 */
[----:B------:R-:W-:Y:S01]  /*a7f60*/  SHF.R.S32.HI R24, RZ, 0x1f, R10 ;  /* 0x0000001fff187819 */ /* 0x000fe2000001140a */
[----:B------:R-:W-:-:S02]  /*a7f70*/  IMAD.MOV.U32 R10, RZ, RZ, R13 ;  /* 0x000000ffff0a7224 */ /* 0x000fc400078e000d */
[----:B------:R-:W-:Y:S02]  /*a7f80*/  IMAD.MOV.U32 R17, RZ, RZ, R12 ;  /* 0x000000ffff117224 */ /* 0x000fe400078e000c */
[----:B------:R-:W-:Y:S02]  /*a7f90*/  IMAD.MOV.U32 R12, RZ, RZ, R25 ;  /* 0x000000ffff0c7224 */ /* 0x000fe400078e0019 */
[----:B------:R-:W-:Y:S02]  /*a7fa0*/  IMAD.MOV.U32 R25, RZ, RZ, R3 ;  /* 0x000000ffff197224 */ /* 0x000fe400078e0003 */
[----:B------:R-:W5:Y:S04]  /*a7fb0*/  LDL.LU R3, [R1+0x130] ;  /* 0x0001300001037983 */ /* 0x000f680000300800 */
[----:B---3--:R0:W-:Y:S04]  /*a7fc0*/  STL.64 [R1+0x34d8], R18 ;  /* 0x0034d81201007387 */ /* 0x0081e80000100a00 */
[----:B0-----:R1:W3:Y:S01]  /*a7fd0*/  LDL.64 R18, [R1+0xd30] ;  /* 0x000d300001127983 */ /* 0x0012e20000100a00 */
[----:B--2---:R-:W-:-:S02]  /*a7fe0*/  IMAD.X R5, R16, 0x1, R7, P1 ;  /* 0x0000000110057824 */ /* 0x004fc400008e0607 */
[----:B----4-:R-:W-:Y:S02]  /*a7ff0*/  IMAD.MOV.U32 R13, RZ, RZ, R27 ;  /* 0x000000ffff0d7224 */ /* 0x010fe400078e001b */
[----:B------:R-:W-:Y:S01]  /*a8000*/  VIADD R27, R0, UR71 ;  /* 0x00000047001b7c36 */ /* 0x000fe20008000000 */
[----:B------:R-:W0:Y:S04]  /*a8010*/  LDCU UR71, c[0x0][0x39c] ;  /* 0x00007380ff4777ac */ /* 0x000e280008000800 */
[----:B------:R2:W-:Y:S04]  /*a8020*/  STL.64 [R1+0x34d0], R26 ;  /* 0x0034d01a01007387 */ /* 0x0005e80000100a00 */
[----:B--2---:R-:W2:Y:S04]  /*a8030*/  LDL.LU R26, [R1+0x12c] ;  /* 0x00012c00011a7983 */ /* 0x004ea80000300800 */
[----:B------:R-:W-:Y:S04]  /*a8040*/  STL [R1+0x34e0], R27 ;  /* 0x0034e01b01007387 */ /* 0x000fe80000100800 */
[----:B------:R-:W-:Y:S04]  /*a8050*/  STL [R1+0x3360], R0 ;  /* 0x0033600001007387 */ /* 0x000fe80000100800 */
[----:B------:R4:W-:Y:S04]  /*a8060*/  STL [R1+0xd44], R5 ;  /* 0x000d440501007387 */ /* 0x0009e80000100800 */
[----:B----4-:R-:W4:Y:S04]  /*a8070*/  LDL.LU.64 R4, [R1+0x3508] ;  /* 0x0035080001047983 */ /* 0x010f280000300a00 */
[----:B------:R-:W2:Y:S01]  /*a8080*/  LDL.LU R16, [R1+0x7c] ;  /* 0x00007c0001107983 */ /* 0x000ea20000300800 */
[----:B----4-:R-:W-:-:S05]  /*a8090*/  IMAD.X R21, R24, 0x1, R5, P0 ;  /* 0x0000000118157824 */ /* 0x010fca00000e0605 */
[----:B------:R4:W-:Y:S04]  /*a80a0*/  STL.64 [R1+0xd38], R20 ;  /* 0x000d381401007387 */ /* 0x0009e80000100a00 */
[----:B----4-:R-:W4:Y:S01]  /*a80b0*/  LDL.LU.64 R20, [R1+0x3500] ;  /* 0x0035000001147983 */ /* 0x010f220000300a00 */
[----:B---3--:R-:W-:-:S03]  /*a80c0*/  IMAD.X R19, R24, 0x1, R7, P3 ;  /* 0x0000000118137824 */ /* 0x008fc600018e0607 */
[----:B------:R-:W3:Y:S01]  /*a80d0*/  LDL.LU R24, [R1+0x34f8] ;  /* 0x0034f80001187983 */ /* 0x000ee20000300800 */
[----:B-----5:R-:W-:-:S03]  /*a80e0*/  SHF.R.S32.HI R0, RZ, 0x1f, R3 ;  /* 0x0000001fff007819 */ /* 0x020fc60000011403 */
[----:B------:R-:W-:Y:S01]  /*a80f0*/  STL [R1+0xd34], R19 ;  /* 0x000d341301007387 */ /* 0x000fe20000100800 */
[----:B--2---:R-:W-:-:S03]  /*a8100*/  IADD3 R18, P0, PT, R26, R4, RZ ;  /* 0x000000041a127210 */ /* 0x004fc60007f1e0ff */
[----:B----4-:R2:W-:Y:S04]  /*a8110*/  STL.64 [R1+0x34e8], R20 ;  /* 0x0034e81401007387 */ /* 0x0105e80000100a00 */
[----:B------:R4:W-:Y:S01]  /*a8120*/  STL.64 [R1+0x34f0], R22 ;  /* 0x0034f01601007387 */ /* 0x0009e20000100a00 */
[C---:B--2---:R-:W-:Y:S02]  /*a8130*/  IADD3 R20, P3, PT, R3.reuse, R6, RZ ;  /* 0x0000000603147210 */ /* 0x044fe40007f7e0ff */
[----:B----4-:R-:W-:-:S03]  /*a8140*/  IADD3 R22, P1, PT, R3, R4, RZ ;  /* 0x0000000403167210 */ /* 0x010fc60007f3e0ff */
[C---:B------:R-:W-:Y:S01]  /*a8150*/  IMAD.X R21, R0.reuse, 0x1, R7, P3 ;  /* 0x0000000100157824 */ /* 0x040fe200018e0607 */
[----:B------:R-:W-:Y:S01]  /*a8160*/  SHF.R.S32.HI R3, RZ, 0x1f, R26 ;  /* 0x0000001fff037819 */ /* 0x000fe2000001141a */
[----:B------:R-:W-:Y:S01]  /*a8170*/  IMAD.X R23, R0, 0x1, R5, P1 ;  /* 0x0000000100177824 */ /* 0x000fe200008e0605 */
[----:B------:R-:W-:-:S03]  /*a8180*/  IADD3 R26, P1, PT, R26, R6, RZ ;  /* 0x000000061a1a7210 */ /* 0x000fc60007f3e0ff */
[----:B------:R-:W-:Y:S01]  /*a8190*/  IMAD.X R19, R3, 0x1, R5, P0 ;  /* 0x0000000103137824 */ /* 0x000fe200000e0605 */
[----:B------:R2:W-:Y:S04]  /*a81a0*/  STL.64 [R1+0xd28], R22 ;  /* 0x000d281601007387 */ /* 0x0005e80000100a00 */
[----:B--2---:R-:W2:Y:S04]  /*a81b0*/  LDL.LU.64 R22, [R1+0x34f0] ;  /* 0x0034f00001167983 */ /* 0x004ea80000300a00 */
[----:B------:R4:W-:Y:S04]  /*a81c0*/  STL.64 [R1+0xd20], R20 ;  /* 0x000d201401007387 */ /* 0x0009e80000100a00 */
[----:B----4-:R-:W4:Y:S04]  /*a81d0*/  LDL.LU.64 R20, [R1+0x34e8] ;  /* 0x0034e80001147983 */ /* 0x010f280000300a00 */
[----:B------:R-:W-:Y:S04]  /*a81e0*/  STL [R1+0xd10], R26 ;  /* 0x000d101a01007387 */ /* 0x000fe80000100800 */
[----:B------:R1:W5:Y:S04]  /*a81f0*/  LDL.LU R27, [R1+0x34e0] ;  /* 0x0034e000011b7983 */ /* 0x0003680000300800 */
[----:B------:R0:W-:Y:S04]  /*a8200*/  STL.64 [R1+0xd18], R18 ;  /* 0x000d181201007387 */ /* 0x0001e80000100a00 */
[----:B0-----:R-:W2:Y:S01]  /*a8210*/  LDL.LU.64 R18, [R1+0x34d8] ;  /* 0x0034d80001127983 */ /* 0x001ea20000300a00 */
[----:B------:R-:W-:-:S03]  /*a8220*/  IADD3 R26, P3, PT, R16, R6, RZ ;  /* 0x00000006101a7210 */ /* 0x000fc60007f7e0ff */
[----:B--2---:R0:W-:Y:S04]  /*a8230*/  STL.64 [R1+0x34b8], R18 ;  /* 0x0034b81201007387 */ /* 0x0041e80000100a00 */
[----:B------:R2:W-:Y:S01]  /*a8240*/  STL.64 [R1+0x34c0], R4 ;  /* 0x0034c00401007387 */ /* 0x0005e20000100a00 */
[----:B0-----:R-:W-:-:S03]  /*a8250*/  IADD3 R18, P0, PT, R16, R4, RZ ;  /* 0x0000000410127210 */ /* 0x001fc60007f1e0ff */
[----:B--2---:R1:W2:Y:S04]  /*a8260*/  LDL.64 R4, [R1+0xd10] ;  /* 0x000d100001047983 */ /* 0x0042a80000100a00 */
[----:B------:R5:W-:Y:S04]  /*a8270*/  STL [R1+0xd00], R26 ;  /* 0x000d001a01007387 */ /* 0x000be80000100800 */
[----:B-----5:R-:W5:Y:S01]  /*a8280*/  LDL.LU.64 R26, [R1+0x34d0] ;  /* 0x0034d000011a7983 */ /* 0x020f620000300a00 */
[----:B------:R-:W-:Y:S01]  /*a8290*/  SHF.R.S32.HI R0, RZ, 0x1f, R16 ;  /* 0x0000001fff007819 */ /* 0x000fe20000011410 */
[----:B------:R-:W-:-:S02]  /*a82a0*/  IMAD.MOV.U32 R16, RZ, RZ, R17 ;  /* 0x000000ffff107224 */ /* 0x000fc400078e0011 */
[----:B------:R-:W-:Y:S02]  /*a82b0*/  IMAD.MOV.U32 R17, RZ, RZ, R10 ;  /* 0x000000ffff117224 */ /* 0x000fe400078e000a */
[----:B------:R-:W-:Y:S02]  /*a82c0*/  IMAD.MOV.U32 R10, RZ, RZ, R12 ;  /* 0x000000ffff0a7224 */ /* 0x000fe400078e000c */
[----:B------:R-:W-:Y:S02]  /*a82d0*/  IMAD.MOV.U32 R12, RZ, RZ, R13 ;  /* 0x000000ffff0c7224 */ /* 0x000fe400078e000d */
[----:B------:R-:W-:Y:S02]  /*a82e0*/  IMAD.MOV.U32 R13, RZ, RZ, R25 ;  /* 0x000000ffff0d7224 */ /* 0x000fe400078e0019 */
[----:B-----5:R-:W-:Y:S01]  /*a82f0*/  VIADD R25, R27, UR75 ;  /* 0x0000004b1b197c36 */ /* 0x020fe20008000000 */
[----:B------:R-:W0:Y:S04]  /*a8300*/  LDCU UR75, c[0x0][0x39c] ;  /* 0x00007380ff4b77ac */ /* 0x000e280008000800 */
[----:B---3--:R3:W-:Y:S04]  /*a8310*/  STL.64 [R1+0x3488], R24 ;  /* 0x0034881801007387 */ /* 0x0087e80000100a00 */
[----:B---3--:R-:W3:Y:S04]  /*a8320*/  LDL.LU R24, [R1+0x84] ;  /* 0x0000840001187983 */ /* 0x008ee80000300800 */
[----:B------:R-:W-:Y:S04]  /*a8330*/  STL [R1+0x34a0], R25 ;  /* 0x0034a01901007387 */ /* 0x000fe80000100800 */
[----:B------:R5:W-:Y:S04]  /*a8340*/  STL.64 [R1+0x32e8], R26 ;  /* 0x0032e81a01007387 */ /* 0x000be80000100a00 */
[----:B-----5:R-:W5:Y:S01]  /*a8350*/  LDL.LU R26, [R1+0x124] ;  /* 0x00012400011a7983 */ /* 0x020f620000300800 */
[----:B--2---:R-:W-:-:S03]  /*a8360*/  IMAD.X R5, R3, 0x1, R7, P1 ;  /* 0x0000000103057824 */ /* 0x004fc600008e0607 */
[----:B------:R-:W-:Y:S04]  /*a8370*/  STL [R1+0x3490], R27 ;  /* 0x0034901b01007387 */ /* 0x000fe80000100800 */
[----:B-----5:R2:W-:Y:S04]  /*a8380*/  STL.64 [R1+0x34a8], R26 ;  /* 0x0034a81a01007387 */ /* 0x0205e80000100a00 */
[----:B--2---:R1:W2:Y:S04]  /*a8390*/  LDL.64 R26, [R1+0xd00] ;  /* 0x000d0000011a7983 */ /* 0x0042a80000100a00 */
[----:B------:R-:W5:Y:S04]  /*a83a0*/  LDL.LU R3, [R1+0x34c8] ;  /* 0x0034c80001037983 */ /* 0x000f680000300800 */
[----:B------:R0:W-:Y:S04]  /*a83b0*/  STL [R1+0xd14], R5 ;  /* 0x000d140501007387 */ /* 0x0001e80000100800 */
[----:B0-----:R-:W2:Y:S02]  /*a83c0*/  LDL.LU.64 R4, [R1+0x34c0] ;  /* 0x0034c00001047983 */ /* 0x001ea40000300a00 */
[----:B--2---:R-:W-:-:S05]  /*a83d0*/  IMAD.X R19, R0, 0x1, R5, P0 ;  /* 0x0000000100137824 */ /* 0x004fca00000e0605 */
[----:B------:R0:W-:Y:S04]  /*a83e0*/  STL.64 [R1+0xd08], R18 ;  /* 0x000d081201007387 */ /* 0x0001e80000100a00 */
[----:B0-----:R-:W2:Y:S01]  /*a83f0*/  LDL.LU.64 R18, [R1+0x34b8] ;  /* 0x0034b80001127983 */ /* 0x001ea20000300a00 */
[----:B------:R-:W-:Y:S01]  /*a8400*/  IMAD.X R27, R0, 0x1, R7, P3 ;  /* 0x00000001001b7824 */ /* 0x000fe200018e0607 */
[----:B---3--:R-:W-:Y:S02]  /*a8410*/  SHF.R.S32.HI R0, RZ, 0x1f, R24 ;  /* 0x0000001fff007819 */ /* 0x008fe40000011418 */
[C---:B------:R-:W-:Y:S01]  /*a8420*/  IADD3 R26, P3, PT, R24.reuse, R6, RZ ;  /* 0x00000006181a7210 */ /* 0x040fe20007f7e0ff */
[----:B--2---:R-:W-:Y:S04]  /*a8430*/  STL.64 [R1+0x34b0], R18 ;  /* 0x0034b01201007387 */ /* 0x004fe80000100a00 */
[----:B------:R-:W-:Y:S04]  /*a8440*/  STL [R1+0xd04], R27 ;  /* 0x000d041b01007387 */ /* 0x000fe80000100800 */
[----:B-----5:R0:W-:Y:S04]  /*a8450*/  STL.64 [R1+0x3498], R2 ;  /* 0x0034980201007387 */ /* 0x0201e80000100a00 */
[----:B0-----:R-:W2:Y:S01]  /*a8460*/  LDL.LU R2, [R1+0x128] ;  /* 0x0001280001027983 */ /* 0x001ea20000300800 */
[----:B------:R-:W-:Y:S01]  /*a8470*/  IADD3 R18, P1, PT, R24, R4, RZ ;  /* 0x0000000418127210 */ /* 0x000fe20007f3e0ff */
[----:B------:R-:W-:-:S04]  /*a8480*/  IMAD.MOV.U32 R27, RZ, RZ, R0 ;  /* 0x000000ffff1b7224 */ /* 0x000fc800078e0000 */
[C---:B------:R-:W-:Y:S02]  /*a8490*/  IMAD.X R19, R27.reuse, 0x1, R5, P1 ;  /* 0x000000011b137824 */ /* 0x040fe400008e0605 */
[----:B------:R-:W-:-:S03]  /*a84a0*/  IMAD.X R27, R27, 0x1, R7, P3 ;  /* 0x000000011b1b7824 */ /* 0x000fc600018e0607 */
[----:B------:R0:W-:Y:S04]  /*a84b0*/  STL.64 [R1+0xcf8], R18 ;  /* 0x000cf81201007387 */ /* 0x0001e80000100a00 */
[----:B0-----:R-:W3:Y:S04]  /*a84c0*/  LDL.LU.64 R18, [R1+0x34b0] ;  /* 0x0034b00001127983 */ /* 0x001ee80000300a00 */
[----:B------:R0:W-:Y:S04]  /*a84d0*/  STL.64 [R1+0xcf0], R26 ;  /* 0x000cf01a01007387 */ /* 0x0001e80000100a00 */
[----:B0-----:R-:W5:Y:S01]  /*a84e0*/  LDL.LU.64 R26, [R1+0x34a8] ;  /* 0x0034a800011a7983 */ /* 0x001f620000300a00 */
[----:B--2---:R-:W-:-:S02]  /*a84f0*/  SHF.R.S32.HI R0, RZ, 0x1f, R2 ;  /* 0x0000001fff007819 */ /* 0x004fc40000011402 */
[----:B------:R-:W-:-:S05]  /*a8500*/  IADD3 R24, P0, PT, R2, R4, RZ ;  /* 0x0000000402187210 */ /* 0x000fca0007f1e0ff */
[----:B------:R-:W-:-:S05]  /*a8510*/  IMAD.X R25, R0, 0x1, R5, P0 ;  /* 0x0000000100197824 */ /* 0x000fca00000e0605 */
[----:B------:R0:W-:Y:S04]  /*a8520*/  STL.64 [R1+0xce8], R24 ;  /* 0x000ce81801007387 */ /* 0x0001e80000100a00 */
[----:B0-----:R-:W2:Y:S01]  /*a8530*/  LDL.LU R25, [R1+0x34a0] ;  /* 0x0034a00001197983 */ /* 0x001ea20000300800 */
[----:B------:R-:W-:Y:S02]  /*a8540*/  IADD3 R2, P1, PT, R2, R6, RZ ;  /* 0x0000000602027210 */ /* 0x000fe40007f3e0ff */
[----:B-----5:R-:W-:-:S05]  /*a8550*/  SHF.R.S32.HI R24, RZ, 0x1f, R26 ;  /* 0x0000001fff187819 */ /* 0x020fca000001141a */
[----:B------:R0:W-:Y:S04]  /*a8560*/  STL [R1+0x68], R24 ;  /* 0x0000681801007387 */ /* 0x0001e80000100800 */
[----:B------:R-:W-:Y:S01]  /*a8570*/  STL [R1+0xce0], R2 ;  /* 0x000ce00201007387 */ /* 0x000fe20000100800 */
[C---:B0-----:R-:W-:Y:S02]  /*a8580*/  IADD3 R24, P0, PT, R26.reuse, R4, RZ ;  /* 0x000000041a187210 */ /* 0x041fe40007f1e0ff */
[----:B------:R-:W-:Y:S01]  /*a8590*/  IADD3 R26, P3, PT, R26, R6, RZ ;  /* 0x000000061a1a7210 */ /* 0x000fe20007f7e0ff */
[----:B------:R0:W-:Y:S02]  /*a85a0*/  STL.64 [R1+0x3480], R4 ;  /* 0x0034800401007387 */ /* 0x0001e40000100a00 */
[----:B0-----:R-:W-:-:S02]  /*a85b0*/  IMAD.MOV.U32 R4, RZ, RZ, R2 ;  /* 0x000000ffff047224 */ /* 0x001fc400078e0002 */
[----:B------:R-:W-:Y:S02]  /*a85c0*/  IMAD.MOV.U32 R5, RZ, RZ, R3 ;  /* 0x000000ffff057224 */ /* 0x000fe400078e0003 */
[----:B------:R-:W5:Y:S04]  /*a85d0*/  LDL.LU.64 R2, [R1+0x3498] ;  /* 0x0034980001027983 */ /* 0x000f680000300a00 */
[----:B------:R-:W-:Y:S04]  /*a85e0*/  STL [R1+0xcd0], R26 ;  /* 0x000cd01a01007387 */ /* 0x000fe80000100800 */
[----:B------:R-:W4:Y:S04]  /*a85f0*/  LDL.LU R27, [R1+0x3490] ;  /* 0x00349000011b7983 */ /* 0x000f280000300800 */
[----:B------:R-:W-:Y:S04]  /*a8600*/  STL [R1+0xcd8], R24 ;  /* 0x000cd81801007387 */ /* 0x000fe80000100800 */
[----:B---3--:R0:W-:Y:S02]  /*a8610*/  STL.64 [R1+0x3478], R18 ;  /* 0x0034781201007387 */ /* 0x0081e40000100a00 */
[----:B0-----:R-:W-:-:S02]  /*a8620*/  IMAD.MOV.U32 R18, RZ, RZ, R24 ;  /* 0x000000ffff127224 */ /* 0x001fc400078e0018 */
[----:B--2---:R-:W-:Y:S02]  /*a8630*/  IMAD.MOV.U32 R19, RZ, RZ, R25 ;  /* 0x000000ffff137224 */ /* 0x004fe400078e0019 */
[----:B------:R-:W2:Y:S04]  /*a8640*/  LDL.LU.64 R24, [R1+0x3488] ;  /* 0x0034880001187983 */ /* 0x000ea80000300a00 */
[----:B------:R0:W-:Y:S04]  /*a8650*/  STL.64 [R1+0x3468], R28 ;  /* 0x0034681c01007387 */ /* 0x0001e80000100a00 */
[----:B0-----:R-:W3:Y:S04]  /*a8660*/  LDL.LU R28, [R1+0x68] ;  /* 0x00006800011c7983 */ /* 0x001ee80000300800 */
[----:B------:R-:W2:Y:S04]  /*a8670*/  LDL.LU R29, [R1+0x120] ;  /* 0x00012000011d7983 */ /* 0x000ea80000300800 */
[----:B------:R-:W4:Y:S01]  /*a8680*/  LDL.LU R26, [R1+0x8c] ;  /* 0x00008c00011a7983 */ /* 0x000f220000300800 */
[----:B------:R-:W-:-:S04]  /*a8690*/  IMAD.MOV.U32 R5, RZ, RZ, R0 ;  /* 0x000000ffff057224 */ /* 0x000fc800078e0000 */
[----:B------:R-:W-:Y:S01]  /*a86a0*/  IMAD.X R5, R5, 0x1, R7, P1 ;  /* 0x0000000105057824 */ /* 0x000fe200008e0607 */
[----:B----4-:R0:W-:Y:S04]  /*a86b0*/  STL.64 [R1+0x3460], R26 ;  /* 0x0034601a01007387 */ /* 0x0101e80000100a00 */
[----:B0-----:R1:W4:Y:S04]  /*a86c0*/  LDL.64 R26, [R1+0xcd0] ;  /* 0x000cd000011a7983 */ /* 0x0013280000100a00 */
[----:B--2---:R0:W-:Y:S04]  /*a86d0*/  STL.64 [R1+0x32c0], R24 ;  /* 0x0032c01801007387 */ /* 0x0041e80000100a00 */
[----:B0-----:R-:W2:Y:S04]  /*a86e0*/  LDL.LU R24, [R1+0x11c] ;  /* 0x00011c0001187983 */ /* 0x001ea80000300800 */
[----:B------:R-:W-:Y:S04]  /*a86f0*/  STL [R1+0x32f8], R25 ;  /* 0x0032f81901007387 */ /* 0x000fe80000100800 */
[----:B------:R0:W-:Y:S04]  /*a8700*/  STL [R1+0xce4], R5 ;  /* 0x000ce40501007387 */ /* 0x0001e80000100800 */
[----:B0-----:R-:W3:Y:S02]  /*a8710*/  LDL.LU.64 R4, [R1+0x3480] ;  /* 0x0034800001047983 */ /* 0x001ee40000300a00 */
[----:B---3--:R-:W-:-:S05]  /*a8720*/  IMAD.X R19, R28, 0x1, R5, P0 ;  /* 0x000000011c137824 */ /* 0x008fca00000e0605 */
[----:B------:R0:W-:Y:S04]  /*a8730*/  STL [R1+0xcdc], R19 ;  /* 0x000cdc1301007387 */ /* 0x0001e80000100800 */
[----:B0-----:R-:W3:Y:S01]  /*a8740*/  LDL.LU.64 R18, [R1+0x3478] ;  /* 0x0034780001127983 */ /* 0x001ee20000300a00 */
[----:B----4-:R-:W-:Y:S01]  /*a8750*/  IMAD.X R27, R28, 0x1, R7, P3 ;  /* 0x000000011c1b7824 */ /* 0x010fe200018e0607 */
[C---:B------:R-:W-:Y:S02]  /*a8760*/  IADD3 R28, P3, PT, R29.reuse, R6, RZ ;  /* 0x000000061d1c7210 */ /* 0x040fe40007f7e0ff */
[----:B---3--:R0:W-:Y:S04]  /*a8770*/  STL.64 [R1+0x3470], R18 ;  /* 0x0034701201007387 */ /* 0x0081e80000100a00 */
[----:B------:R-:W-:Y:S04]  /*a8780*/  STL [R1+0xcd4], R27 ;  /* 0x000cd41b01007387 */ /* 0x000fe80000100800 */
[----:B-----5:R3:W-:Y:S01]  /*a8790*/  STL.64 [R1+0x3458], R2 ;  /* 0x0034580201007387 */ /* 0x0207e20000100a00 */
[----:B0-----:R-:W-:-:S02]  /*a87a0*/  IADD3 R18, P1, PT, R29, R4, RZ ;  /* 0x000000041d127210 */ /* 0x001fc40007f3e0ff */
[----:B---3--:R-:W-:-:S05]  /*a87b0*/  SHF.R.S32.HI R2, RZ, 0x1f, R29 ;  /* 0x0000001fff027819 */ /* 0x008fca000001141d */
[C---:B------:R-:W-:Y:S02]  /*a87c0*/  IMAD.X R19, R2.reuse, 0x1, R5, P1 ;  /* 0x0000000102137824 */ /* 0x040fe400008e0605 */
[----:B------:R-:W-:-:S03]  /*a87d0*/  IMAD.X R29, R2, 0x1, R7, P3 ;  /* 0x00000001021d7824 */ /* 0x000fc600018e0607 */
[----:B------:R0:W-:Y:S04]  /*a87e0*/  STL.64 [R1+0xcc8], R18 ;  /* 0x000cc81201007387 */ /* 0x0001e80000100a00 */
[----:B0-----:R-:W3:Y:S04]  /*a87f0*/  LDL.LU.64 R18, [R1+0x3470] ;  /* 0x0034700001127983 */ /* 0x001ee80000300a00 */
[----:B------:R0:W-:Y:S04]  /*a8800*/  STL.64 [R1+0xcc0], R28 ;  /* 0x000cc01c01007387 */ /* 0x0001e80000100a00 */
[----:B0-----:R-:W4:Y:S01]  /*a8810*/  LDL.LU.64 R28, [R1+0x3468] ;  /* 0x00346800011c7983 */ /* 0x001f220000300a00 */
[----:B------:R-:W-:-:S02]  /*a8820*/  IMAD.MOV.U32 R0, RZ, RZ, R16 ;  /* 0x000000ffff007224 */ /* 0x000fc400078e0010 */
[----:B------:R-:W-:Y:S02]  /*a8830*/  IMAD.MOV.U32 R16, RZ, RZ, R17 ;  /* 0x000000ffff107224 */ /* 0x000fe400078e0011 */
[----:B------:R-:W-:Y:S01]  /*a8840*/  IMAD.MOV.U32 R17, RZ, RZ, R23 ;  /* 0x000000ffff117224 */ /* 0x000fe200078e0017 */
[C---:B--2---:R-:W-:Y:S01]  /*a8850*/  IADD3 R26, P0, PT, R24.reuse, R4, RZ ;  /* 0x00000004181a7210 */ /* 0x044fe20007f1e0ff */
[----:B------:R-:W-:Y:S01]  /*a8860*/  VIADD R23, R25, UR74 ;  /* 0x0000004a19177c36 */ /* 0x000fe20008000000 */
[----:B------:R-:W-:Y:S01]  /*a8870*/  SHF.R.S32.HI R25, RZ, 0x1f, R24 ;  /* 0x0000001fff197819 */ /* 0x000fe20000011418 */
[----:B------:R-:W0:Y:S04]  /*a8880*/  LDCU UR74, c[0x0][0x39c] ;  /* 0x00007380ff4a77ac */ /* 0x000e280008000800 */
[----:B------:R-:W-:Y:S01]  /*a8890*/  IMAD.X R27, R25, 0x1, R5, P0 ;  /* 0x00000001191b7824 */ /* 0x000fe200000e0605 */
[----:B----4-:R-:W-:Y:S04]  /*a88a0*/  STL.64 [R1+0x3450], R28 ;  /* 0x0034501c01007387 */ /* 0x010fe80000100a00 */
[----:B------:R2:W-:Y:S04]  /*a88b0*/  STL.64 [R1+0xcb8], R26 ;  /* 0x000cb81a01007387 */ /* 0x0005e80000100a00 */
[----:B--2---:R-:W2:Y:S01]  /*a88c0*/  LDL.LU.64 R26, [R1+0x3460] ;  /* 0x00346000011a7983 */ /* 0x004ea20000300a00 */
[----:B------:R-:W-:-:S05]  /*a88d0*/  IADD3 R28, P1, PT, R24, R6, RZ ;  /* 0x00000006181c7210 */ /* 0x000fca0007f3e0ff */
[----:B------:R-:W-:Y:S01]  /*a88e0*/  IMAD.X R29, R25, 0x1, R7, P1 ;  /* 0x00000001191d7824 */ /* 0x000fe200008e0607 */
[----:B--2---:R-:W-:Y:S02]  /*a88f0*/  SHF.R.S32.HI R24, RZ, 0x1f, R26 ;  /* 0x0000001fff187819 */ /* 0x004fe4000001141a */
[C---:B------:R-:W-:Y:S02]  /*a8900*/  IADD3 R2, P0, PT, R26.reuse, R4, RZ ;  /* 0x000000041a027210 */ /* 0x040fe40007f1e0ff */
[----:B------:R-:W-:Y:S01]  /*a8910*/  IADD3 R26, P3, PT, R26, R6, RZ ;  /* 0x000000061a1a7210 */ /* 0x000fe20007f7e0ff */
[----:B------:R-:W-:Y:S01]  /*a8920*/  STL [R1+0x68], R24 ;  /* 0x0000681801007387 */ /* 0x000fe20000100800 */
[----:B------:R-:W-:-:S03]  /*a8930*/  IMAD.MOV.U32 R27, RZ, RZ, R0 ;  /* 0x000000ffff1b7224 */ /* 0x000fc600078e0000 */
[----:B------:R2:W-:Y:S04]  /*a8940*/  STL [R1+0xca8], R2 ;  /* 0x000ca80201007387 */ /* 0x0005e80000100800 */
[----:B--2---:R-:W2:Y:S04]  /*a8950*/  LDL.LU.64 R2, [R1+0x3458] ;  /* 0x0034580001027983 */ /* 0x004ea80000300a00 */
[----:B------:R4:W-:Y:S04]  /*a8960*/  STL [R1+0xca0], R26 ;  /* 0x000ca01a01007387 */ /* 0x0009e80000100800 */
[----:B------:R-:W5:Y:S04]  /*a8970*/  LDL.LU R24, [R1+0x118] ;  /* 0x0001180001187983 */ /* 0x000f680000300800 */
[----:B------:R-:W2:Y:S01]  /*a8980*/  LDL.LU R0, [R1+0x114] ;  /* 0x0001140001007983 */ /* 0x000ea20000300800 */
[----:B----4-:R-:W-:-:S03]  /*a8990*/  IMAD.MOV.U32 R26, RZ, RZ, R10 ;  /* 0x000000ffff1a7224 */ /* 0x010fc600078e000a */
[----:B------:R4:W-:Y:S01]  /*a89a0*/  STL.64 [R1+0xcb0], R28 ;  /* 0x000cb01c01007387 */ /* 0x0009e20000100a00 */
[----:B------:R-:W-:Y:S02]  /*a89b0*/  IMAD.MOV.U32 R10, RZ, RZ, R12 ;  /* 0x000000ffff0a7224 */ /* 0x000fe400078e000c */
[----:B------:R-:W-:Y:S01]  /*a89c0*/  VIADD R12, R23, UR73 ;  /* 0x00000049170c7c36 */ /* 0x000fe20008000000 */
[----:B------:R-:W0:Y:S01]  /*a89d0*/  LDCU UR73, c[0x0][0x39c] ;  /* 0x00007380ff4977ac */ /* 0x000e220008000800 */
[----:B----4-:R-:W4:Y:S04]  /*a89e0*/  LDL.LU.64 R28, [R1+0x3450] ;  /* 0x00345000011c7983 */ /* 0x010f280000300a00 */
[----:B------:R0:W-:Y:S04]  /*a89f0*/  STL.64 [R1+0x3430], R22 ;  /* 0x0034301601007387 */ /* 0x0001e80000100a00 */
[----:B0-----:R1:W2:Y:S04]  /*a8a00*/  LDL.64 R22, [R1+0xca0] ;  /* 0x000ca00001167983 */ /* 0x0012a80000100a00 */
[----:B--2---:R-:W2:Y:S04]  /*a8a10*/  LDL.LU R23, [R1+0x68] ;  /* 0x0000680001177983 */ /* 0x004ea80000300800 */
[----:B----4-:R-:W-:Y:S04]  /*a8a20*/  STL.64 [R1+0x3438], R28 ;  /* 0x0034381c01007387 */ /* 0x010fe80000100a00 */
[----:B------:R0:W-:Y:S04]  /*a8a30*/  STL [R1+0x3440], R29 ;  /* 0x0034401d01007387 */ /* 0x0001e80000100800 */
[----:B0-----:R1:W2:Y:S04]  /*a8a40*/  LDL.64 R28, [R1+0xca8] ;  /* 0x000ca800011c7983 */ /* 0x0012a80000100a00 */
[----:B---3--:R5:W-:Y:S04]  /*a8a50*/  STL.64 [R1+0x3448], R18 ;  /* 0x0034481201007387 */ /* 0x008be80000100a00 */
[----:B------:R-:W3:Y:S01]  /*a8a60*/  LDL.LU R25, [R1+0x88] ;  /* 0x0000880001197983 */ /* 0x000ee20000300800 */
[----:B-----5:R-:W-:Y:S01]  /*a8a70*/  IADD3 R18, P1, PT, R24, R4, RZ ;  /* 0x0000000418127210 */ /* 0x020fe20007f3e0ff */
[----:B--2---:R-:W-:-:S02]  /*a8a80*/  IMAD.X R29, R23, 0x1, R5, P0 ;  /* 0x00000001171d7824 */ /* 0x004fc400000e0605 */
[----:B------:R-:W-:-:S03]  /*a8a90*/  IMAD.X R23, R23, 0x1, R7, P3 ;  /* 0x0000000117177824 */ /* 0x000fc600018e0607 */
[----:B------:R-:W-:Y:S01]  /*a8aa0*/  STL [R1+0xcac], R29 ;  /* 0x000cac1d01007387 */ /* 0x000fe20000100800 */
[----:B------:R-:W-:-:S03]  /*a8ab0*/  IADD3 R28, P3, PT, R24, R6, RZ ;  /* 0x00000006181c7210 */ /* 0x000fc60007f7e0ff */
[----:B------:R0:W-:Y:S04]  /*a8ac0*/  STL.64 [R1+0x3420], R2 ;  /* 0x0034200201007387 */ /* 0x0001e80000100a00 */
[----:B------:R-:W-:Y:S01]  /*a8ad0*/  STL [R1+0x3428], R3 ;  /* 0x0034280301007387 */ /* 0x000fe20000100800 */
[----:B0-----:R-:W-:-:S03]  /*a8ae0*/  SHF.R.S32.HI R2, RZ, 0x1f, R24 ;  /* 0x0000001fff027819 */ /* 0x001fc60000011418 */
[----:B------:R-:W-:Y:S02]  /*a8af0*/  STL [R1+0xca4], R23 ;  /* 0x000ca41701007387 */ /* 0x000fe40000100800 */
[C---:B------:R-:W-:Y:S02]  /*a8b00*/  IMAD.X R19, R2.reuse, 0x1, R5, P1 ;  /* 0x0000000102137824 */ /* 0x040fe400008e0605 */
[----:B------:R-:W-:-:S03]  /*a8b10*/  IMAD.X R29, R2, 0x1, R7, P3 ;  /* 0x00000001021d7824 */ /* 0x000fc600018e0607 */
[----:B------:R0:W-:Y:S04]  /*a8b20*/  STL.64 [R1+0xc98], R18 ;  /* 0x000c981201007387 */ /* 0x0001e80000100a00 */
[----:B0-----:R-:W2:Y:S04]  /*a8b30*/  LDL.LU.64 R18, [R1+0x3448] ;  /* 0x0034480001127983 */ /* 0x001ea80000300a00 */
[----:B------:R0:W-:Y:S04]  /*a8b40*/  STL.64 [R1+0xc90], R28 ;  /* 0x000c901c01007387 */ /* 0x0001e80000100a00 */
[----:B0-----:R1:W4:Y:S01]  /*a8b50*/  LDL.LU R29, [R1+0x3440] ;  /* 0x00344000011d7983 */ /* 0x0013220000300800 */
[----:B------:R-:W-:-:S02]  /*a8b60*/  SHF.R.S32.HI R24, RZ, 0x1f, R0 ;  /* 0x0000001fff187819 */ /* 0x000fc40000011400 */
[C---:B------:R-:W-:Y:S02]  /*a8b70*/  IADD3 R22, P0, PT, R0.reuse, R4, RZ ;  /* 0x0000000400167210 */ /* 0x040fe40007f1e0ff */
[----:B------:R-:W-:-:S03]  /*a8b80*/  IADD3 R28, P1, PT, R0, R6, RZ ;  /* 0x00000006001c7210 */ /* 0x000fc60007f3e0ff */
[----:B------:R-:W-:Y:S01]  /*a8b90*/  IMAD.X R23, R24, 0x1, R5, P0 ;  /* 0x0000000118177824 */ /* 0x000fe200000e0605 */
[C---:B---3--:R-:W-:Y:S01]  /*a8ba0*/  IADD3 R2, P0, PT, R25.reuse, R4, RZ ;  /* 0x0000000419027210 */ /* 0x048fe20007f1e0ff */
[----:B------:R4:W-:Y:S04]  /*a8bb0*/  STL [R1+0xc80], R28 ;  /* 0x000c801c01007387 */ /* 0x0009e80000100800 */
[----:B----4-:R-:W3:Y:S04]  /*a8bc0*/  LDL.LU.64 R28, [R1+0x3438] ;  /* 0x00343800011c7983 */ /* 0x010ee80000300a00 */
[----:B------:R0:W-:Y:S04]  /*a8bd0*/  STL.64 [R1+0xc88], R22 ;  /* 0x000c881601007387 */ /* 0x0001e80000100a00 */
[----:B0-----:R-:W4:Y:S04]  /*a8be0*/  LDL.LU.64 R22, [R1+0x3430] ;  /* 0x0034300001167983 */ /* 0x001f280000300a00 */
[----:B------:R0:W-:Y:S04]  /*a8bf0*/  STL [R1+0xc78], R2 ;  /* 0x000c780201007387 */ /* 0x0001e80000100800 */
[----:B------:R1:W5:Y:S01]  /*a8c00*/  LDL.LU R3, [R1+0x3428] ;  /* 0x0034280001037983 */ /* 0x0003620000300800 */
[----:B0-----:R-:W-:-:S05]  /*a8c10*/  IADD3 R2, P3, PT, R25, R6, RZ ;  /* 0x0000000619027210 */ /* 0x001fca0007f7e0ff */
[----:B------:R5:W-:Y:S04]  /*a8c20*/  STL [R1+0xc70], R2 ;  /* 0x000c700201007387 */ /* 0x000be80000100800 */
[----:B-----5:R-:W5:Y:S01]  /*a8c30*/  LDL.LU.64 R2, [R1+0x3420] ;  /* 0x0034200001027983 */ /* 0x020f620000300a00 */
[----:B---3--:R-:W-:-:S03]  /*a8c40*/  IMAD.MOV.U32 R0, RZ, RZ, R28 ;  /* 0x000000ffff007224 */ /* 0x008fc600078e001c */
[----:B------:R0:W-:Y:S01]  /*a8c50*/  STL.64 [R1+0x3408], R14 ;  /* 0x0034080e01007387 */ /* 0x0001e20000100a00 */
[----:B------:R-:W-:Y:S01]  /*a8c60*/  SHF.R.S32.HI R28, RZ, 0x1f, R25 ;  /* 0x0000001fff1c7819 */ /* 0x000fe20000011419 */
[----:B------:R-:W-:Y:S02]  /*a8c70*/  IMAD.MOV.U32 R25, RZ, RZ, R26 ;  /* 0x000000ffff197224 */ /* 0x000fe400078e001a */
[----:B------:R-:W-:Y:S02]  /*a8c80*/  IMAD.MOV.U32 R26, RZ, RZ, R27 ;  /* 0x000000ffff1a7224 */ /* 0x000fe400078e001b */
[----:B------:R-:W-:Y:S01]  /*a8c90*/  IMAD.MOV.U32 R27, RZ, RZ, R17 ;  /* 0x000000ffff1b7224 */ /* 0x000fe200078e0011 */
[----:B0-----:R1:W3:Y:S04]  /*a8ca0*/  LDL.64 R14, [R1+0xc70] ;  /* 0x000c7000010e7983 */ /* 0x0012e80000100a00 */
[----:B-----5:R0:W-:Y:S04]  /*a8cb0*/  STL.64 [R1+0x33f8], R2 ;  /* 0x0033f80201007387 */ /* 0x0201e80000100a00 */
[----:B0-----:R1:W5:Y:S04]  /*a8cc0*/  LDL.64 R2, [R1+0xc78] ;  /* 0x000c780001027983 */ /* 0x0013680000100a00 */
[----:B------:R0:W-:Y:S04]  /*a8cd0*/  STL.64 [R1+0x3410], R10 ;  /* 0x0034100a01007387 */ /* 0x0001e80000100a00 */
[----:B0-----:R1:W2:Y:S04]  /*a8ce0*/  LDL.64 R10, [R1+0xc80] ;  /* 0x000c8000010a7983 */ /* 0x0012a80000100a00 */
[----:B------:R0:W-:Y:S04]  /*a8cf0*/  STL.64 [R1+0x3400], R26 ;  /* 0x0034001a01007387 */ /* 0x0001e80000100a00 */
[----:B0-----:R-:W4:Y:S01]  /*a8d00*/  LDL.LU R26, [R1+0x110] ;  /* 0x00011000011a7983 */ /* 0x001f220000300800 */
[----:B---3--:R-:W-:-:S02]  /*a8d10*/  IMAD.MOV.U32 R15, RZ, RZ, R24 ;  /* 0x000000ffff0f7224 */ /* 0x008fc400078e0018 */
[----:B------:R-:W-:Y:S02]  /*a8d20*/  IMAD.MOV.U32 R24, RZ, RZ, R21 ;  /* 0x000000ffff187224 */ /* 0x000fe400078e0015 */
[----:B------:R-:W-:Y:S01]  /*a8d30*/  IMAD.MOV.U32 R17, RZ, RZ, R9 ;  /* 0x000000ffff117224 */ /* 0x000fe200078e0009 */
[----:B------:R-:W3:Y:S01]  /*a8d40*/  LDL.LU R21, [R1+0x10c] ;  /* 0x00010c0001157983 */ /* 0x000ee20000300800 */
[----:B------:R-:W-:Y:S01]  /*a8d50*/  VIADD R9, R12, UR70 ;  /* 0x000000460c097c36 */ /* 0x000fe20008000000 */
[----:B------:R-:W0:Y:S02]  /*a8d60*/  LDCU UR70, c[0x0][0x39c] ;  /* 0x00007380ff4677ac */ /* 0x000e240008000800 */
[----:B------:R1:W-:Y:S02]  /*a8d70*/  STL [R1+0x33e0], R12 ;  /* 0x0033e00c01007387 */ /* 0x0003e40000100800 */
[----:B-1----:R-:W-:Y:S01]  /*a8d80*/  SHF.R.S32.HI R12, RZ, 0x1f, R0 ;  /* 0x0000001fff0c7819 */ /* 0x002fe20000011400 */
[----:B-----5:R-:W-:-:S02]  /*a8d90*/  IMAD.X R3, R28, 0x1, R5, P0 ;  /* 0x000000011c037824 */ /* 0x020fc400000e0605 */
[--C-:B--2---:R-:W-:Y:S01]  /*a8da0*/  IMAD.X R11, R15, 0x1, R7.reuse, P1 ;  /* 0x000000010f0b7824 */ /* 0x104fe200008e0607 */
[----:B------:R-:W-:Y:S01]  /*a8db0*/  IADD3 R10, P1, PT, R0, R4, RZ ;  /* 0x00000004000a7210 */ /* 0x000fe20007f3e0ff */
[----:B------:R-:W-:Y:S01]  /*a8dc0*/  IMAD.X R15, R28, 0x1, R7, P3 ;  /* 0x000000011c0f7824 */ /* 0x000fe200018e0607 */
[----:B------:R-:W-:Y:S02]  /*a8dd0*/  IADD3 R14, P3, PT, R0, R6, RZ ;  /* 0x00000006000e7210 */ /* 0x000fe40007f7e0ff */
[----:B------:R1:W-:Y:S04]  /*a8de0*/  STL [R1+0xc84], R11 ;  /* 0x000c840b01007387 */ /* 0x0003e80000100800 */
[----:B------:R-:W2:Y:S04]  /*a8df0*/  LDL.LU R28, [R1+0x3418] ;  /* 0x00341800011c7983 */ /* 0x000ea80000300800 */
[----:B------:R5:W-:Y:S01]  /*a8e00*/  STL [R1+0xc7c], R3 ;  /* 0x000c7c0301007387 */ /* 0x000be20000100800 */
[----:B-1----:R-:W-:Y:S01]  /*a8e10*/  IMAD.X R11, R12, 0x1, R5, P1 ;  /* 0x000000010c0b7824 */ /* 0x002fe200008e0605 */
[----:B----4-:R-:W-:-:S02]  /*a8e20*/  SHF.R.S32.HI R0, RZ, 0x1f, R26 ;  /* 0x0000001fff007819 */ /* 0x010fc4000001141a */
[----:B------:R1:W-:Y:S01]  /*a8e30*/  STL [R1+0xc74], R15 ;  /* 0x000c740f01007387 */ /* 0x0003e20000100800 */
[C---:B------:R-:W-:Y:S02]  /*a8e40*/  IADD3 R2, P0, PT, R26.reuse, R4, RZ ;  /* 0x000000041a027210 */ /* 0x040fe40007f1e0ff */
[----:B------:R-:W-:Y:S01]  /*a8e50*/  IADD3 R26, P1, PT, R26, R6, RZ ;  /* 0x000000061a1a7210 */ /* 0x000fe20007f3e0ff */
[----:B------:R4:W-:Y:S02]  /*a8e60*/  STL.64 [R1+0xc68], R10 ;  /* 0x000c680a01007387 */ /* 0x0009e40000100a00 */
[----:B-----5:R-:W-:Y:S02]  /*a8e70*/  IMAD.X R3, R0, 0x1, R5, P0 ;  /* 0x0000000100037824 */ /* 0x020fe400000e0605 */
[----:B-1----:R-:W-:Y:S01]  /*a8e80*/  IMAD.X R15, R12, 0x1, R7, P3 ;  /* 0x000000010c0f7824 */ /* 0x002fe200018e0607 */
[----:B----4-:R-:W4:Y:S04]  /*a8e90*/  LDL.LU.64 R10, [R1+0x3410] ;  /* 0x00341000010a7983 */ /* 0x010f280000300a00 */
[----:B------:R1:W-:Y:S04]  /*a8ea0*/  STL.64 [R1+0xc60], R14 ;  /* 0x000c600e01007387 */ /* 0x0003e80000100a00 */
[----:B-1----:R-:W5:Y:S04]  /*a8eb0*/  LDL.LU.64 R14, [R1+0x3408] ;  /* 0x00340800010e7983 */ /* 0x002f680000300a00 */
[----:B------:R1:W-:Y:S04]  /*a8ec0*/  STL [R1+0xc50], R26 ;  /* 0x000c501a01007387 */ /* 0x0003e80000100800 */
[----:B-1----:R-:W2:Y:S04]  /*a8ed0*/  LDL.LU.64 R26, [R1+0x3400] ;  /* 0x00340000011a7983 */ /* 0x002ea80000300a00 */
[----:B------:R1:W-:Y:S04]  /*a8ee0*/  STL.64 [R1+0xc58], R2 ;  /* 0x000c580201007387 */ /* 0x0003e80000100a00 */
[----:B-1----:R-:W2:Y:S01]  /*a8ef0*/  LDL.LU.64 R2, [R1+0x33f8] ;  /* 0x0033f80001027983 */ /* 0x002ea20000300a00 */
[----:B---3--:R-:W-:-:S03]  /*a8f00*/  SHF.R.S32.HI R12, RZ, 0x1f, R21 ;  /* 0x0000001fff0c7819 */ /* 0x008fc60000011415 */
[----:B--2---:R1:W-:Y:S02]  /*a8f10*/  STL.64 [R1+0x33f0], R2 ;  /* 0x0033f00201007387 */ /* 0x0043e40000100a00 */
[----:B-1----:R-:W-:-:S05]  /*a8f20*/  IADD3 R2, P0, PT, R21, R4, RZ ;  /* 0x0000000415027210 */ /* 0x002fca0007f1e0ff */
[----:B------:R1:W-:Y:S04]  /*a8f30*/  STL [R1+0xc48], R2 ;  /* 0x000c480201007387 */ /* 0x0003e80000100800 */
[----:B------:R2:W-:Y:S01]  /*a8f40*/  STL.64 [R1+0x33e8], R18 ;  /* 0x0033e81201007387 */ /* 0x0005e20000100a00 */
[----:B-1----:R-:W-:Y:S01]  /*a8f50*/  IADD3 R2, P3, PT, R21, R6, RZ ;  /* 0x0000000615027210 */ /* 0x002fe20007f7e0ff */
[----:B------:R-:W-:Y:S02]  /*a8f60*/  IMAD.MOV.U32 R21, RZ, RZ, R22 ;  /* 0x000000ffff157224 */ /* 0x000fe400078e0016 */
[----:B------:R-:W-:Y:S01]  /*a8f70*/  VIADD R22, R9, UR69 ;  /* 0x0000004509167c36 */ /* 0x000fe20008000000 */
[----:B--2---:R1:W2:Y:S04]  /*a8f80*/  LDL.64 R18, [R1+0xc48] ;  /* 0x000c480001127983 */ /* 0x0042a80000100a00 */
[----:B------:R3:W-:Y:S04]  /*a8f90*/  STL.64 [R1+0x33d0], R22 ;  /* 0x0033d01601007387 */ /* 0x0007e80000100a00 */
[----:B---3--:R1:W3:Y:S01]  /*a8fa0*/  LDL.64 R22, [R1+0xc50] ;  /* 0x000c500001167983 */ /* 0x0082e20000100a00 */
[----:B------:R-:W-:-:S03]  /*a8fb0*/  IMAD.X R3, R12, 0x1, R7, P3 ;  /* 0x000000010c037824 */ /* 0x000fc600018e0607 */
[----:B------:R-:W-:Y:S01]  /*a8fc0*/  STL.64 [R1+0x33d8], R8 ;  /* 0x0033d80801007387 */ /* 0x000fe20000100a00 */
[----:B--2---:R-:W-:Y:S02]  /*a8fd0*/  IMAD.X R19, R12, 0x1, R5, P0 ;  /* 0x000000010c137824 */ /* 0x004fe400000e0605 */
[----:B---3--:R-:W-:-:S05]  /*a8fe0*/  IMAD.X R23, R0, 0x1, R7, P1 ;  /* 0x0000000100177824 */ /* 0x008fca00008e0607 */
[----:B------:R-:W-:Y:S04]  /*a8ff0*/  STL [R1+0xc54], R23 ;  /* 0x000c541701007387 */ /* 0x000fe80000100800 */
[----:B------:R-:W-:Y:S04]  /*a9000*/  STL [R1+0xc4c], R19 ;  /* 0x000c4c1301007387 */ /* 0x000fe80000100800 */
[----:B------:R-:W2:Y:S04]  /*a9010*/  LDL.LU R0, [R1+0x9c] ;  /* 0x00009c0001007983 */ /* 0x000ea80000300800 */
[----:B------:R3:W-:Y:S04]  /*a9020*/  STL.64 [R1+0xc40], R2 ;  /* 0x000c400201007387 */ /* 0x0007e80000100a00 */
[----:B---3--:R-:W3:Y:S01]  /*a9030*/  LDL.LU.64 R2, [R1+0x33f0] ;  /* 0x0033f00001027983 */ /* 0x008ee20000300a00 */
[----:B------:R-:W-:-:S02]  /*a9040*/  SHF.R.S32.HI R12, RZ, 0x1f, R25 ;  /* 0x0000001fff0c7819 */ /* 0x000fc40000011419 */
[C---:B------:R-:W-:Y:S01]  /*a9050*/  IADD3 R18, P1, PT, R25.reuse, R4, RZ ;  /* 0x0000000419127210 */ /* 0x040fe20007f3e0ff */
[----:B---3--:R3:W-:Y:S04]  /*a9060*/  STL.64 [R1+0x33c8], R2 ;  /* 0x0033c80201007387 */ /* 0x0087e80000100a00 */
[----:B---3--:R-:W3:Y:S01]  /*a9070*/  LDL.LU R2, [R1+0x104] ;  /* 0x0001040001027983 */ /* 0x008ee20000300800 */
[----:B------:R-:W-:Y:S01]  /*a9080*/  IADD3 R8, P3, PT, R25, R6, RZ ;  /* 0x0000000619087210 */ /* 0x000fe20007f7e0ff */
[----:B------:R-:W-:-:S04]  /*a9090*/  IMAD.X R19, R12, 0x1, R5, P1 ;  /* 0x000000010c137824 */ /* 0x000fc800008e0605 */
[----:B------:R-:W-:Y:S01]  /*a90a0*/  IMAD.X R9, R12, 0x1, R7, P3 ;  /* 0x000000010c097824 */ /* 0x000fe200018e0607 */
[----:B------:R0:W-:Y:S04]  /*a90b0*/  STL.64 [R1+0xc38], R18 ;  /* 0x000c381201007387 */ /* 0x0001e80000100a00 */
[----:B0-----:R-:W2:Y:S04]  /*a90c0*/  LDL.LU.64 R18, [R1+0x33e8] ;  /* 0x0033e80001127983 */ /* 0x001ea80000300a00 */
[----:B------:R-:W-:Y:S04]  /*a90d0*/  STL.64 [R1+0x33c0], R28 ;  /* 0x0033c01c01007387 */ /* 0x000fe80000100a00 */
[----:B------:R-:W2:Y:S04]  /*a90e0*/  LDL.LU R12, [R1+0x33e0] ;  /* 0x0033e000010c7983 */ /* 0x000ea80000300800 */
[----:B------:R0:W-:Y:S04]  /*a90f0*/  STL.64 [R1+0xc30], R8 ;  /* 0x000c300801007387 */ /* 0x0001e80000100a00 */
[----:B0-----:R-:W4:Y:S01]  /*a9100*/  LDL.LU.64 R8, [R1+0x33d8] ;  /* 0x0033d80001087983 */ /* 0x001f220000300a00 */
[----:B---3--:R-:W-:-:S02]  /*a9110*/  SHF.R.S32.HI R25, RZ, 0x1f, R2 ;  /* 0x0000001fff197819 */ /* 0x008fc40000011402 */
[----:B------:R-:W-:-:S05]  /*a9120*/  IADD3 R22, P0, PT, R2, R4, RZ ;  /* 0x0000000402167210 */ /* 0x000fca0007f1e0ff */
[----:B------:R-:W-:-:S05]  /*a9130*/  IMAD.X R23, R25, 0x1, R5, P0 ;  /* 0x0000000119177824 */ /* 0x000fca00000e0605 */
[----:B------:R0:W-:Y:S04]  /*a9140*/  STL.64 [R1+0xc28], R22 ;  /* 0x000c281601007387 */ /* 0x0001e80000100a00 */
[----:B0-----:R-:W3:Y:S01]  /*a9150*/  LDL.LU.64 R22, [R1+0x33d0] ;  /* 0x0033d00001167983 */ /* 0x001ee20000300a00 */
[----:B------:R-:W-:-:S05]  /*a9160*/  IADD3 R2, P1, PT, R2, R6, RZ ;  /* 0x0000000602027210 */ /* 0x000fca0007f3e0ff */
[----:B------:R-:W-:Y:S04]  /*a9170*/  STL [R1+0xc20], R2 ;  /* 0x000c200201007387 */ /* 0x000fe80000100800 */
[----:B--2---:R0:W-:Y:S01]  /*a9180*/  STL.64 [R1+0x33b0], R18 ;  /* 0x0033b01201007387 */ /* 0x0041e20000100a00 */
[C---:B------:R-:W-:Y:S01]  /*a9190*/  IADD3 R28, P0, PT, R0.reuse, R4, RZ ;  /* 0x00000004001c7210 */ /* 0x040fe20007f1e0ff */
[----:B0-----:R-:W-:Y:S01]  /*a91a0*/  IMAD.MOV.U32 R19, RZ, RZ, R25 ;  /* 0x000000ffff137224 */ /* 0x001fe200078e0019 */
[----:B------:R-:W-:Y:S01]  /*a91b0*/  IADD3 R18, P3, PT, R0, R6, RZ ;  /* 0x0000000600127210 */ /* 0x000fe20007f7e0ff */
[----:B----4-:R-:W-:Y:S01]  /*a91c0*/  IMAD.MOV.U32 R25, RZ, RZ, R10 ;  /* 0x000000ffff197224 */ /* 0x010fe200078e000a */
[----:B------:R-:W-:Y:S01]  /*a91d0*/  SHF.R.S32.HI R10, RZ, 0x1f, R0 ;  /* 0x0000001fff0a7819 */ /* 0x000fe20000011400 */
[----:B------:R-:W-:-:S02]  /*a91e0*/  IMAD.MOV.U32 R29, RZ, RZ, R19 ;  /* 0x000000ffff1d7224 */ /* 0x000fc400078e0013 */
[----:B------:R-:W-:Y:S02]  /*a91f0*/  IMAD.MOV.U32 R0, RZ, RZ, R16 ;  /* 0x000000ffff007224 */ /* 0x000fe400078e0010 */
[----:B------:R-:W-:Y:S02]  /*a9200*/  IMAD.MOV.U32 R16, RZ, RZ, R13 ;  /* 0x000000ffff107224 */ /* 0x000fe400078e000d */
[----:B---3--:R-:W-:Y:S01]  /*a9210*/  VIADD R13, R22, UR26 ;  /* 0x0000001a160d7c36 */ /* 0x008fe20008000000 */
[----:B------:R0:W-:Y:S02]  /*a9220*/  STL.64 [R1+0x3100], R22 ;  /* 0x0031001601007387 */ /* 0x0001e40000100a00 */
[----:B0-----:R-:W-:Y:S02]  /*a9230*/  IMAD.MOV.U32 R22, RZ, RZ, R2 ;  /* 0x000000ffff167224 */ /* 0x001fe400078e0002 */
[----:B------:R-:W-:Y:S02]  /*a9240*/  IMAD.MOV.U32 R23, RZ, RZ, R3 ;  /* 0x000000ffff177224 */ /* 0x000fe400078e0003 */
[----:B------:R-:W2:Y:S01]  /*a9250*/  LDL.LU.64 R2, [R1+0x33c8] ;  /* 0x0033c80001027983 */ /* 0x000ea20000300a00 */
[----:B------:R-:W-:-:S02]  /*a9260*/  IMAD.X R23, R29, 0x1, R7, P1 ;  /* 0x000000011d177824 */ /* 0x000fc400008e0607 */
[----:B------:R-:W-:-:S03]  /*a9270*/  IMAD.X R29, R10, 0x1, R5, P0 ;  /* 0x000000010a1d7824 */ /* 0x000fc600000e0605 */
[----:B------:R-:W-:Y:S04]  /*a9280*/  STL [R1+0xc24], R23 ;  /* 0x000c241701007387 */ /* 0x000fe80000100800 */
[----:B------:R0:W-:Y:S04]  /*a9290*/  STL.64 [R1+0xc18], R28 ;  /* 0x000c181c01007387 */ /* 0x0001e80000100a00 */
[----:B0-----:R-:W3:Y:S01]  /*a92a0*/  LDL.LU.64 R28, [R1+0x33c0] ;  /* 0x0033c000011c7983 */ /* 0x001ee20000300a00 */
[----:B------:R-:W-:-:S03]  /*a92b0*/  IMAD.X R19, R10, 0x1, R7, P3 ;  /* 0x000000010a137824 */ /* 0x000fc600018e0607 */
[----:B------:R-:W4:Y:S04]  /*a92c0*/  LDL.LU R10, [R1+0x33b8] ;  /* 0x0033b800010a7983 */ /* 0x000f280000300800 */
[----:B------:R-:W-:Y:S04]  /*a92d0*/  STL.64 [R1+0xc10], R18 ;  /* 0x000c101201007387 */ /* 0x000fe80000100a00 */
[----:B-----5:R0:W-:Y:S02]  /*a92e0*/  STL [R1+0x339c], R15 ;  /* 0x00339c0f01007387 */ /* 0x0201e40000100800 */
[----:B0-----:R-:W-:-:S02]  /*a92f0*/  SHF.R.S32.HI R15, RZ, 0x1f, R24 ;  /* 0x0000001fff0f7819 */ /* 0x001fc40000011418 */
[----:B--2---:R-:W-:Y:S02]  /*a9300*/  SHF.R.S32.HI R22, RZ, 0x1f, R2 ;  /* 0x0000001fff167819 */ /* 0x004fe40000011402 */
[C---:B------:R-:W-:Y:S02]  /*a9310*/  IADD3 R18, P1, PT, R2.reuse, R4, RZ ;  /* 0x0000000402127210 */ /* 0x040fe40007f3e0ff */
[----:B------:R-:W-:-:S03]  /*a9320*/  IADD3 R2, P3, PT, R2, R6, RZ ;  /* 0x0000000602027210 */ /* 0x000fc60007f7e0ff */
[----:B------:R-:W-:Y:S02]  /*a9330*/  IMAD.X R19, R22, 0x1, R5, P1 ;  /* 0x0000000116137824 */ /* 0x000fe400008e0605 */
[----:B------:R-:W-:Y:S04]  /*a9340*/  STL [R1+0xc00], R2 ;  /* 0x000c000201007387 */ /* 0x000fe80000100800 */
[----:B---3--:R0:W-:Y:S04]  /*a9350*/  STL.64 [R1+0x33a0], R28 ;  /* 0x0033a01c01007387 */ /* 0x0081e80000100a00 */
[----:B------:R-:W-:Y:S04]  /*a9360*/  STL [R1+0x3398], R21 ;  /* 0x0033981501007387 */ /* 0x000fe80000100800 */
[----:B------:R2:W-:Y:S01]  /*a9370*/  STL.64 [R1+0xc08], R18 ;  /* 0x000c081201007387 */ /* 0x0005e20000100a00 */
[----:B0-----:R-:W-:-:S02]  /*a9380*/  IMAD.MOV.U32 R29, RZ, RZ, R3 ;  /* 0x000000ffff1d7224 */ /* 0x001fc400078e0003 */
[----:B------:R-:W-:Y:S02]  /*a9390*/  IMAD.X R29, R22, 0x1, R7, P3 ;  /* 0x00000001161d7824 */ /* 0x000fe400018e0607 */
[----:B------:R-:W-:Y:S01]  /*a93a0*/  IMAD.MOV.U32 R28, RZ, RZ, R2 ;  /* 0x000000ffff1c7224 */ /* 0x000fe200078e0002 */
[----:B------:R-:W-:Y:S01]  /*a93b0*/  IADD3 R2, P0, PT, R24, R4, RZ ;  /* 0x0000000418027210 */ /* 0x000fe20007f1e0ff */
[----:B--2---:R-:W2:Y:S04]  /*a93c0*/  LDL.LU.64 R18, [R1+0x33b0] ;  /* 0x0033b00001127983 */ /* 0x004ea80000300a00 */
[----:B------:R0:W-:Y:S02]  /*a93d0*/  STL [R1+0xc04], R29 ;  /* 0x000c041d01007387 */ /* 0x0001e40000100800 */
[----:B0-----:R-:W-:-:S04]  /*a93e0*/  IMAD.MOV.U32 R29, RZ, RZ, R15 ;  /* 0x000000ffff1d7224 */ /* 0x001fc800078e000f */
[----:B------:R-:W-:-:S05]  /*a93f0*/  IMAD.X R3, R29, 0x1, R5, P0 ;  /* 0x000000011d037824 */ /* 0x000fca00000e0605 */
[----:B------:R0:W-:Y:S04]  /*a9400*/  STL.64 [R1+0xbf8], R2 ;  /* 0x000bf80201007387 */ /* 0x0001e80000100a00 */
[----:B0-----:R-:W3:Y:S01]  /*a9410*/  LDL.LU.64 R2, [R1+0x33a8] ;  /* 0x0033a80001027983 */ /* 0x001ee20000300a00 */
[----:B------:R-:W-:Y:S01]  /*a9420*/  IADD3 R28, P1, PT, R24, R6, RZ ;  /* 0x00000006181c7210 */ /* 0x000fe20007f3e0ff */
[----:B------:R-:W-:Y:S02]  /*a9430*/  IMAD.MOV.U32 R24, RZ, RZ, R0 ;  /* 0x000000ffff187224 */ /* 0x000fe400078e0000 */
[----:B------:R-:W-:Y:S01]  /*a9440*/  IMAD.MOV.U32 R0, RZ, RZ, R16 ;  /* 0x000000ffff007224 */ /* 0x000fe200078e0010 */
[----:B------:R-:W-:Y:S01]  /*a9450*/  SHF.R.S32.HI R22, RZ, 0x1f, R20 ;  /* 0x0000001fff167819 */ /* 0x000fe20000011414 */
[----:B------:R-:W-:Y:S01]  /*a9460*/  IMAD.MOV.U32 R16, RZ, RZ, R14 ;  /* 0x000000ffff107224 */ /* 0x000fe200078e000e */
[C---:B------:R-:W-:Y:S01]  /*a9470*/  IADD3 R14, P0, PT, R20.reuse, R4, RZ ;  /* 0x00000004140e7210 */ /* 0x040fe20007f1e0ff */
[----:B------:R-:W-:Y:S01]  /*a9480*/  IMAD.MOV.U32 R23, RZ, RZ, R25 ;  /* 0x000000ffff177224 */ /* 0x000fe200078e0019 */
[----:B------:R-:W-:Y:S01]  /*a9490*/  IADD3 R20, P3, PT, R20, R6, RZ ;  /* 0x0000000614147210 */ /* 0x000fe20007f7e0ff */
[----:B------:R-:W-:-:S02]  /*a94a0*/  IMAD.MOV.U32 R25, RZ, RZ, R26 ;  /* 0x000000ffff197224 */ /* 0x000fc400078e001a */
[----:B------:R-:W-:Y:S02]  /*a94b0*/  IMAD.MOV.U32 R26, RZ, RZ, R27 ;  /* 0x000000ffff1a7224 */ /* 0x000fe400078e001b */
[----:B------:R-:W-:Y:S01]  /*a94c0*/  IMAD.X R29, R29, 0x1, R7, P1 ;  /* 0x000000011d1d7824 */ /* 0x000fe200008e0607 */
[----:B----4-:R-:W-:Y:S01]  /*a94d0*/  STL.64 [R1+0x3390], R10 ;  /* 0x0033900a01007387 */ /* 0x010fe20000100a00 */
[----:B------:R-:W-:Y:S02]  /*a94e0*/  IMAD.MOV.U32 R27, RZ, RZ, R17 ;  /* 0x000000ffff1b7224 */ /* 0x000fe400078e0011 */
[C---:B------:R-:W-:Y:S01]  /*a94f0*/  IMAD.X R15, R22.reuse, 0x1, R5, P0 ;  /* 0x00000001160f7824 */ /* 0x040fe200000e0605 */
[----:B------:R0:W-:Y:S01]  /*a9500*/  STL.64 [R1+0x32d0], R12 ;  /* 0x0032d00c01007387 */ /* 0x0001e20000100a00 */
[----:B------:R-:W-:Y:S02]  /*a9510*/  IMAD.X R21, R22, 0x1, R7, P3 ;  /* 0x0000000116157824 */ /* 0x000fe400018e0607 */
[----:B---3--:R-:W-:-:S02]  /*a9520*/  IMAD.MOV.U32 R17, RZ, RZ, R3 ;  /* 0x000000ffff117224 */ /* 0x008fc400078e0003 */
[----:B------:R-:W-:Y:S02]  /*a9530*/  VIADD R3, R13, UR27 ;  /* 0x0000001b0d037c36 */ /* 0x000fe40008000000 */
[----:B0-----:R-:W3:Y:S04]  /*a9540*/  LDL.LU R13, [R1+0xf4] ;  /* 0x0000f400010d7983 */ /* 0x001ee80000300800 */
[----:B------:R0:W-:Y:S04]  /*a9550*/  STL.64 [R1+0xbf0], R28 ;  /* 0x000bf01c01007387 */ /* 0x0001e80000100a00 */
[----:B0-----:R-:W4:Y:S04]  /*a9560*/  LDL.LU.64 R28, [R1+0x33a0] ;  /* 0x0033a000011c7983 */ /* 0x001f280000300a00 */
[----:B------:R0:W-:Y:S04]  /*a9570*/  STL.64 [R1+0xbe8], R14 ;  /* 0x000be80e01007387 */ /* 0x0001e80000100a00 */
[----:B0-----:R-:W5:Y:S04]  /*a9580*/  LDL.LU R15, [R1+0x339c] ;  /* 0x00339c00010f7983 */ /* 0x001f680000300800 */
[----:B------:R0:W-:Y:S04]  /*a9590*/  STL.64 [R1+0xbe0], R20 ;  /* 0x000be01401007387 */ /* 0x0001e80000100a00 */
[----:B0-----:R-:W2:Y:S02]  /*a95a0*/  LDL.LU R21, [R1+0x3398] ;  /* 0x0033980001157983 */ /* 0x001ea40000300800 */
[----:B--2---:R-:W-:-:S05]  /*a95b0*/  IADD3 R10, P1, PT, R21, R4, RZ ;  /* 0x00000004150a7210 */ /* 0x004fca0007f3e0ff */
[----:B------:R-:W-:Y:S04]  /*a95c0*/  STL [R1+0xbd8], R10 ;  /* 0x000bd80a01007387 */ /* 0x000fe80000100800 */
[----:B------:R-:W-:Y:S04]  /*a95d0*/  STL.64 [R1+0x3370], R18 ;  /* 0x0033701201007387 */ /* 0x000fe80000100a00 */
[----:B------:R0:W-:Y:S02]  /*a95e0*/  STL.64 [R1+0x3368], R8 ;  /* 0x0033680801007387 */ /* 0x0001e40000100a00 */
[----:B0-----:R-:W-:-:S02]  /*a95f0*/  IMAD.MOV.U32 R8, RZ, RZ, R10 ;  /* 0x000000ffff087224 */ /* 0x001fc400078e000a */
[----:B------:R-:W-:Y:S02]  /*a9600*/  IMAD.MOV.U32 R9, RZ, RZ, R11 ;  /* 0x000000ffff097224 */ /* 0x000fe400078e000b */
[----:B------:R-:W2:Y:S04]  /*a9610*/  LDL.LU.64 R10, [R1+0x3390] ;  /* 0x00339000010a7983 */ /* 0x000ea80000300a00 */
[----:B------:R-:W2:Y:S01]  /*a9620*/  LDL.LU R12, [R1+0xf0] ;  /* 0x0000f000010c7983 */ /* 0x000ea20000300800 */
[----:B----4-:R-:W-:Y:S01]  /*a9630*/  IMAD.MOV.U32 R14, RZ, RZ, R28 ;  /* 0x000000ffff0e7224 */ /* 0x010fe200078e001c */
[----:B------:R-:W-:Y:S02]  /*a9640*/  SHF.R.S32.HI R28, RZ, 0x1f, R21 ;  /* 0x0000001fff1c7819 */ /* 0x000fe40000011415 */
[----:B------:R-:W-:-:S03]  /*a9650*/  IADD3 R20, P3, PT, R21, R6, RZ ;  /* 0x0000000615147210 */ /* 0x000fc60007f7e0ff */
[C---:B------:R-:W-:Y:S02]  /*a9660*/  IMAD.X R9, R28.reuse, 0x1, R5, P1 ;  /* 0x000000011c097824 */ /* 0x040fe400008e0605 */
[----:B------:R-:W-:-:S03]  /*a9670*/  IMAD.X R21, R28, 0x1, R7, P3 ;  /* 0x000000011c157824 */ /* 0x000fc600018e0607 */
[----:B------:R-:W-:Y:S01]  /*a9680*/  STL [R1+0xbdc], R9 ;  /* 0x000bdc0901007387 */ /* 0x000fe20000100800 */
[----:B------:R-:W-:-:S03]  /*a9690*/  IMAD.MOV.U32 R22, RZ, RZ, R23 ;  /* 0x000000ffff167224 */ /* 0x000fc600078e0017 */
[----:B--2---:R-:W-:Y:S04]  /*a96a0*/  STL [R1+0x3378], R12 ;  /* 0x0033780c01007387 */ /* 0x004fe80000100800 */
[----:B------:R-:W2:Y:S04]  /*a96b0*/  LDL.LU R28, [R1+0x3388] ;  /* 0x00338800011c7983 */ /* 0x000ea80000300800 */
[----:B------:R0:W-:Y:S04]  /*a96c0*/  STL.64 [R1+0xbd0], R20 ;  /* 0x000bd01401007387 */ /* 0x0001e80000100a00 */
[----:B0-----:R-:W4:Y:S01]  /*a96d0*/  LDL.LU.64 R20, [R1+0x3380] ;  /* 0x0033800001147983 */ /* 0x001f220000300a00 */
[----:B---3--:R-:W-:-:S02]  /*a96e0*/  SHF.R.S32.HI R23, RZ, 0x1f, R13 ;  /* 0x0000001fff177819 */ /* 0x008fc4000001140d */
[C---:B------:R-:W-:Y:S02]  /*a96f0*/  IADD3 R18, P0, PT, R13.reuse, R4, RZ ;  /* 0x000000040d127210 */ /* 0x040fe40007f1e0ff */
[----:B------:R-:W-:Y:S01]  /*a9700*/  IADD3 R12, P1, PT, R13, R6, RZ ;  /* 0x000000060d0c7210 */ /* 0x000fe20007f3e0ff */
[----:B------:R-:W-:-:S04]  /*a9710*/  IMAD.MOV.U32 R13, RZ, RZ, R23 ;  /* 0x000000ffff0d7224 */ /* 0x000fc800078e0017 */
[----:B------:R-:W-:Y:S01]  /*a9720*/  IMAD.X R19, R13, 0x1, R5, P0 ;  /* 0x000000010d137824 */ /* 0x000fe200000e0605 */
[----:B------:R-:W-:Y:S01]  /*a9730*/  IADD3 R8, P3, PT, R25, R6, RZ ;  /* 0x0000000619087210 */ /* 0x000fe20007f7e0ff */
[----:B------:R-:W-:Y:S01]  /*a9740*/  IMAD.MOV.U32 R23, RZ, RZ, R26 ;  /* 0x000000ffff177224 */ /* 0x000fe200078e001a */
[----:B------:R-:W-:Y:S02]  /*a9750*/  SHF.R.S32.HI R26, RZ, 0x1f, R25 ;  /* 0x0000001fff1a7819 */ /* 0x000fe40000011419 */
[----:B------:R0:W-:Y:S01]  /*a9760*/  STL.64 [R1+0xbc8], R18 ;  /* 0x000bc81201007387 */ /* 0x0001e20000100a00 */
[--C-:B------:R-:W-:Y:S01]  /*a9770*/  IMAD.X R13, R13, 0x1, R7.reuse, P1 ;  /* 0x000000010d0d7824 */ /* 0x100fe200008e0607 */
[----:B0-----:R-:W-:Y:S01]  /*a9780*/  IADD3 R18, P0, PT, R25, R4, RZ ;  /* 0x0000000419127210 */ /* 0x001fe20007f1e0ff */
[----:B------:R-:W-:-:S04]  /*a9790*/  IMAD.X R9, R26, 0x1, R7, P3 ;  /* 0x000000011a097824 */ /* 0x000fc800018e0607 */
[----:B------:R-:W-:Y:S02]  /*a97a0*/  IMAD.X R19, R26, 0x1, R5, P0 ;  /* 0x000000011a137824 */ /* 0x000fe400000e0605 */
[----:B----4-:R-:W-:Y:S02]  /*a97b0*/  IMAD.MOV.U32 R25, RZ, RZ, R20 ;  /* 0x000000ffff197224 */ /* 0x010fe400078e0014 */
[----:B------:R-:W-:-:S05]  /*a97c0*/  VIADD R20, R3, UR29 ;  /* 0x0000001d03147c36 */ /* 0x000fca0008000000 */
[----:B------:R-:W-:Y:S04]  /*a97d0*/  STL.64 [R1+0x3350], R20 ;  /* 0x0033501401007387 */ /* 0x000fe80000100a00 */
[----:B------:R0:W-:Y:S04]  /*a97e0*/  STL.64 [R1+0x32f0], R2 ;  /* 0x0032f00201007387 */ /* 0x0001e80000100a00 */
[----:B0-----:R-:W3:Y:S04]  /*a97f0*/  LDL.LU R2, [R1+0xec] ;  /* 0x0000ec0001027983 */ /* 0x001ee80000300800 */
[----:B------:R0:W-:Y:S04]  /*a9800*/  STL.64 [R1+0xbc0], R12 ;  /* 0x000bc00c01007387 */ /* 0x0001e80000100a00 */
[----:B0-----:R-:W4:Y:S01]  /*a9810*/  LDL.LU R12, [R1+0x3378] ;  /* 0x00337800010c7983 */ /* 0x001f220000300800 */
[----:B------:R-:W-:-:S03]  /*a9820*/  IMAD.MOV.U32 R13, RZ, RZ, R22 ;  /* 0x000000ffff0d7224 */ /* 0x000fc600078e0016 */
[----:B------:R0:W-:Y:S04]  /*a9830*/  STL.64 [R1+0xbb8], R18 ;  /* 0x000bb81201007387 */ /* 0x0001e80000100a00 */
[----:B0-----:R-:W2:Y:S04]  /*a9840*/  LDL.LU.64 R18, [R1+0x3370] ;  /* 0x0033700001127983 */ /* 0x001ea80000300a00 */
[----:B------:R-:W2:Y:S04]  /*a9850*/  LDL.LU R22, [R1+0xa8] ;  /* 0x0000a80001167983 */ /* 0x000ea80000300800 */
[----:B------:R0:W-:Y:S04]  /*a9860*/  STL.64 [R1+0xbb0], R8 ;  /* 0x000bb00801007387 */ /* 0x0001e80000100a00 */
[----:B0-----:R-:W2:Y:S01]  /*a9870*/  LDL.LU.64 R8, [R1+0x3368] ;  /* 0x0033680001087983 */ /* 0x001ea20000300a00 */
[----:B------:R-:W-:Y:S01]  /*a9880*/  IMAD.MOV.U32 R26, RZ, RZ, R0 ;  /* 0x000000ffff1a7224 */ /* 0x000fe200078e0000 */
[----:B----4-:R-:W-:-:S02]  /*a9890*/  SHF.R.S32.HI R0, RZ, 0x1f, R12 ;  /* 0x0000001fff007819 */ /* 0x010fc4000001140c */
[C---:B------:R-:W-:Y:S01]  /*a98a0*/  IADD3 R20, P1, PT, R12.reuse, R4, RZ ;  /* 0x000000040c147210 */ /* 0x040fe20007f3e0ff */
[----:B--2---:R0:W-:Y:S02]  /*a98b0*/  STL.64 [R1+0x3358], R8 ;  /* 0x0033580801007387 */ /* 0x0041e40000100a00 */
[----:B0-----:R-:W-:Y:S01]  /*a98c0*/  IADD3 R8, P3, PT, R12, R6, RZ ;  /* 0x000000060c087210 */ /* 0x001fe20007f7e0ff */
[----:B------:R-:W-:Y:S02]  /*a98d0*/  IMAD.MOV.U32 R12, RZ, RZ, R23 ;  /* 0x000000ffff0c7224 */ /* 0x000fe400078e0017 */
[----:B------:R-:W-:Y:S02]  /*a98e0*/  IMAD.MOV.U32 R23, RZ, RZ, R27 ;  /* 0x000000ffff177224 */ /* 0x000fe400078e001b */
[----:B------:R-:W-:Y:S02]  /*a98f0*/  IMAD.MOV.U32 R27, RZ, RZ, R17 ;  /* 0x000000ffff1b7224 */ /* 0x000fe400078e0011 */
[----:B------:R-:W-:-:S02]  /*a9900*/  IMAD.MOV.U32 R17, RZ, RZ, R11 ;  /* 0x000000ffff117224 */ /* 0x000fc400078e000b */
[----:B------:R-:W-:Y:S01]  /*a9910*/  IMAD.MOV.U32 R11, RZ, RZ, R18 ;  /* 0x000000ffff0b7224 */ /* 0x000fe200078e0012 */
[----:B------:R-:W-:Y:S01]  /*a9920*/  STL [R1+0xba8], R20 ;  /* 0x000ba81401007387 */ /* 0x000fe20000100800 */
[----:B---3--:R-:W-:-:S03]  /*a9930*/  SHF.R.S32.HI R18, RZ, 0x1f, R2 ;  /* 0x0000001fff127819 */ /* 0x008fc60000011402 */
[----:B------:R0:W-:Y:S01]  /*a9940*/  STL.64 [R1+0x3340], R10 ;  /* 0x0033400a01007387 */ /* 0x0001e20000100a00 */
[----:B------:R-:W-:-:S03]  /*a9950*/  IMAD.X R9, R0, 0x1, R7, P3 ;  /* 0x0000000100097824 */ /* 0x000fc600018e0607 */
[----:B------:R-:W-:Y:S01]  /*a9960*/  STL.64 [R1+0x3338], R28 ;  /* 0x0033381c01007387 */ /* 0x000fe20000100a00 */
[----:B0-----:R-:W-:Y:S01]  /*a9970*/  IMAD.MOV.U32 R10, RZ, RZ, R20 ;  /* 0x000000ffff0a7224 */ /* 0x001fe200078e0014 */
[----:B------:R-:W-:Y:S01]  /*a9980*/  IADD3 R20, P0, PT, R2, R4, RZ ;  /* 0x0000000402147210 */ /* 0x000fe20007f1e0ff */
[----:B------:R-:W-:Y:S02]  /*a9990*/  IMAD.MOV.U32 R11, RZ, RZ, R21 ;  /* 0x000000ffff0b7224 */ /* 0x000fe400078e0015 */
[--C-:B------:R-:W-:Y:S02]  /*a99a0*/  IMAD.X R11, R0, 0x1, R5.reuse, P1 ;  /* 0x00000001000b7824 */ /* 0x100fe400008e0605 */
[----:B------:R-:W-:-:S03]  /*a99b0*/  IMAD.X R21, R18, 0x1, R5, P0 ;  /* 0x0000000112157824 */ /* 0x000fc600000e0605 */
[----:B------:R-:W-:Y:S04]  /*a99c0*/  STL [R1+0xbac], R11 ;  /* 0x000bac0b01007387 */ /* 0x000fe80000100800 */
[----:B------:R-:W2:Y:S04]  /*a99d0*/  LDL.LU R0, [R1+0x3360] ;  /* 0x0033600001007983 */ /* 0x000ea80000300800 */
[----:B------:R0:W-:Y:S04]  /*a99e0*/  STL.64 [R1+0xba0], R8 ;  /* 0x000ba00801007387 */ /* 0x0001e80000100a00 */
[----:B0-----:R-:W3:Y:S04]  /*a99f0*/  LDL.LU.64 R8, [R1+0x3358] ;  /* 0x0033580001087983 */ /* 0x001ee80000300a00 */
[----:B------:R0:W-:Y:S04]  /*a9a00*/  STL.64 [R1+0xb98], R20 ;  /* 0x000b981401007387 */ /* 0x0001e80000100a00 */
[----:B0-----:R-:W4:Y:S01]  /*a9a10*/  LDL.LU.64 R20, [R1+0x3350] ;  /* 0x0033500001147983 */ /* 0x001f220000300a00 */
[----:B------:R-:W-:-:S03]  /*a9a20*/  IADD3 R10, P1, PT, R2, R6, RZ ;  /* 0x00000006020a7210 */ /* 0x000fc60007f3e0ff */
[----:B-----5:R0:W-:Y:S01]  /*a9a30*/  STL.64 [R1+0x3328], R14 ;  /* 0x0033280e01007387 */ /* 0x0201e20000100a00 */
[----:B------:R-:W-:Y:S02]  /*a9a40*/  SHF.R.S32.HI R2, RZ, 0x1f, R22 ;  /* 0x0000001fff027819 */ /* 0x000fe40000011416 */
[----:B------:R-:W-:Y:S01]  /*a9a50*/  IADD3 R28, P0, PT, R22, R4, RZ ;  /* 0x00000004161c7210 */ /* 0x000fe20007f1e0ff */
[----:B------:R-:W-:Y:S01]  /*a9a60*/  IMAD.X R11, R18, 0x1, R7, P1 ;  /* 0x00000001120b7824 */ /* 0x000fe200008e0607 */
[----:B0-----:R-:W5:Y:S04]  /*a9a70*/  LDL.LU R14, [R1+0xe8] ;  /* 0x0000e800010e7983 */ /* 0x001f680000300800 */
[----:B------:R0:W-:Y:S01]  /*a9a80*/  STL.64 [R1+0x3330], R12 ;  /* 0x0033300c01007387 */ /* 0x0001e20000100a00 */
[----:B------:R-:W-:Y:S01]  /*a9a90*/  IMAD.X R29, R2, 0x1, R5, P0 ;  /* 0x00000001021d7824 */ /* 0x000fe200000e0605 */
[----:B0-----:R-:W-:Y:S01]  /*a9aa0*/  IADD3 R12, P3, PT, R22, R6, RZ ;  /* 0x00000006160c7210 */ /* 0x001fe20007f7e0ff */
[----:B------:R-:W-:-:S04]  /*a9ab0*/  IMAD.MOV.U32 R22, RZ, RZ, R26 ;  /* 0x000000ffff167224 */ /* 0x000fc800078e001a */
[----:B------:R-:W-:Y:S02]  /*a9ac0*/  IMAD.X R13, R2, 0x1, R7, P3 ;  /* 0x00000001020d7824 */ /* 0x000fe400018e0607 */
[----:B---3--:R-:W-:Y:S02]  /*a9ad0*/  IMAD.MOV.U32 R26, RZ, RZ, R8 ;  /* 0x000000ffff1a7224 */ /* 0x008fe400078e0008 */
[----:B----4-:R-:W-:-:S05]  /*a9ae0*/  VIADD R8, R20, UR30 ;  /* 0x0000001e14087c36 */ /* 0x010fca0008000000 */
[----:B------:R-:W-:Y:S04]  /*a9af0*/  STL.64 [R1+0x3320], R8 ;  /* 0x0033200801007387 */ /* 0x000fe80000100a00 */
[----:B------:R-:W-:Y:S04]  /*a9b00*/  STL.64 [R1+0x30f0], R20 ;  /* 0x0030f01401007387 */ /* 0x000fe80000100a00 */
[----:B------:R-:W3:Y:S04]  /*a9b10*/  LDL.LU R18, [R1+0x3348] ;  /* 0x0033480001127983 */ /* 0x000ee80000300800 */
[----:B------:R0:W-:Y:S04]  /*a9b20*/  STL.64 [R1+0xb90], R10 ;  /* 0x000b900a01007387 */ /* 0x0001e80000100a00 */
[----:B0-----:R-:W4:Y:S04]  /*a9b30*/  LDL.LU.64 R10, [R1+0x3340] ;  /* 0x00334000010a7983 */ /* 0x001f280000300a00 */
[----:B------:R0:W-:Y:S04]  /*a9b40*/  STL.64 [R1+0xb88], R28 ;  /* 0x000b881c01007387 */ /* 0x0001e80000100a00 */
[----:B0-----:R-:W2:Y:S04]  /*a9b50*/  LDL.LU.64 R28, [R1+0x3338] ;  /* 0x00333800011c7983 */ /* 0x001ea80000300a00 */
[----:B------:R0:W-:Y:S04]  /*a9b60*/  STL.64 [R1+0xb80], R12 ;  /* 0x000b800c01007387 */ /* 0x0001e80000100a00 */
[----:B0-----:R-:W3:Y:S01]  /*a9b70*/  LDL.LU.64 R12, [R1+0x3330] ;  /* 0x00333000010c7983 */ /* 0x001ee20000300a00 */
[----:B-----5:R-:W-:-:S02]  /*a9b80*/  IADD3 R20, P1, PT, R14, R4, RZ ;  /* 0x000000040e147210 */ /* 0x020fc40007f3e0ff */
[----:B------:R-:W-:Y:S02]  /*a9b90*/  SHF.R.S32.HI R2, RZ, 0x1f, R14 ;  /* 0x0000001fff027819 */ /* 0x000fe4000001140e */
[----:B------:R-:W-:Y:S01]  /*a9ba0*/  IADD3 R8, P3, PT, R14, R6, RZ ;  /* 0x000000060e087210 */ /* 0x000fe20007f7e0ff */
[----:B------:R-:W-:Y:S04]  /*a9bb0*/  STL [R1+0xb78], R20 ;  /* 0x000b781401007387 */ /* 0x000fe80000100800 */
[----:B--2---:R-:W-:Y:S01]  /*a9bc0*/  STL.64 [R1+0x3318], R28 ;  /* 0x0033181c01007387 */ /* 0x004fe20000100a00 */
[----:B---3--:R-:W-:-:S05]  /*a9bd0*/  IADD3 R14, P0, PT, R12, R4, RZ ;  /* 0x000000040c0e7210 */ /* 0x008fca0007f1e0ff */
[----:B------:R0:W-:Y:S04]  /*a9be0*/  STL [R1+0xb68], R14 ;  /* 0x000b680e01007387 */ /* 0x0001e80000100800 */
[----:B0-----:R-:W2:Y:S01]  /*a9bf0*/  LDL.LU.64 R14, [R1+0x3328] ;  /* 0x00332800010e7983 */ /* 0x001ea20000300a00 */
[C---:B------:R-:W-:Y:S02]  /*a9c00*/  IMAD.X R9, R2.reuse, 0x1, R7, P3 ;  /* 0x0000000102097824 */ /* 0x040fe400018e0607 */
[----:B------:R-:W-:Y:S02]  /*a9c10*/  IMAD.MOV.U32 R29, RZ, RZ, R21 ;  /* 0x000000ffff1d7224 */ /* 0x000fe400078e0015 */
[----:B------:R-:W-:Y:S01]  /*a9c20*/  IMAD.X R29, R2, 0x1, R5, P1 ;  /* 0x00000001021d7824 */ /* 0x000fe200008e0605 */
[----:B------:R0:W-:Y:S04]  /*a9c30*/  STL.64 [R1+0xb70], R8 ;  /* 0x000b700801007387 */ /* 0x0001e80000100a00 */
[----:B0-----:R-:W3:Y:S04]  /*a9c40*/  LDL.LU.64 R8, [R1+0x3320] ;  /* 0x0033200001087983 */ /* 0x001ee80000300a00 */
[----:B------:R-:W-:Y:S04]  /*a9c50*/  STL [R1+0xb7c], R29 ;  /* 0x000b7c1d01007387 */ /* 0x000fe80000100800 */
[----:B--2---:R0:W-:Y:S04]  /*a9c60*/  STL.64 [R1+0x3310], R14 ;  /* 0x0033100e01007387 */ /* 0x0041e80000100a00 */
[----:B0-----:R1:W2:Y:S01]  /*a9c70*/  LDL.64 R14, [R1+0xb68] ;  /* 0x000b6800010e7983 */ /* 0x0012a20000100a00 */
[----:B------:R-:W-:Y:S01]  /*a9c80*/  SHF.R.S32.HI R21, RZ, 0x1f, R12 ;  /* 0x0000001fff157819 */ /* 0x000fe2000001140c */
[----:B------:R-:W-:Y:S01]  /*a9c90*/  IMAD.MOV.U32 R28, RZ, RZ, R20 ;  /* 0x000000ffff1c7224 */ /* 0x000fe200078e0014 */
[----:B------:R-:W-:-:S05]  /*a9ca0*/  IADD3 R28, P1, PT, R12, R6, RZ ;  /* 0x000000060c1c7210 */ /* 0x000fca0007f3e0ff */
[C---:B------:R-:W-:Y:S02]  /*a9cb0*/  IMAD.X R29, R21.reuse, 0x1, R7, P1 ;  /* 0x00000001151d7824 */ /* 0x040fe400008e0607 */
[----:B--2---:R-:W-:-:S05]  /*a9cc0*/  IMAD.X R15, R21, 0x1, R5, P0 ;  /* 0x00000001150f7824 */ /* 0x004fca00000e0605 */
[----:B------:R-:W-:Y:S04]  /*a9cd0*/  STL [R1+0xb6c], R15 ;  /* 0x000b6c0f01007387 */ /* 0x000fe80000100800 */
[----:B---3--:R-:W-:Y:S04]  /*a9ce0*/  STL.64 [R1+0x3288], R8 ;  /* 0x0032880801007387 */ /* 0x008fe80000100a00 */
[----:B------:R-:W-:Y:S04]  /*a9cf0*/  STL [R1+0x32fc], R9 ;  /* 0x0032fc0901007387 */ /* 0x000fe80000100800 */
[----:B------:R0:W-:Y:S04]  /*a9d00*/  STL.64 [R1+0xb60], R28 ;  /* 0x000b601c01007387 */ /* 0x0001e80000100a00 */
[----:B0-----:R-:W2:Y:S01]  /*a9d10*/  LDL.LU.64 R28, [R1+0x3318] ;  /* 0x00331800011c7983 */ /* 0x001ea20000300a00 */
[----:B------:R-:W-:-:S02]  /*a9d20*/  SHF.R.S32.HI R2, RZ, 0x1f, R13 ;  /* 0x0000001fff027819 */ /* 0x000fc4000001140d */
[C---:B------:R-:W-:Y:S02]  /*a9d30*/  IADD3 R14, P0, PT, R13.reuse, R4, RZ ;  /* 0x000000040d0e7210 */ /* 0x040fe40007f1e0ff */
[----:B------:R-:W-:-:S03]  /*a9d40*/  IADD3 R12, P3, PT, R13, R6, RZ ;  /* 0x000000060d0c7210 */ /* 0x000fc60007f7e0ff */
[C---:B------:R-:W-:Y:S02]  /*a9d50*/  IMAD.X R15, R2.reuse, 0x1, R5, P0 ;  /* 0x00000001020f7824 */ /* 0x040fe400000e0605 */
[----:B------:R-:W-:Y:S01]  /*a9d60*/  IMAD.X R13, R2, 0x1, R7, P3 ;  /* 0x00000001020d7824 */ /* 0x000fe200018e0607 */
[----:B------:R-:W-:Y:S02]  /*a9d70*/  SHF.R.S32.HI R2, RZ, 0x1f, R27 ;  /* 0x0000001fff027819 */ /* 0x000fe4000001141b */
[----:B------:R0:W-:Y:S01]  /*a9d80*/  STL.64 [R1+0xb58], R14 ;  /* 0x000b580e01007387 */ /* 0x0001e20000100a00 */
[----:B------:R-:W-:-:S03]  /*a9d90*/  VIADD R20, R8, UR31 ;  /* 0x0000001f08147c36 */ /* 0x000fc60008000000 */
[----:B------:R3:W-:Y:S01]  /*a9da0*/  STL.64 [R1+0xb50], R12 ;  /* 0x000b500c01007387 */ /* 0x0007e20000100a00 */
[C---:B0-----:R-:W-:Y:S02]  /*a9db0*/  IADD3 R14, P1, PT, R27.reuse, R4, RZ ;  /* 0x000000041b0e7210 */ /* 0x041fe40007f3e0ff */
[----:B---3--:R-:W-:-:S03]  /*a9dc0*/  IADD3 R12, P3, PT, R27, R6, RZ ;  /* 0x000000061b0c7210 */ /* 0x008fc60007f7e0ff */
[C---:B------:R-:W-:Y:S02]  /*a9dd0*/  IMAD.X R15, R2.reuse, 0x1, R5, P1 ;  /* 0x00000001020f7824 */ /* 0x040fe400008e0605 */
[----:B------:R-:W-:-:S03]  /*a9de0*/  IMAD.X R13, R2, 0x1, R7, P3 ;  /* 0x00000001020d7824 */ /* 0x000fc600018e0607 */
[----:B------:R0:W-:Y:S04]  /*a9df0*/  STL.64 [R1+0xb48], R14 ;  /* 0x000b480e01007387 */ /* 0x0001e80000100a00 */
[----:B0-----:R-:W3:Y:S04]  /*a9e00*/  LDL.LU.64 R14, [R1+0x3310] ;  /* 0x00331000010e7983 */ /* 0x001ee80000300a00 */
[----:B------:R-:W-:Y:S01]  /*a9e10*/  STL.64 [R1+0xb40], R12 ;  /* 0x000b400c01007387 */ /* 0x000fe20000100a00 */
[----:B--2---:R-:W-:Y:S01]  /*a9e20*/  SHF.R.S32.HI R21, RZ, 0x1f, R29 ;  /* 0x0000001fff157819 */ /* 0x004fe2000001141d */
[----:B------:R-:W-:Y:S01]  /*a9e30*/  IMAD.MOV.U32 R27, RZ, RZ, R28 ;  /* 0x000000ffff1b7224 */ /* 0x000fe200078e001c */
[----:B------:R-:W-:-:S02]  /*a9e40*/  IADD3 R8, P0, PT, R29, R4, RZ ;  /* 0x000000041d087210 */ /* 0x000fc40007f1e0ff */
[----:B------:R-:W-:-:S03]  /*a9e50*/  IADD3 R28, P1, PT, R29, R6, RZ ;  /* 0x000000061d1c7210 */ /* 0x000fc60007f3e0ff */
[C---:B------:R-:W-:Y:S02]  /*a9e60*/  IMAD.X R9, R21.reuse, 0x1, R5, P0 ;  /* 0x0000000115097824 */ /* 0x040fe400000e0605 */
[----:B------:R-:W-:-:S03]  /*a9e70*/  IMAD.X R29, R21, 0x1, R7, P1 ;  /* 0x00000001151d7824 */ /* 0x000fc600008e0607 */
[----:B------:R-:W-:Y:S04]  /*a9e80*/  STL.64 [R1+0xb38], R8 ;  /* 0x000b380801007387 */ /* 0x000fe80000100a00 */
[----:B------:R-:W-:Y:S04]  /*a9e90*/  STL [R1+0x3300], R20 ;  /* 0x0033001401007387 */ /* 0x000fe80000100800 */
[----:B------:R0:W-:Y:S04]  /*a9ea0*/  STL.64 [R1+0xb30], R28 ;  /* 0x000b301c01007387 */ /* 0x0001e80000100a00 */
[----:B0-----:R-:W2:Y:S01]  /*a9eb0*/  LDL.LU.64 R28, [R1+0x3308] ;  /* 0x00330800011c7983 */ /* 0x001ea20000300a00 */
[----:B------:R-:W-:-:S02]  /*a9ec0*/  SHF.R.S32.HI R2, RZ, 0x1f, R24 ;  /* 0x0000001fff027819 */ /* 0x000fc40000011418 */
[C---:B------:R-:W-:Y:S02]  /*a9ed0*/  IADD3 R12, P0, PT, R24.reuse, R4, RZ ;  /* 0x00000004180c7210 */ /* 0x040fe40007f1e0ff */
[----:B------:R-:W-:Y:S01]  /*a9ee0*/  IADD3 R8, P3, PT, R24, R6, RZ ;  /* 0x0000000618087210 */ /* 0x000fe20007f7e0ff */
[----:B------:R-:W-:Y:S02]  /*a9ef0*/  IMAD.MOV.U32 R24, RZ, RZ, R19 ;  /* 0x000000ffff187224 */ /* 0x000fe400078e0013 */
[C---:B------:R-:W-:Y:S02]  /*a9f00*/  IMAD.X R13, R2.reuse, 0x1, R5, P0 ;  /* 0x00000001020d7824 */ /* 0x040fe400000e0605 */
[----:B------:R-:W-:Y:S01]  /*a9f10*/  IMAD.X R9, R2, 0x1, R7, P3 ;  /* 0x0000000102097824 */ /* 0x000fe200018e0607 */
[----:B------:R-:W-:Y:S01]  /*a9f20*/  SHF.R.S32.HI R2, RZ, 0x1f, R22 ;  /* 0x0000001fff027819 */ /* 0x000fe20000011416 */
[----:B------:R-:W-:Y:S01]  /*a9f30*/  VIADD R19, R20, UR32 ;  /* 0x0000002014137c36 */ /* 0x000fe20008000000 */
[----:B------:R-:W-:Y:S01]  /*a9f40*/  IADD3 R20, P1, PT, R22, R4, RZ ;  /* 0x0000000416147210 */ /* 0x000fe20007f3e0ff */
[----:B------:R0:W-:Y:S04]  /*a9f50*/  STL.64 [R1+0xb28], R12 ;  /* 0x000b280c01007387 */ /* 0x0001e80000100a00 */
[----:B------:R5:W-:Y:S01]  /*a9f60*/  STL.64 [R1+0xb20], R8 ;  /* 0x000b200801007387 */ /* 0x000be20000100a00 */
[----:B------:R-:W-:Y:S01]  /*a9f70*/  IMAD.X R21, R2, 0x1, R5, P1 ;  /* 0x0000000102157824 */ /* 0x000fe200008e0605 */
[----:B0-----:R-:W-:-:S02]  /*a9f80*/  IADD3 R12, P3, PT, R22, R6, RZ ;  /* 0x00000006160c7210 */ /* 0x001fc40007f7e0ff */
[----:B------:R-:W-:Y:S02]  /*a9f90*/  SHF.R.S32.HI R22, RZ, 0x1f, R23 ;  /* 0x0000001fff167819 */ /* 0x000fe40000011417 */
[C---:B-----5:R-:W-:Y:S01]  /*a9fa0*/  IADD3 R8, P0, PT, R23.reuse, R4, RZ ;  /* 0x0000000417087210 */ /* 0x060fe20007f1e0ff */
[----:B------:R-:W-:Y:S01]  /*a9fb0*/  IMAD.X R13, R2, 0x1, R7, P3 ;  /* 0x00000001020d7824 */ /* 0x000fe200018e0607 */
[----:B------:R0:W-:Y:S03]  /*a9fc0*/  STL.64 [R1+0xb18], R20 ;  /* 0x000b181401007387 */ /* 0x0001e60000100a00 */
[----:B------:R-:W-:Y:S01]  /*a9fd0*/  IMAD.X R9, R22, 0x1, R5, P0 ;  /* 0x0000000116097824 */ /* 0x000fe200000e0605 */
[----:B------:R5:W-:Y:S04]  /*a9fe0*/  STL.64 [R1+0xb10], R12 ;  /* 0x000b100c01007387 */ /* 0x000be80000100a00 */
[----:B------:R1:W-:Y:S01]  /*a9ff0*/  STL.64 [R1+0xb08], R8 ;  /* 0x000b080801007387 */ /* 0x0003e20000100a00 */
[----:B0-----:R-:W-:-:S05]  /*aa000*/  IADD3 R20, P1, PT, R23, R6, RZ ;  /* 0x0000000617147210 */ /* 0x001fca0007f3e0ff */
[----:B------:R-:W-:Y:S01]  /*aa010*/  IMAD.X R21, R22, 0x1, R7, P1 ;  /* 0x0000000116157824 */ /* 0x000fe200008e0607 */
[----:B------:R-:W-:-:S04]  /*aa020*/  IADD3 R22, P1, PT, R25, R4, RZ ;  /* 0x0000000419167210 */ /* 0x000fc80007f3e0ff */
[----:B------:R0:W-:Y:S01]  /*aa030*/  STL.64 [R1+0xb00], R20 ;  /* 0x000b001401007387 */ /* 0x0001e20000100a00 */
[----:B--2---:R-:W-:Y:S02]  /*aa040*/  SHF.R.S32.HI R2, RZ, 0x1f, R29 ;  /* 0x0000001fff027819 */ /* 0x004fe4000001141d */
[C---:B-----5:R-:W-:Y:S02]  /*aa050*/  IADD3 R12, P0, PT, R29.reuse, R4, RZ ;  /* 0x000000041d0c7210 */ /* 0x060fe40007f1e0ff */
[----:B-1----:R-:W-:-:S03]  /*aa060*/  IADD3 R8, P3, PT, R29, R6, RZ ;  /* 0x000000061d087210 */ /* 0x002fc60007f7e0ff */
[C---:B------:R-:W-:Y:S02]  /*aa070*/  IMAD.X R13, R2.reuse, 0x1, R5, P0 ;  /* 0x00000001020d7824 */ /* 0x040fe400000e0605 */
[----:B------:R-:W-:Y:S01]  /*aa080*/  IMAD.X R9, R2, 0x1, R7, P3 ;  /* 0x0000000102097824 */ /* 0x000fe200018e0607 */
[----:B------:R-:W-:Y:S02]  /*aa090*/  SHF.R.S32.HI R2, RZ, 0x1f, R25 ;  /* 0x0000001fff027819 */ /* 0x000fe40000011419 */
[----:B0-----:R-:W-:Y:S01]  /*aa0a0*/  IADD3 R20, P3, PT, R25, R6, RZ ;  /* 0x0000000619147210 */ /* 0x001fe20007f7e0ff */
[----:B------:R0:W-:Y:S04]  /*aa0b0*/  STL.64 [R1+0xaf8], R12 ;  /* 0x000af80c01007387 */ /* 0x0001e80000100a00 */
[----:B------:R1:W-:Y:S01]  /*aa0c0*/  STL.64 [R1+0xaf0], R8 ;  /* 0x000af00801007387 */ /* 0x0003e20000100a00 */
[----:B------:R-:W-:-:S02]  /*aa0d0*/  IMAD.X R21, R2, 0x1, R7, P3 ;  /* 0x0000000102157824 */ /* 0x000fc400018e0607 */
[--C-:B------:R-:W-:Y:S01]  /*aa0e0*/  IMAD.X R23, R2, 0x1, R5.reuse, P1 ;  /* 0x0000000102177824 */ /* 0x100fe200008e0605 */
[----:B0-----:R-:W-:Y:S02]  /*aa0f0*/  SHF.R.S32.HI R12, RZ, 0x1f, R24 ;  /* 0x0000001fff0c7819 */ /* 0x001fe40000011418 */
[----:B-1----:R-:W-:Y:S01]  /*aa100*/  IADD3 R8, P0, PT, R24, R4, RZ ;  /* 0x0000000418087210 */ /* 0x002fe20007f1e0ff */
[----:B------:R0:W-:Y:S04]  /*aa110*/  STL.64 [R1+0xae0], R20 ;  /* 0x000ae01401007387 */ /* 0x0001e80000100a00 */
[----:B------:R-:W-:Y:S01]  /*aa120*/  IMAD.X R9, R12, 0x1, R5, P0 ;  /* 0x000000010c097824 */ /* 0x000fe200000e0605 */
[----:B------:R-:W-:Y:S01]  /*aa130*/  STL.64 [R1+0xae8], R22 ;  /* 0x000ae81601007387 */ /* 0x000fe20000100a00 */
[----:B------:R-:W-:-:S03]  /*aa140*/  SHF.R.S32.HI R2, RZ, 0x1f, R28 ;  /* 0x0000001fff027819 */ /* 0x000fc6000001141c */
[----:B------:R1:W-:Y:S01]  /*aa150*/  STL.64 [R1+0xad8], R8 ;  /* 0x000ad80801007387 */ /* 0x0003e20000100a00 */
[----:B0-----:R-:W-:Y:S02]  /*aa160*/  IADD3 R20, P1, PT, R24, R6, RZ ;  /* 0x0000000618147210 */ /* 0x001fe40007f3e0ff */
[----:B------:R-:W-:-:S03]  /*aa170*/  IADD3 R24, P0, PT, R28, R4, RZ ;  /* 0x000000041c187210 */ /* 0x000fc60007f1e0ff */
[----:B------:R-:W-:Y:S01]  /*aa180*/  IMAD.X R21, R12, 0x1, R7, P1 ;  /* 0x000000010c157824 */ /* 0x000fe200008e0607 */
[----:B-1----:R-:W-:Y:S01]  /*aa190*/  IADD3 R8, P3, PT, R28, R6, RZ ;  /* 0x000000061c087210 */ /* 0x002fe20007f7e0ff */
[----:B------:R-:W-:-:S03]  /*aa1a0*/  IMAD.X R25, R2, 0x1, R5, P0 ;  /* 0x0000000102197824 */ /* 0x000fc600000e0605 */
[----:B------:R0:W-:Y:S01]  /*aa1b0*/  STL.64 [R1+0xad0], R20 ;  /* 0x000ad01401007387 */ /* 0x0001e20000100a00 */
[----:B------:R-:W-:Y:S01]  /*aa1c0*/  IMAD.X R9, R2, 0x1, R7, P3 ;  /* 0x0000000102097824 */ /* 0x000fe200018e0607 */
[----:B------:R-:W-:Y:S01]  /*aa1d0*/  SHF.R.S32.HI R2, RZ, 0x1f, R17 ;  /* 0x0000001fff027819 */ /* 0x000fe20000011411 */
[----:B------:R-:W-:Y:S01]  /*aa1e0*/  IMAD.MOV.U32 R22, RZ, RZ, R16 ;  /* 0x000000ffff167224 */ /* 0x000fe200078e0010 */
[----:B0-----:R-:W2:Y:S04]  /*aa1f0*/  LDL.LU R20, [R1+0x3300] ;  /* 0x0033000001147983 */ /* 0x001ea80000300800 */
[----:B------:R0:W-:Y:S04]  /*aa200*/  STL.64 [R1+0xac8], R24 ;  /* 0x000ac81801007387 */ /* 0x0001e80000100a00 */
[----:B------:R1:W-:Y:S01]  /*aa210*/  STL.64 [R1+0xac0], R8 ;  /* 0x000ac00801007387 */ /* 0x0003e20000100a00 */
[----:B------:R-:W-:-:S02]  /*aa220*/  SHF.R.S32.HI R12, RZ, 0x1f, R27 ;  /* 0x0000001fff0c7819 */ /* 0x000fc4000001141b */
[----:B------:R-:W-:Y:S02]  /*aa230*/  IADD3 R16, P0, PT, R27, R4, RZ ;  /* 0x000000041b107210 */ /* 0x000fe40007f1e0ff */
[C---:B0-----:R-:W-:Y:S02]  /*aa240*/  IADD3 R24, P3, PT, R17.reuse, R6, RZ ;  /* 0x0000000611187210 */ /* 0x041fe40007f7e0ff */
[----:B-1----:R-:W-:-:S03]  /*aa250*/  IADD3 R8, P1, PT, R17, R4, RZ ;  /* 0x0000000411087210 */ /* 0x002fc60007f3e0ff */
[C---:B------:R-:W-:Y:S02]  /*aa260*/  IMAD.X R25, R2.reuse, 0x1, R7, P3 ;  /* 0x0000000102197824 */ /* 0x040fe400018e0607 */
[--C-:B------:R-:W-:Y:S02]  /*aa270*/  IMAD.X R9, R2, 0x1, R5.reuse, P1 ;  /* 0x0000000102097824 */ /* 0x100fe400008e0605 */
[C---:B------:R-:W-:Y:S02]  /*aa280*/  IMAD.X R17, R12.reuse, 0x1, R5, P0 ;  /* 0x000000010c117824 */ /* 0x040fe400000e0605 */
[----:B------:R-:W-:Y:S01]  /*aa290*/  VIADD R29, R19, UR33 ;  /* 0x00000021131d7c36 */ /* 0x000fe20008000000 */
[----:B------:R0:W-:Y:S01]  /*aa2a0*/  STL.64 [R1+0xab8], R8 ;  /* 0x000ab80801007387 */ /* 0x0001e20000100a00 */
[----:B------:R-:W-:Y:S01]  /*aa2b0*/  IMAD.MOV.U32 R13, RZ, RZ, R26 ;  /* 0x000000ffff0d7224 */ /* 0x000fe200078e001a */
[-C--:B------:R-:W-:Y:S01]  /*aa2c0*/  IADD3 R26, P1, PT, R27, R6.reuse, RZ ;  /* 0x000000061b1a7210 */ /* 0x080fe20007f3e0ff */
[----:B------:R-:W-:Y:S01]  /*aa2d0*/  VIADD R28, R29, UR35 ;  /* 0x000000231d1c7c36 */ /* 0x000fe20008000000 */
[C---:B---3--:R-:W-:Y:S01]  /*aa2e0*/  IADD3 R2, P3, PT, R15.reuse, R6, RZ ;  /* 0x000000060f027210 */ /* 0x048fe20007f7e0ff */
[----:B------:R-:W-:Y:S01]  /*aa2f0*/  UMOV UR69, UR4 ;  /* 0x0000000400457c82 */ /* 0x000fe20008000000 */
[----:B------:R-:W1:Y:S01]  /*aa300*/  LDCU.64 UR32, c[0x0][0x398] ;  /* 0x00007300ff2077ac */ /* 0x000e620008000a00 */
[----:B0-----:R-:W3:Y:S01]  /*aa310*/  LDL.LU R9, [R1+0x32fc] ;  /* 0x0032fc0001097983 */ /* 0x001ee20000300800 */
[----:B------:R-:W-:Y:S01]  /*aa320*/  SHF.R.S32.HI R8, RZ, 0x1f, R15 ;  /* 0x0000001fff087819 */ /* 0x000fe2000001140f */
[----:B------:R-:W-:Y:S01]  /*aa330*/  IMAD.X R27, R12, 0x1, R7, P1 ;  /* 0x000000010c1b7824 */ /* 0x000fe200008e0607 */
[----:B------:R-:W-:Y:S01]  /*aa340*/  SHF.R.S32.HI R21, RZ, 0x1f, R13 ;  /* 0x0000001fff157819 */ /* 0x000fe2000001140d */
[----:B------:R0:W-:Y:S01]  /*aa350*/  STL.64 [R1+0xab0], R24 ;  /* 0x000ab01801007387 */ /* 0x0001e20000100a00 */
[----:B------:R-:W5:Y:S03]  /*aa360*/  LDCU.64 UR4, c[0x0][0x398] ;  /* 0x00007300ff0477ac */ /* 0x000f660008000a00 */
[----:B0-----:R-:W2:Y:S04]  /*aa370*/  LDL.LU R25, [R1+0x32f8] ;  /* 0x0032f80001197983 */ /* 0x001ea80000300800 */
[----:B------:R0:W-:Y:S04]  /*aa380*/  STL.64 [R1+0xaa8], R16 ;  /* 0x000aa81001007387 */ /* 0x0001e80000100a00 */
[----:B------:R1:W-:Y:S01]  /*aa390*/  STL.64 [R1+0x30e0], R28 ;  /* 0x0030e01c01007387 */ /* 0x0003e20000100a00 */
[----:B0-----:R-:W-:Y:S01]  /*aa3a0*/  IADD3 R16, P0, PT, R15, R4, RZ ;  /* 0x000000040f107210 */ /* 0x001fe20007f1e0ff */
[----:B------:R-:W-:-:S02]  /*aa3b0*/  IMAD.MOV.U32 R15, RZ, RZ, R18 ;  /* 0x000000ffff0f7224 */ /* 0x000fc400078e0012 */
[----:B------:R0:W-:Y:S01]  /*aa3c0*/  STL [R1+0xa90], R2 ;  /* 0x000a900201007387 */ /* 0x0001e20000100800 */
[----:B------:R-:W-:Y:S02]  /*aa3d0*/  VIADD R18, R28, UR37 ;  /* 0x000000251c127c36 */ /* 0x000fe40008000000 */
[C---:B------:R-:W-:Y:S02]  /*aa3e0*/  IMAD.X R17, R8.reuse, 0x1, R5, P0 ;  /* 0x0000000108117824 */ /* 0x040fe400000e0605 */
[----:B-1----:R-:W-:Y:S02]  /*aa3f0*/  IMAD.MOV.U32 R28, RZ, RZ, R2 ;  /* 0x000000ffff1c7224 */ /* 0x002fe400078e0002 */
[----:B------:R-:W-:Y:S02]  /*aa400*/  IMAD.MOV.U32 R29, RZ, RZ, R3 ;  /* 0x000000ffff1d7224 */ /* 0x000fe400078e0003 */
[----:B0-----:R-:W2:Y:S04]  /*aa410*/  LDL.LU.64 R2, [R1+0x32f0] ;  /* 0x0032f00001027983 */ /* 0x001ea80000300a00 */
[----:B------:R0:W-:Y:S04]  /*aa420*/  STL.64 [R1+0xaa0], R26 ;  /* 0x000aa01a01007387 */ /* 0x0001e80000100a00 */
[----:B0-----:R-:W2:Y:S04]  /*aa430*/  LDL.LU.64 R26, [R1+0x32e8] ;  /* 0x0032e800011a7983 */ /* 0x001ea80000300a00 */
[----:B------:R0:W-:Y:S04]  /*aa440*/  STL.64 [R1+0xa98], R16 ;  /* 0x000a981001007387 */ /* 0x0001e80000100a00 */
[----:B0-----:R-:W2:Y:S01]  /*aa450*/  LDL.LU.64 R16, [R1+0x32e0] ;  /* 0x0032e00001107983 */ /* 0x001ea20000300a00 */
[----:B------:R-:W-:-:S05]  /*aa460*/  IMAD.X R29, R8, 0x1, R7, P3 ;  /* 0x00000001081d7824 */ /* 0x000fca00018e0607 */
[----:B------:R-:W-:Y:S01]  /*aa470*/  STL [R1+0xa94], R29 ;  /* 0x000a941d01007387 */ /* 0x000fe20000100800 */
[C---:B------:R-:W-:Y:S01]  /*aa480*/  IADD3 R28, P3, PT, R13.reuse, R6, RZ ;  /* 0x000000060d1c7210 */ /* 0x040fe20007f7e0ff */
[----:B--2---:R-:W-:Y:S01]  /*aa490*/  IMAD.MOV.U32 R24, RZ, RZ, R16 ;  /* 0x000000ffff187224 */ /* 0x004fe200078e0010 */
[----:B------:R-:W-:Y:S01]  /*aa4a0*/  IADD3 R16, P1, PT, R13, R4, RZ ;  /* 0x000000040d107210 */ /* 0x000fe20007f3e0ff */
[----:B------:R-:W-:-:S04]  /*aa4b0*/  IMAD.MOV.U32 R23, RZ, RZ, R17 ;  /* 0x000000ffff177224 */ /* 0x000fc800078e0011 */
[----:B------:R-:W-:-:S05]  /*aa4c0*/  IMAD.X R17, R21, 0x1, R5, P1 ;  /* 0x0000000115117824 */ /* 0x000fca00008e0605 */
[----:B------:R0:W-:Y:S04]  /*aa4d0*/  STL.64 [R1+0xa88], R16 ;  /* 0x000a881001007387 */ /* 0x0001e80000100a00 */
[----:B0-----:R-:W2:Y:S01]  /*aa4e0*/  LDL.LU.64 R16, [R1+0x32d8] ;  /* 0x0032d80001107983 */ /* 0x001ea20000300a00 */
[----:B------:R-:W-:Y:S01]  /*aa4f0*/  IMAD.X R29, R21, 0x1, R7, P3 ;  /* 0x00000001151d7824 */ /* 0x000fe200018e0607 */
[----:B------:R-:W-:Y:S02]  /*aa500*/  SHF.R.S32.HI R8, RZ, 0x1f, R22 ;  /* 0x0000001fff087819 */ /* 0x000fe40000011416 */
[----:B------:R-:W-:Y:S02]  /*aa510*/  IADD3 R12, P0, PT, R22, R4, RZ ;  /* 0x00000004160c7210 */ /* 0x000fe40007f1e0ff */
[----:B------:R0:W-:Y:S01]  /*aa520*/  STL.64 [R1+0xa80], R28 ;  /* 0x000a801c01007387 */ /* 0x0001e20000100a00 */
[----:B------:R-:W-:-:S02]  /*aa530*/  IMAD.MOV.U32 R21, RZ, RZ, R26 ;  /* 0x000000ffff157224 */ /* 0x000fc400078e001a */
[----:B0-----:R-:W-:-:S04]  /*aa540*/  IMAD.MOV.U32 R29, RZ, RZ, R8 ;  /* 0x000000ffff1d7224 */ /* 0x001fc800078e0008 */
[----:B------:R-:W-:Y:S01]  /*aa550*/  IMAD.X R13, R29, 0x1, R5, P0 ;  /* 0x000000011d0d7824 */ /* 0x000fe200000e0605 */
[----:B------:R-:W-:-:S04]  /*aa560*/  IADD3 R28, P1, PT, R22, R6, RZ ;  /* 0x00000006161c7210 */ /* 0x000fc80007f3e0ff */
[----:B------:R0:W-:Y:S01]  /*aa570*/  STL.64 [R1+0xa78], R12 ;  /* 0x000a780c01007387 */ /* 0x0001e20000100a00 */
[----:B------:R-:W-:Y:S02]  /*aa580*/  IMAD.X R29, R29, 0x1, R7, P1 ;  /* 0x000000011d1d7824 */ /* 0x000fe400008e0607 */
[----:B------:R-:W-:Y:S01]  /*aa590*/  IMAD.MOV.U32 R22, RZ, RZ, R27 ;  /* 0x000000ffff167224 */ /* 0x000fe200078e001b */
[----:B------:R-:W-:Y:S04]  /*aa5a0*/  STL.64 [R1+0x30e8], R18 ;  /* 0x0030e81201007387 */ /* 0x000fe80000100a00 */
[----:B------:R-:W-:Y:S01]  /*aa5b0*/  STL.64 [R1+0xa70], R28 ;  /* 0x000a701c01007387 */ /* 0x000fe20000100a00 */
[----:B--2---:R-:W-:Y:S02]  /*aa5c0*/  SHF.R.S32.HI R8, RZ, 0x1f, R17 ;  /* 0x0000001fff087819 */ /* 0x004fe40000011411 */
[----:B0-----:R-:W-:-:S02]  /*aa5d0*/  IADD3 R12, P3, PT, R17, R6, RZ ;  /* 0x00000006110c7210 */ /* 0x001fc40007f7e0ff */
[----:B------:R-:W-:-:S03]  /*aa5e0*/  IADD3 R26, P0, PT, R17, R4, RZ ;  /* 0x00000004111a7210 */ /* 0x000fc60007f1e0ff */
[C---:B------:R-:W-:Y:S02]  /*aa5f0*/  IMAD.X R13, R8.reuse, 0x1, R7, P3 ;  /* 0x00000001080d7824 */ /* 0x040fe400018e0607 */
[----:B------:R-:W-:Y:S01]  /*aa600*/  IMAD.X R27, R8, 0x1, R5, P0 ;  /* 0x00000001081b7824 */ /* 0x000fe200000e0605 */
[----:B------:R-:W-:Y:S02]  /*aa610*/  SHF.R.S32.HI R8, RZ, 0x1f, R14 ;  /* 0x0000001fff087819 */ /* 0x000fe4000001140e */
[----:B------:R0:W-:Y:S04]  /*aa620*/  STL.64 [R1+0xa60], R12 ;  /* 0x000a600c01007387 */ /* 0x0001e80000100a00 */
[----:B------:R1:W-:Y:S01]  /*aa630*/  STL.64 [R1+0xa68], R26 ;  /* 0x000a681a01007387 */ /* 0x0003e20000100a00 */
[----:B0-----:R-:W-:-:S02]  /*aa640*/  IADD3 R12, P1, PT, R14, R4, RZ ;  /* 0x000000040e0c7210 */ /* 0x001fc40007f3e0ff */
[----:B-1----:R-:W-:-:S03]  /*aa650*/  IADD3 R26, P3, PT, R14, R6, RZ ;  /* 0x000000060e1a7210 */ /* 0x002fc60007f7e0ff */
[C---:B------:R-:W-:Y:S02]  /*aa660*/  IMAD.X R13, R8.reuse, 0x1, R5, P1 ;  /* 0x00000001080d7824 */ /* 0x040fe400008e0605 */
[----:B------:R-:W-:-:S03]  /*aa670*/  IMAD.X R27, R8, 0x1, R7, P3 ;  /* 0x00000001081b7824 */ /* 0x000fc600018e0607 */
[----:B------:R0:W-:Y:S04]  /*aa680*/  STL.64 [R1+0xa58], R12 ;  /* 0x000a580c01007387 */ /* 0x0001e80000100a00 */
[----:B0-----:R-:W2:Y:S04]  /*aa690*/  LDL.LU.64 R12, [R1+0x32d0] ;  /* 0x0032d000010c7983 */ /* 0x001ea80000300a00 */
[----:B------:R0:W-:Y:S04]  /*aa6a0*/  STL.64 [R1+0xa50], R26 ;  /* 0x000a501a01007387 */ /* 0x0001e80000100a00 */
[----:B0-----:R-:W2:Y:S01]  /*aa6b0*/  LDL.LU.64 R26, [R1+0x32c8] ;  /* 0x0032c800011a7983 */ /* 0x001ea20000300a00 */
[----:B------:R-:W-:Y:S01]  /*aa6c0*/  VIADD R17, R18, UR38 ;  /* 0x0000002612117c36 */ /* 0x000fe20008000000 */
[----:B------:R-:W-:-:S02]  /*aa6d0*/  SHF.R.S32.HI R18, RZ, 0x1f, R15 ;  /* 0x0000001fff127819 */ /* 0x000fc4000001140f */
[C---:B------:R-:W-:Y:S02]  /*aa6e0*/  IADD3 R28, P0, PT, R15.reuse, R4, RZ ;  /* 0x000000040f1c7210 */ /* 0x040fe40007f1e0ff */
[----:B------:R-:W-:-:S03]  /*aa6f0*/  IADD3 R14, P1, PT, R15, R6, RZ ;  /* 0x000000060f0e7210 */ /* 0x000fc60007f3e0ff */
[----:B------:R-:W-:Y:S02]  /*aa700*/  IMAD.X R29, R18, 0x1, R5, P0 ;  /* 0x00000001121d7824 */ /* 0x000fe400000e0605 */
[----:B------:R-:W-:Y:S02]  /*aa710*/  IMAD.MOV.U32 R15, RZ, RZ, R23 ;  /* 0x000000ffff0f7224 */ /* 0x000fe400078e0017 */
[----:B------:R-:W-:Y:S01]  /*aa720*/  IMAD.MOV.U32 R23, RZ, RZ, R24 ;  /* 0x000000ffff177224 */ /* 0x000fe200078e0018 */
[----:B------:R-:W-:Y:S01]  /*aa730*/  STL.64 [R1+0xa48], R28 ;  /* 0x000a481c01007387 */ /* 0x000fe20000100a00 */
[----:B------:R-:W-:Y:S02]  /*aa740*/  IMAD.MOV.U32 R19, RZ, RZ, R0 ;  /* 0x000000ffff137224 */ /* 0x000fe400078e0000 */
[----:B------:R-:W-:Y:S01]  /*aa750*/  VIADD R0, R17, UR39 ;  /* 0x0000002711007c36 */ /* 0x000fe20008000000 */
[----:B------:R0:W-:Y:S01]  /*aa760*/  STL.64 [R1+0x3290], R16 ;  /* 0x0032901001007387 */ /* 0x0001e20000100a00 */
[----:B-----5:R-:W-:Y:S01]  /*aa770*/  UMOV UR26, UR4 ;  /* 0x00000004001a7c82 */ /* 0x020fe20008000000 */
[----:B------:R-:W-:Y:S01]  /*aa780*/  UMOV UR76, UR5 ;  /* 0x00000005004c7c82 */ /* 0x000fe20008000000 */
[----:B------:R-:W1:Y:S01]  /*aa790*/  LDCU.64 UR4, c[0x0][0x398] ;  /* 0x00007300ff0477ac */ /* 0x000e620008000a00 */
[----:B------:R-:W-:Y:S01]  /*aa7a0*/  UMOV UR30, UR32 ;  /* 0x00000020001e7c82 */ /* 0x000fe20008000000 */
[----:B------:R-:W5:Y:S01]  /*aa7b0*/  LDCU.64 UR38, c[0x0][0x398] ;  /* 0x00007300ff2677ac */ /* 0x000f620008000a00 */
[----:B0-----:R-:W-:Y:S01]  /*aa7c0*/  IMAD.MOV.U32 R17, RZ, RZ, R15 ;  /* 0x000000ffff117224 */ /* 0x001fe200078e000f */
[----:B--2---:R-:W-:-:S05]  /*aa7d0*/  IADD3 R24, P0, PT, R27, R4, RZ ;  /* 0x000000041b187210 */ /* 0x004fca0007f1e0ff */
[----:B------:R-:W-:Y:S01]  /*aa7e0*/  STL [R1+0xa38], R24 ;  /* 0x000a381801007387 */ /* 0x000fe20000100800 */
[----:B------:R-:W-:-:S03]  /*aa7f0*/  IMAD.MOV.U32 R16, RZ, RZ, R24 ;  /* 0x000000ffff107224 */ /* 0x000fc600078e0018 */
[----:B------:R0:W-:Y:S02]  /*aa800*/  STL [R1+0x32a8], R17 ;  /* 0x0032a81101007387 */ /* 0x0001e40000100800 */
[----:B0-----:R-:W-:Y:S02]  /*aa810*/  IMAD.MOV.U32 R17, RZ, RZ, R25 ;  /* 0x000000ffff117224 */ /* 0x001fe400078e0019 */
[----:B------:R-:W2:Y:S01]  /*aa820*/  LDL.LU.64 R24, [R1+0x32c0] ;  /* 0x0032c00001187983 */ /* 0x000ea20000300a00 */
[----:B------:R-:W-:Y:S02]  /*aa830*/  SHF.R.S32.HI R8, RZ, 0x1f, R27 ;  /* 0x0000001fff087819 */ /* 0x000fe4000001141b */
[----:B------:R-:W-:Y:S01]  /*aa840*/  IADD3 R28, P3, PT, R27, R6, RZ ;  /* 0x000000061b1c7210 */ /* 0x000fe20007f7e0ff */
[----:B------:R-:W-:Y:S02]  /*aa850*/  IMAD.X R15, R18, 0x1, R7, P1 ;  /* 0x00000001120f7824 */ /* 0x000fe400008e0607 */
[----:B------:R-:W-:-:S02]  /*aa860*/  IMAD.X R17, R8, 0x1, R5, P0 ;  /* 0x0000000108117824 */ /* 0x000fc400000e0605 */
[----:B------:R-:W-:Y:S02]  /*aa870*/  IMAD.X R29, R8, 0x1, R7, P3 ;  /* 0x00000001081d7824 */ /* 0x000fe400018e0607 */
[----:B------:R-:W-:Y:S01]  /*aa880*/  IMAD.MOV.U32 R8, RZ, RZ, R21 ;  /* 0x000000ffff087224 */ /* 0x000fe200078e0015 */
[----:B------:R0:W-:Y:S01]  /*aa890*/  STL.64 [R1+0xa40], R14 ;  /* 0x000a400e01007387 */ /* 0x0001e20000100a00 */
[----:B------:R-:W-:Y:S02]  /*aa8a0*/  IMAD.MOV.U32 R18, RZ, RZ, R22 ;  /* 0x000000ffff127224 */ /* 0x000fe400078e0016 */
[----:B------:R-:W-:Y:S01]  /*aa8b0*/  IMAD.MOV.U32 R22, RZ, RZ, R12 ;  /* 0x000000ffff167224 */ /* 0x000fe200078e000c */
[----:B0-----:R-:W4:Y:S04]  /*aa8c0*/  LDL.LU.64 R14, [R1+0x32b8] ;  /* 0x0032b800010e7983 */ /* 0x001f280000300a00 */
[----:B------:R-:W-:Y:S04]  /*aa8d0*/  STL [R1+0xa3c], R17 ;  /* 0x000a3c1101007387 */ /* 0x000fe80000100800 */
[----:B---3--:R-:W-:Y:S04]  /*aa8e0*/  STL.64 [R1+0x3298], R8 ;  /* 0x0032980801007387 */ /* 0x008fe80000100a00 */
[----:B------:R0:W-:Y:S02]  /*aa8f0*/  STL.64 [R1+0xa30], R28 ;  /* 0x000a301c01007387 */ /* 0x0001e40000100a00 */
[----:B0-----:R-:W-:Y:S01]  /*aa900*/  IMAD.MOV.U32 R28, RZ, RZ, R13 ;  /* 0x000000ffff1c7224 */ /* 0x001fe200078e000d */
[----:B--2---:R-:W-:-:S02]  /*aa910*/  SHF.R.S32.HI R27, RZ, 0x1f, R24 ;  /* 0x0000001fff1b7819 */ /* 0x004fc40000011418 */
[----:B------:R-:W-:-:S05]  /*aa920*/  IADD3 R12, P1, PT, R24, R4, RZ ;  /* 0x00000004180c7210 */ /* 0x000fca0007f3e0ff */
[----:B------:R-:W-:-:S05]  /*aa930*/  IMAD.X R13, R27, 0x1, R5, P1 ;  /* 0x000000011b0d7824 */ /* 0x000fca00008e0605 */
[----:B------:R0:W-:Y:S04]  /*aa940*/  STL.64 [R1+0xa28], R12 ;  /* 0x000a280c01007387 */ /* 0x0001e80000100a00 */
[----:B0-----:R-:W2:Y:S01]  /*aa950*/  LDL.LU.64 R12, [R1+0x32b0] ;  /* 0x0032b000010c7983 */ /* 0x001ea20000300a00 */
[----:B------:R-:W-:Y:S02]  /*aa960*/  IADD3 R16, P3, PT, R24, R6, RZ ;  /* 0x0000000618107210 */ /* 0x000fe40007f7e0ff */
[----:B----4-:R-:W-:-:S03]  /*aa970*/  SHF.R.S32.HI R24, RZ, 0x1f, R15 ;  /* 0x0000001fff187819 */ /* 0x010fc6000001140f */
[----:B------:R-:W-:Y:S01]  /*aa980*/  IMAD.X R17, R27, 0x1, R7, P3 ;  /* 0x000000011b117824 */ /* 0x000fe200018e0607 */
[----:B------:R-:W-:-:S04]  /*aa990*/  IADD3 R8, P0, PT, R15, R4, RZ ;  /* 0x000000040f087210 */ /* 0x000fc80007f1e0ff */
[----:B------:R0:W-:Y:S01]  /*aa9a0*/  STL.64 [R1+0xa18], R16 ;  /* 0x000a181001007387 */ /* 0x0001e20000100a00 */
[----:B------:R-:W-:Y:S01]  /*aa9b0*/  IMAD.X R9, R24, 0x1, R5, P0 ;  /* 0x0000000118097824 */ /* 0x000fe200000e0605 */
[----:B0-----:R-:W-:Y:S02]  /*aa9c0*/  IADD3 R16, P1, PT, R15, R6, RZ ;  /* 0x000000060f107210 */ /* 0x001fe40007f3e0ff */
[----:B------:R-:W-:-:S03]  /*aa9d0*/  SHF.R.S32.HI R15, RZ, 0x1f, R14 ;  /* 0x0000001fff0f7819 */ /* 0x000fc6000001140e */
[----:B------:R-:W-:Y:S01]  /*aa9e0*/  IMAD.X R17, R24, 0x1, R7, P1 ;  /* 0x0000000118117824 */ /* 0x000fe200008e0607 */
[----:B------:R-:W-:Y:S04]  /*aa9f0*/  STL.64 [R1+0xa10], R8 ;  /* 0x000a100801007387 */ /* 0x000fe80000100a00 */
[----:B------:R0:W-:Y:S04]  /*aaa00*/  STL.64 [R1+0x9e8], R16 ;  /* 0x0009e81001007387 */ /* 0x0001e80000100a00 */
[----:B0-----:R-:W3:Y:S01]  /*aaa10*/  LDL.LU R17, [R1+0x32a8] ;  /* 0x0032a80001117983 */ /* 0x001ee20000300800 */
[----:B--2---:R-:W-:Y:S01]  /*aaa20*/  IMAD.MOV.U32 R29, RZ, RZ, R12 ;  /* 0x000000ffff1d7224 */ /* 0x004fe200078e000c */
[----:B------:R-:W-:Y:S01]  /*aaa30*/  IADD3 R12, P0, PT, R14, R4, RZ ;  /* 0x000000040e0c7210 */ /* 0x000fe20007f1e0ff */
[----:B------:R-:W-:-:S04]  /*aaa40*/  IMAD.MOV.U32 R27, RZ, RZ, R13 ;  /* 0x000000ffff1b7224 */ /* 0x000fc800078e000d */
[----:B------:R-:W-:-:S05]  /*aaa50*/  IMAD.X R13, R15, 0x1, R5, P0 ;  /* 0x000000010f0d7824 */ /* 0x000fca00000e0605 */
[----:B------:R0:W-:Y:S04]  /*aaa60*/  STL.64 [R1+0x9e0], R12 ;  /* 0x0009e00c01007387 */ /* 0x0001e80000100a00 */
[----:B0-----:R-:W2:Y:S01]  /*aaa70*/  LDL.LU.64 R12, [R1+0x32a0] ;  /* 0x0032a000010c7983 */ /* 0x001ea20000300a00 */
[----:B------:R-:W-:-:S05]  /*aaa80*/  IADD3 R8, P3, PT, R14, R6, RZ ;  /* 0x000000060e087210 */ /* 0x000fca0007f7e0ff */
[----:B------:R-:W-:-:S05]  /*aaa90*/  IMAD.X R9, R15, 0x1, R7, P3 ;  /* 0x000000010f097824 */ /* 0x000fca00018e0607 */
[----:B------:R0:W-:Y:S02]  /*aaaa0*/  STL.64 [R1+0x998], R8 ;  /* 0x0009980801007387 */ /* 0x0001e40000100a00 */
[----:B0-----:R-:W-:-:S04]  /*aaab0*/  IMAD.MOV.U32 R9, RZ, RZ, R11 ;  /* 0x000000ffff097224 */ /* 0x001fc800078e000b */
[----:B------:R-:W-:Y:S01]  /*aaac0*/  IMAD.MOV.U32 R11, RZ, RZ, R9 ;  /* 0x000000ffff0b7224 */ /* 0x000fe200078e0009 */
[----:B--2---:R-:W-:Y:S02]  /*aaad0*/  SHF.R.S32.HI R14, RZ, 0x1f, R13 ;  /* 0x0000001fff0e7819 */ /* 0x004fe4000001140d */
[----:B------:R-:W-:-:S05]  /*aaae0*/  IADD3 R8, P1, PT, R13, R4, RZ ;  /* 0x000000040d087210 */ /* 0x000fca0007f3e0ff */
[----:B------:R-:W-:-:S05]  /*aaaf0*/  IMAD.X R9, R14, 0x1, R5, P1 ;  /* 0x000000010e097824 */ /* 0x000fca00008e0605 */
[----:B------:R0:W-:Y:S04]  /*aab00*/  STL.64 [R1+0x478], R8 ;  /* 0x0004780801007387 */ /* 0x0001e80000100a00 */
[----:B0-----:R-:W2:Y:S01]  /*aab10*/  LDL.LU.64 R8, [R1+0x3298] ;  /* 0x0032980001087983 */ /* 0x001ea20000300a00 */
[----:B------:R-:W-:Y:S01]  /*aab20*/  IADD3 R16, P3, PT, R13, R6, RZ ;  /* 0x000000060d107210 */ /* 0x000fe20007f7e0ff */
[----:B---3--:R-:W-:Y:S02]  /*aab30*/  IMAD.MOV.U32 R15, RZ, RZ, R17 ;  /* 0x000000ffff0f7224 */ /* 0x008fe400078e0011 */
[----:B------:R-:W-:Y:S02]  /*aab40*/  IMAD.MOV.U32 R24, RZ, RZ, R19 ;  /* 0x000000ffff187224 */ /* 0x000fe400078e0013 */
[----:B------:R-:W-:Y:S01]  /*aab50*/  IMAD.X R17, R14, 0x1, R7, P3 ;  /* 0x000000010e117824 */ /* 0x000fe200018e0607 */
[----:B------:R-:W-:Y:S01]  /*aab60*/  SHF.R.S32.HI R13, RZ, 0x1f, R12 ;  /* 0x0000001fff0d7819 */ /* 0x000fe2000001140c */
[----:B------:R-:W-:Y:S01]  /*aab70*/  IMAD.MOV.U32 R19, RZ, RZ, R10 ;  /* 0x000000ffff137224 */ /* 0x000fe200078e000a */
[----:B------:R-:W-:-:S02]  /*aab80*/  IADD3 R10, P0, PT, R12, R4, RZ ;  /* 0x000000040c0a7210 */ /* 0x000fc40007f1e0ff */
[----:B------:R0:W-:Y:S04]  /*aab90*/  STL.64 [R1+0x470], R16 ;  /* 0x0004701001007387 */ /* 0x0001e80000100a00 */
[----:B0-----:R-:W3:Y:S01]  /*aaba0*/  LDL.LU.64 R16, [R1+0x3290] ;  /* 0x0032900001107983 */ /* 0x001ee20000300a00 */
[----:B--2---:R-:W-:Y:S01]  /*aabb0*/  IMAD.MOV.U32 R14, RZ, RZ, R8 ;  /* 0x000000ffff0e7224 */ /* 0x004fe200078e0008 */
[----:B------:R-:W-:Y:S01]  /*aabc0*/  IADD3 R8, P1, PT, R12, R6, RZ ;  /* 0x000000060c087210 */ /* 0x000fe20007f3e0ff */
[----:B------:R-:W-:Y:S02]  /*aabd0*/  IMAD.MOV.U32 R12, RZ, RZ, R11 ;  /* 0x000000ffff0c7224 */ /* 0x000fe400078e000b */
[----:B------:R-:W-:Y:S02]  /*aabe0*/  IMAD.X R11, R13, 0x1, R5, P0 ;  /* 0x000000010d0b7824 */ /* 0x000fe400000e0605 */
[----:B------:R0:W-:Y:S04]  /*aabf0*/  STL [R1+0x468], R8 ;  /* 0x0004680801007387 */ /* 0x0001e80000100800 */
[----:B0-----:R-:W2:Y:S04]  /*aac00*/  LDL.LU.64 R8, [R1+0x3288] ;  /* 0x0032880001087983 */ /* 0x001ea80000300a00 */
[----:B------:R0:W-:Y:S04]  /*aac10*/  STL.64 [R1+0x950], R10 ;  /* 0x0009500a01007387 */ /* 0x0001e80000100a00 */
[----:B0-----:R-:W4:Y:S01]  /*aac20*/  LDL.LU.64 R10, [R1+0x3280] ;  /* 0x00328000010a7983 */ /* 0x001f220000300a00 */
[----:B------:R-:W-:-:S03]  /*aac30*/  IMAD.MOV.U32 R21, RZ, RZ, R3 ;  /* 0x000000ffff157224 */ /* 0x000fc600078e0003 */
[----:B------:R0:W-:Y:S01]  /*aac40*/  STL.64 [R1+0x3250], R26 ;  /* 0x0032501a01007387 */ /* 0x0001e20000100a00 */
[----:B------:R-:W-:Y:S02]  /*aac50*/  VIADD R3, R0, UR41 ;  /* 0x0000002900037c36 */ /* 0x000fe40008000000 */
[----:B0-----:R-:W-:Y:S02]  /*aac60*/  IMAD.MOV.U32 R27, RZ, RZ, R15 ;  /* 0x000000ffff1b7224 */ /* 0x001fe400078e000f */
[----:B------:R-:W-:Y:S02]  /*aac70*/  IMAD.MOV.U32 R15, RZ, RZ, R29 ;  /* 0x000000ffff0f7224 */ /* 0x000fe400078e001d */
[----:B------:R-:W-:Y:S02]  /*aac80*/  IMAD.MOV.U32 R29, RZ, RZ, R21 ;  /* 0x000000ffff1d7224 */ /* 0x000fe400078e0015 */
[----:B------:R-:W-:Y:S02]  /*aac90*/  IMAD.MOV.U32 R26, RZ, RZ, R12 ;  /* 0x000000ffff1a7224 */ /* 0x000fe400078e000c */
[----:B--2---:R-:W-:-:S05]  /*aaca0*/  IMAD.MOV.U32 R21, RZ, RZ, R9 ;  /* 0x000000ffff157224 */ /* 0x004fca00078e0009 */
[----:B------:R0:W-:Y:S01]  /*aacb0*/  STL.64 [R1+0x3260], R20 ;  /* 0x0032601401007387 */ /* 0x0001e20000100a00 */
[----:B----4-:R-:W-:Y:S01]  /*aacc0*/  SHF.R.S32.HI R12, RZ, 0x1f, R11 ;  /* 0x0000001fff0c7819 */ /* 0x010fe2000001140b */
[----:B0-----:R-:W-:Y:S01]  /*aacd0*/  IMAD.MOV.U32 R21, RZ, RZ, R8 ;  /* 0x000000ffff157224 */ /* 0x001fe200078e0008 */
[C---:B------:R-:W-:Y:S02]  /*aace0*/  IADD3 R8, P0, PT, R11.reuse, R4, RZ ;  /* 0x000000040b087210 */ /* 0x040fe40007f1e0ff */
[----:B------:R-:W-:Y:S01]  /*aacf0*/  IADD3 R20, P3, PT, R11, R6, RZ ;  /* 0x000000060b147210 */ /* 0x000fe20007f7e0ff */
[----:B---3--:R-:W-:Y:S02]  /*aad00*/  IMAD.MOV.U32 R11, RZ, RZ, R16 ;  /* 0x000000ffff0b7224 */ /* 0x008fe400078e0010 */
[----:B------:R-:W-:Y:S02]  /*aad10*/  VIADD R16, R3, UR43 ;  /* 0x0000002b03107c36 */ /* 0x000fe40008000000 */
[----:B------:R-:W-:-:S02]  /*aad20*/  IMAD.MOV.U32 R9, RZ, RZ, R21 ;  /* 0x000000ffff097224 */ /* 0x000fc400078e0015 */
[----:B------:R-:W-:Y:S02]  /*aad30*/  IMAD.MOV.U32 R21, RZ, RZ, R25 ;  /* 0x000000ffff157224 */ /* 0x000fe400078e0019 */
[----:B------:R-:W2:Y:S04]  /*aad40*/  LDL.LU R25, [R1+0x327c] ;  /* 0x00327c0001197983 */ /* 0x000ea80000300800 */
[----:B------:R0:W-:Y:S02]  /*aad50*/  STL.64 [R1+0x3248], R16 ;  /* 0x0032481001007387 */ /* 0x0001e40000100a00 */
[----:B0-----:R-:W-:Y:S02]  /*aad60*/  IMAD.MOV.U32 R16, RZ, RZ, R10 ;  /* 0x000000ffff107224 */ /* 0x001fe400078e000a */
[----:B------:R-:W3:Y:S04]  /*aad70*/  LDL.LU R10, [R1+0x3278] ;  /* 0x00327800010a7983 */ /* 0x000ee80000300800 */
[----:B------:R0:W-:Y:S04]  /*aad80*/  STL.64 [R1+0x30d0], R2 ;  /* 0x0030d00201007387 */ /* 0x0001e80000100a00 */
[----:B0-----:R0:W4:Y:S02]  /*aad90*/  LDL.64 R2, [R1+0x468] ;  /* 0x0004680001027983 */ /* 0x0011240000100a00 */
[----:B----4-:R-:W-:-:S02]  /*aada0*/  IMAD.X R3, R13, 0x1, R7, P1 ;  /* 0x000000010d037824 */ /* 0x010fc400008e0607 */
[----:B------:R-:W-:-:S03]  /*aadb0*/  IMAD.MOV.U32 R2, RZ, RZ, R21 ;  /* 0x000000ffff027224 */ /* 0x000fc600078e0015 */
[----:B------:R4:W-:Y:S01]  /*aadc0*/  STL [R1+0x46c], R3 ;  /* 0x00046c0301007387 */ /* 0x0009e20000100800 */
[C---:B------:R-:W-:Y:S02]  /*aadd0*/  IMAD.X R21, R12.reuse, 0x1, R7, P3 ;  /* 0x000000010c157824 */ /* 0x040fe400018e0607 */
[----:B------:R-:W-:Y:S01]  /*aade0*/  IMAD.MOV.U32 R13, RZ, RZ, R16 ;  /* 0x000000ffff0d7224 */ /* 0x000fe200078e0010 */
[----:B--2---:R2:W-:Y:S01]  /*aadf0*/  STL.64 [R1+0x3268], R24 ;  /* 0x0032681801007387 */ /* 0x0045e20000100a00 */
[----:B----4-:R-:W-:Y:S02]  /*aae00*/  IMAD.MOV.U32 R3, RZ, RZ, R9 ;  /* 0x000000ffff037224 */ /* 0x010fe400078e0009 */
[----:B------:R-:W-:Y:S02]  /*aae10*/  IMAD.X R9, R12, 0x1, R5, P0 ;  /* 0x000000010c097824 */ /* 0x000fe400000e0605 */
[----:B------:R-:W-:Y:S01]  /*aae20*/  IMAD.MOV.U32 R16, RZ, RZ, R11 ;  /* 0x000000ffff107224 */ /* 0x000fe200078e000b */
[----:B---3--:R-:W-:Y:S01]  /*aae30*/  SHF.R.S32.HI R11, RZ, 0x1f, R10 ;  /* 0x0000001fff0b7819 */ /* 0x008fe2000001140a */
[----:B--2---:R-:W-:Y:S01]  /*aae40*/  IMAD.MOV.U32 R25, RZ, RZ, R27 ;  /* 0x000000ffff197224 */ /* 0x004fe200078e001b */
[----:B------:R2:W-:Y:S01]  /*aae50*/  STL.64 [R1+0x948], R8 ;  /* 0x0009480801007387 */ /* 0x0005e20000100a00 */
[----:B------:R-:W-:-:S02]  /*aae60*/  IADD3 R24, P1, PT, R10, R4, RZ ;  /* 0x000000040a187210 */ /* 0x000fc40007f3e0ff */
[----:B------:R-:W-:-:S03]  /*aae70*/  IMAD.MOV.U32 R27, RZ, RZ, R25 ;  /* 0x000000ffff1b7224 */ /* 0x000fc600078e0019 */
[----:B------:R-:W-:Y:S01]  /*aae80*/  IMAD.X R25, R11, 0x1, R5, P1 ;  /* 0x000000010b197824 */ /* 0x000fe200008e0605 */
[----:B--2---:R-:W2:Y:S04]  /*aae90*/  LDL.LU.64 R8, [R1+0x3270] ;  /* 0x0032700001087983 */ /* 0x004ea80000300a00 */
[----:B------:R3:W-:Y:S04]  /*aaea0*/  STL.64 [R1+0x940], R20 ;  /* 0x0009401401007387 */ /* 0x0007e80000100a00 */
[----:B------:R4:W-:Y:S01]  /*aaeb0*/  STL.64 [R1+0x460], R24 ;  /* 0x0004601801007387 */ /* 0x0009e20000100a00 */
[----:B---3--:R-:W-:-:S03]  /*aaec0*/  IADD3 R20, P3, PT, R10, R6, RZ ;  /* 0x000000060a147210 */ /* 0x008fc60007f7e0ff */
[----:B----4-:R-:W3:Y:S02]  /*aaed0*/  LDL.LU.64 R24, [R1+0x3268] ;  /* 0x0032680001187983 */ /* 0x010ee40000300a00 */
[----:B------:R-:W-:-:S05]  /*aaee0*/  IMAD.X R21, R11, 0x1, R7, P3 ;  /* 0x000000010b157824 */ /* 0x000fca00018e0607 */
[----:B------:R4:W-:Y:S04]  /*aaef0*/  STL.64 [R1+0x458], R20 ;  /* 0x0004581401007387 */ /* 0x0009e80000100a00 */
[----:B----4-:R-:W4:Y:S01]  /*aaf00*/  LDL.LU.64 R20, [R1+0x3260] ;  /* 0x0032600001147983 */ /* 0x010f220000300a00 */
[----:B------:R-:W-:Y:S01]  /*aaf10*/  IMAD.MOV.U32 R12, RZ, RZ, R26 ;  /* 0x000000ffff0c7224 */ /* 0x000fe200078e001a */
[----:B--2---:R-:W-:Y:S01]  /*aaf20*/  SHF.R.S32.HI R10, RZ, 0x1f, R9 ;  /* 0x0000001fff0a7819 */ /* 0x004fe20000011409 */
[----:B------:R-:W-:Y:S01]  /*aaf30*/  IMAD.MOV.U32 R11, RZ, RZ, R8 ;  /* 0x000000ffff0b7224 */ /* 0x000fe200078e0008 */
[----:B------:R-:W-:Y:S01]  /*aaf40*/  IADD3 R26, P0, PT, R9, R4, RZ ;  /* 0x00000004091a7210 */ /* 0x000fe20007f1e0ff */
[----:B------:R-:W2:Y:S04]  /*aaf50*/  LDL.LU R8, [R1+0x3258] ;  /* 0x0032580001087983 */ /* 0x000ea80000300800 */
[----:B----4-:R4:W-:Y:S02]  /*aaf60*/  STL.64 [R1+0x3240], R20 ;  /* 0x0032401401007387 */ /* 0x0109e40000100a00 */
[----:B----4-:R-:W-:-:S02]  /*aaf70*/  IMAD.MOV.U32 R21, RZ, RZ, R27 ;  /* 0x000000ffff157224 */ /* 0x010fc400078e001b */
[----:B------:R-:W-:-:S05]  /*aaf80*/  IMAD.X R27, R10, 0x1, R5, P0 ;  /* 0x000000010a1b7824 */ /* 0x000fca00000e0605 */
[----:B------:R4:W-:Y:S04]  /*aaf90*/  STL.64 [R1+0x938], R26 ;  /* 0x0009381a01007387 */ /* 0x0009e80000100a00 */
[----:B----4-:R-:W4:Y:S04]  /*aafa0*/  LDL.LU.64 R26, [R1+0x3250] ;  /* 0x00325000011a7983 */ /* 0x010f280000300a00 */
[----:B----4-:R-:W-:Y:S04]  /*aafb0*/  STL.64 [R1+0x3238], R26 ;  /* 0x0032381a01007387 */ /* 0x010fe80000100a00 */
[----:B---3--:R3:W-:Y:S02]  /*aafc0*/  STL.64 [R1+0x3228], R24 ;  /* 0x0032281801007387 */ /* 0x0087e40000100a00 */
[----:B---3--:R-:W-:Y:S01]  /*aafd0*/  IMAD.MOV.U32 R24, RZ, RZ, R16 ;  /* 0x000000ffff187224 */ /* 0x008fe200078e0010 */
[-C--:B--2---:R-:W-:Y:S01]  /*aafe0*/  IADD3 R16, P3, PT, R8, R6.reuse, RZ ;  /* 0x0000000608107210 */ /* 0x084fe20007f7e0ff */
[----:B------:R-:W2:Y:S04]  /*aaff0*/  LDL.LU R25, [R1+0x10] ;  /* 0x0000100001197983 */ /* 0x000ea80000300800 */
[----:B------:R3:W-:Y:S04]  /*ab000*/  STL [R1+0x928], R16 ;  /* 0x0009281001007387 */ /* 0x0007e80000100800 */
[----:B---3--:R-:W3:Y:S01]  /*ab010*/  LDL.LU.64 R16, [R1+0x3248] ;  /* 0x0032480001107983 */ /* 0x008ee20000300a00 */
[----:B------:R-:W-:Y:S01]  /*ab020*/  IMAD.MOV.U32 R27, RZ, RZ, R14 ;  /* 0x000000ffff1b7224 */ /* 0x000fe200078e000e */
[----:B------:R-:W-:Y:S01]  /*ab030*/  IADD3 R20, P1, PT, R9, R6, RZ ;  /* 0x0000000609147210 */ /* 0x000fe20007f3e0ff */
[----:B---3--:R-:W-:Y:S01]  /*ab040*/  VIADD R14, R16, UR44 ;  /* 0x0000002c100e7c36 */ /* 0x008fe20008000000 */
[----:B------:R3:W-:Y:S02]  /*ab050*/  STL.64 [R1+0x30d8], R16 ;  /* 0x0030d81001007387 */ /* 0x0007e40000100a00 */
[----:B---3--:R-:W-:-:S02]  /*ab060*/  IMAD.MOV.U32 R16, RZ, RZ, R27 ;  /* 0x000000ffff107224 */ /* 0x008fc400078e001b */
[----:B------:R-:W-:Y:S02]  /*ab070*/  IMAD.MOV.U32 R17, RZ, RZ, R21 ;  /* 0x000000ffff117224 */ /* 0x000fe400078e0015 */
[----:B------:R-:W-:-:S03]  /*ab080*/  IMAD.X R21, R10, 0x1, R7, P1 ;  /* 0x000000010a157824 */ /* 0x000fc600008e0607 */
[----:B------:R3:W-:Y:S04]  /*ab090*/  STL.64 [R1+0x3230], R16 ;  /* 0x0032301001007387 */ /* 0x0007e80000100a00 */
[----:B---3--:R0:W3:Y:S04]  /*ab0a0*/  LDL.64 R16, [R1+0x928] ;  /* 0x0009280001107983 */ /* 0x0080e80000100a00 */
[----:B------:R4:W-:Y:S04]  /*ab0b0*/  STL.64 [R1+0x450], R20 ;  /* 0x0004501401007387 */ /* 0x0009e80000100a00 */
[----:B----4-:R-:W4:Y:S01]  /*ab0c0*/  LDL.LU.64 R20, [R1+0x3240] ;  /* 0x0032400001147983 */ /* 0x010f220000300a00 */
[----:B------:R-:W-:-:S02]  /*ab0d0*/  SHF.R.S32.HI R9, RZ, 0x1f, R8 ;  /* 0x0000001fff097819 */ /* 0x000fc40000011408 */
[----:B------:R-:W-:-:S05]  /*ab0e0*/  IADD3 R26, P0, PT, R8, R4, RZ ;  /* 0x00000004081a7210 */ /* 0x000fca0007f1e0ff */
[C---:B------:R-:W-:Y:S01]  /*ab0f0*/  IMAD.X R27, R9.reuse, 0x1, R5, P0 ;  /* 0x00000001091b7824 */ /* 0x040fe200000e0605 */
[----:B----4-:R-:W-:Y:S04]  /*ab100*/  STL.64 [R1+0x3218], R20 ;  /* 0x0032181401007387 */ /* 0x010fe80000100a00 */
[----:B------:R-:W-:Y:S04]  /*ab110*/  STL [R1+0x3220], R21 ;  /* 0x0032201501007387 */ /* 0x000fe80000100800 */
[----:B------:R4:W-:Y:S04]  /*ab120*/  STL.64 [R1+0x930], R26 ;  /* 0x0009301a01007387 */ /* 0x0009e80000100a00 */
[----:B----4-:R-:W4:Y:S01]  /*ab130*/  LDL.LU.64 R26, [R1+0x3238] ;  /* 0x00323800011a7983 */ /* 0x010f220000300a00 */
[----:B------:R-:W-:Y:S01]  /*ab140*/  IMAD.MOV.U32 R10, RZ, RZ, R24 ;  /* 0x000000ffff0a7224 */ /* 0x000fe200078e0018 */
[----:B--2---:R-:W-:Y:S01]  /*ab150*/  SHF.R.S32.HI R8, RZ, 0x1f, R25 ;  /* 0x0000001fff087819 */ /* 0x004fe20000011419 */
[----:B---3--:R-:W-:Y:S01]  /*ab160*/  IMAD.X R17, R9, 0x1, R7, P3 ;  /* 0x0000000109117824 */ /* 0x008fe200018e0607 */
[----:B------:R-:W-:-:S02]  /*ab170*/  IADD3 R16, P1, PT, R25, R4, RZ ;  /* 0x0000000419107210 */ /* 0x000fc40007f3e0ff */
[----:B------:R-:W-:Y:S02]  /*ab180*/  SHF.R.S32.HI R9, RZ, 0x1f, R10 ;  /* 0x0000001fff097819 */ /* 0x000fe4000001140a */
[----:B------:R-:W-:Y:S01]  /*ab190*/  IADD3 R24, P0, PT, R10, R4, RZ ;  /* 0x000000040a187210 */ /* 0x000fe20007f1e0ff */
[----:B----4-:R2:W-:Y:S04]  /*ab1a0*/  STL.64 [R1+0x3210], R26 ;  /* 0x0032101a01007387 */ /* 0x0105e80000100a00 */
[----:B------:R3:W-:Y:S01]  /*ab1b0*/  STL [R1+0x92c], R17 ;  /* 0x00092c1101007387 */ /* 0x0007e20000100800 */
[----:B--2---:R-:W-:Y:S01]  /*ab1c0*/  IADD3 R26, P3, PT, R25, R6, RZ ;  /* 0x00000006191a7210 */ /* 0x004fe20007f7e0ff */
[--C-:B---3--:R-:W-:Y:S02]  /*ab1d0*/  IMAD.X R17, R8, 0x1, R5.reuse, P1 ;  /* 0x0000000108117824 */ /* 0x108fe400008e0605 */
[----:B------:R-:W-:-:S02]  /*ab1e0*/  IMAD.X R25, R9, 0x1, R5, P0 ;  /* 0x0000000109197824 */ /* 0x000fc400000e0605 */
[----:B------:R-:W-:Y:S01]  /*ab1f0*/  IMAD.X R27, R8, 0x1, R7, P3 ;  /* 0x00000001081b7824 */ /* 0x000fe200018e0607 */
[----:B------:R2:W-:Y:S01]  /*ab200*/  STL.64 [R1+0x448], R16 ;  /* 0x0004481001007387 */ /* 0x0005e20000100a00 */
[----:B------:R-:W-:-:S03]  /*ab210*/  IADD3 R20, P0, PT, R12, R4, RZ ;  /* 0x000000040c147210 */ /* 0x000fc60007f1e0ff */
[----:B--2---:R-:W2:Y:S04]  /*ab220*/  LDL.LU.64 R16, [R1+0x3230] ;  /* 0x0032300001107983 */ /* 0x004ea80000300a00 */
[----:B------:R-:W-:Y:S04]  /*ab230*/  STL.64 [R1+0x440], R26 ;  /* 0x0004401a01007387 */ /* 0x000fe80000100a00 */
[----:B------:R3:W-:Y:S04]  /*ab240*/  STL.64 [R1+0x920], R24 ;  /* 0x0009201801007387 */ /* 0x0007e80000100a00 */
[----:B---3--:R-:W3:Y:S04]  /*ab250*/  LDL.LU.64 R24, [R1+0x3228] ;  /* 0x0032280001187983 */ /* 0x008ee80000300a00 */
[----:B------:R4:W-:Y:S04]  /*ab260*/  STL [R1+0x918], R20 ;  /* 0x0009181401007387 */ /* 0x0009e80000100800 */
[----:B------:R0:W2:Y:S01]  /*ab270*/  LDL.LU R21, [R1+0x3220] ;  /* 0x0032200001157983 */ /* 0x0000a20000300800 */
[----:B------:R-:W-:-:S02]  /*ab280*/  IADD3 R26, P1, PT, R10, R6, RZ ;  /* 0x000000060a1a7210 */ /* 0x000fc40007f3e0ff */
[----:B----4-:R-:W-:-:S03]  /*ab290*/  IADD3 R20, P3, PT, R12, R6, RZ ;  /* 0x000000060c147210 */ /* 0x010fc60007f7e0ff */
[----:B------:R-:W-:Y:S02]  /*ab2a0*/  IMAD.X R27, R9, 0x1, R7, P1 ;  /* 0x00000001091b7824 */ /* 0x000fe400008e0607 */
[----:B------:R2:W-:Y:S04]  /*ab2b0*/  STL [R1+0x910], R20 ;  /* 0x0009101401007387 */ /* 0x0005e80000100800 */
[----:B--2---:R-:W2:Y:S04]  /*ab2c0*/  LDL.LU.64 R20, [R1+0x3218] ;  /* 0x0032180001147983 */ /* 0x004ea80000300a00 */
[----:B------:R4:W-:Y:S04]  /*ab2d0*/  STL.64 [R1+0x438], R26 ;  /* 0x0004381a01007387 */ /* 0x0009e80000100a00 */
[----:B----4-:R-:W4:Y:S01]  /*ab2e0*/  LDL.LU.64 R26, [R1+0x3210] ;  /* 0x00321000011a7983 */ /* 0x010f220000300a00 */
[----:B------:R-:W-:Y:S01]  /*ab2f0*/  SHF.R.S32.HI R8, RZ, 0x1f, R12 ;  /* 0x0000001fff087819 */ /* 0x000fe2000001140c */
[----:B------:R-:W-:-:S02]  /*ab300*/  IMAD.MOV.U32 R12, RZ, RZ, R13 ;  /* 0x000000ffff0c7224 */ /* 0x000fc400078e000d */
[----:B------:R-:W2:Y:S01]  /*ab310*/  LDL.LU R9, [R1+0x1c] ;  /* 0x00001c0001097983 */ /* 0x000ea20000300800 */
[----:B------:R-:W-:Y:S01]  /*ab320*/  VIADD R13, R14, UR45 ;  /* 0x0000002d0e0d7c36 */ /* 0x000fe20008000000 */
[----:B-1----:R-:W-:Y:S02]  /*ab330*/  UMOV UR29, UR4 ;  /* 0x00000004001d7c82 */ /* 0x002fe40008000000 */
[----:B------:R1:W-:Y:S01]  /*ab340*/  STL.64 [R1+0x3200], R14 ;  /* 0x0032000e01007387 */ /* 0x0003e20000100a00 */
[----:B------:R-:W0:Y:S03]  /*ab350*/  LDCU.64 UR44, c[0x0][0x398] ;  /* 0x00007300ff2c77ac */ /* 0x000e260008000a00 */
[----:B-1----:R1:W2:Y:S04]  /*ab360*/  LDL.64 R14, [R1+0x910] ;  /* 0x00091000010e7983 */ /* 0x0022a80000100a00 */
[----:B----4-:R4:W-:Y:S04]  /*ab370*/  STL.64 [R1+0x31f0], R26 ;  /* 0x0031f01a01007387 */ /* 0x0109e80000100a00 */
[----:B----4-:R1:W4:Y:S04]  /*ab380*/  LDL.64 R26, [R1+0x918] ;  /* 0x00091800011a7983 */ /* 0x0103280000100a00 */
[----:B------:R-:W3:Y:S04]  /*ab390*/  LDL.LU R10, [R1+0x14] ;  /* 0x00001400010a7983 */ /* 0x000ee80000300800 */
[----:B------:R0:W-:Y:S01]  /*ab3a0*/  STL.64 [R1+0x31e0], R2 ;  /* 0x0031e00201007387 */ /* 0x0001e20000100a00 */
[C---:B--2---:R-:W-:Y:S01]  /*ab3b0*/  IMAD.X R15, R8.reuse, 0x1, R7, P3 ;  /* 0x00000001080f7824 */ /* 0x044fe200018e0607 */
[----:B------:R-:W-:Y:S01]  /*ab3c0*/  IADD3 R14, P3, PT, R9, R6, RZ ;  /* 0x00000006090e7210 */ /* 0x000fe20007f7e0ff */
[----:B----4-:R-:W-:Y:S01]  /*ab3d0*/  IMAD.X R27, R8, 0x1, R5, P0 ;  /* 0x00000001081b7824 */ /* 0x010fe200000e0605 */
[----:B------:R-:W-:-:S04]  /*ab3e0*/  SHF.R.S32.HI R8, RZ, 0x1f, R9 ;  /* 0x0000001fff087819 */ /* 0x000fc80000011409 */
[----:B------:R-:W-:Y:S04]  /*ab3f0*/  STL [R1+0x91c], R27 ;  /* 0x00091c1b01007387 */ /* 0x000fe80000100800 */
[----:B0-----:R-:W2:Y:S04]  /*ab400*/  LDL.LU R2, [R1+0x18] ;  /* 0x0000180001027983 */ /* 0x001ea80000300800 */
[----:B------:R-:W-:Y:S04]  /*ab410*/  STL [R1+0x31e8], R3 ;  /* 0x0031e80301007387 */ /* 0x000fe80000100800 */
[----:B------:R0:W-:Y:S04]  /*ab420*/  STL.64 [R1+0x3208], R18 ;  /* 0x0032081201007387 */ /* 0x0001e80000100a00 */
[----:B---3--:R-:W-:Y:S01]  /*ab430*/  STL.64 [R1+0x31f8], R24 ;  /* 0x0031f81801007387 */ /* 0x008fe20000100a00 */
[----:B0-----:R-:W-:-:S03]  /*ab440*/  IADD3 R18, P1, PT, R9, R4, RZ ;  /* 0x0000000409127210 */ /* 0x001fc60007f3e0ff */
[----:B------:R0:W-:Y:S02]  /*ab450*/  STL [R1+0x914], R15 ;  /* 0x0009140f01007387 */ /* 0x0001e40000100800 */
[C---:B------:R-:W-:Y:S02]  /*ab460*/  IMAD.X R19, R8.reuse, 0x1, R5, P1 ;  /* 0x0000000108137824 */ /* 0x040fe400008e0605 */
[----:B0-----:R-:W-:-:S03]  /*ab470*/  IMAD.X R15, R8, 0x1, R7, P3 ;  /* 0x00000001080f7824 */ /* 0x001fc600018e0607 */
[----:B------:R0:W-:Y:S04]  /*ab480*/  STL.64 [R1+0x430], R18 ;  /* 0x0004301201007387 */ /* 0x0001e80000100a00 */
[----:B0-----:R-:W3:Y:S04]  /*ab490*/  LDL.LU.64 R18, [R1+0x3208] ;  /* 0x0032080001127983 */ /* 0x001ee80000300a00 */
[----:B------:R0:W-:Y:S04]  /*ab4a0*/  STL.64 [R1+0x428], R14 ;  /* 0x0004280e01007387 */ /* 0x0001e80000100a00 */
[----:B0-----:R-:W4:Y:S01]  /*ab4b0*/  LDL.LU.64 R14, [R1+0x3200] ;  /* 0x00320000010e7983 */ /* 0x001f220000300a00 */
[----:B--2---:R-:W-:-:S02]  /*ab4c0*/  SHF.R.S32.HI R9, RZ, 0x1f, R2 ;  /* 0x0000001fff097819 */ /* 0x004fc40000011402 */
[C---:B------:R-:W-:Y:S02]  /*ab4d0*/  IADD3 R26, P0, PT, R2.reuse, R4, RZ ;  /* 0x00000004021a7210 */ /* 0x040fe40007f1e0ff */
[----:B------:R-:W-:-:S03]  /*ab4e0*/  IADD3 R24, P1, PT, R2, R6, RZ ;  /* 0x0000000602187210 */ /* 0x000fc60007f3e0ff */
[----:B------:R-:W-:Y:S01]  /*ab4f0*/  IMAD.X R27, R9, 0x1, R5, P0 ;  /* 0x00000001091b7824 */ /* 0x000fe200000e0605 */
[C---:B------:R-:W-:Y:S01]  /*ab500*/  IADD3 R2, P0, PT, R10.reuse, R4, RZ ;  /* 0x000000040a027210 */ /* 0x040fe20007f1e0ff */
[----:B----4-:R0:W-:Y:S04]  /*ab510*/  STL.64 [R1+0x31d8], R14 ;  /* 0x0031d80e01007387 */ /* 0x0101e80000100a00 */
[----:B------:R2:W-:Y:S01]  /*ab520*/  STL [R1+0x420], R24 ;  /* 0x0004201801007387 */ /* 0x0005e20000100800 */
[----:B0-----:R-:W-:Y:S02]  /*ab530*/  IMAD.MOV.U32 R14, RZ, RZ, R24 ;  /* 0x000000ffff0e7224 */ /* 0x001fe400078e0018 */
[----:B------:R-:W-:Y:S02]  /*ab540*/  IMAD.MOV.U32 R15, RZ, RZ, R25 ;  /* 0x000000ffff0f7224 */ /* 0x000fe400078e0019 */
[----:B--2---:R-:W2:Y:S04]  /*ab550*/  LDL.LU.64 R24, [R1+0x31f8] ;  /* 0x0031f80001187983 */ /* 0x004ea80000300a00 */
[----:B------:R0:W-:Y:S04]  /*ab560*/  STL.64 [R1+0x908], R26 ;  /* 0x0009081a01007387 */ /* 0x0001e80000100a00 */
[----:B0-----:R-:W4:Y:S04]  /*ab570*/  LDL.LU.64 R26, [R1+0x31f0] ;  /* 0x0031f000011a7983 */ /* 0x001f280000300a00 */
[----:B------:R0:W-:Y:S04]  /*ab580*/  STL [R1+0x900], R2 ;  /* 0x0009000201007387 */ /* 0x0001e80000100800 */
[----:B------:R1:W2:Y:S01]  /*ab590*/  LDL.LU R3, [R1+0x31e8] ;  /* 0x0031e80001037983 */ /* 0x0002a20000300800 */
[----:B0-----:R-:W-:-:S05]  /*ab5a0*/  IADD3 R2, P3, PT, R10, R6, RZ ;  /* 0x000000060a027210 */ /* 0x001fca0007f7e0ff */
[----:B------:R2:W-:Y:S01]  /*ab5b0*/  STL [R1+0x8f8], R2 ;  /* 0x0008f80201007387 */ /* 0x0005e20000100800 */
[----:B------:R-:W-:Y:S01]  /*ab5c0*/  SHF.R.S32.HI R8, RZ, 0x1f, R10 ;  /* 0x0000001fff087819 */ /* 0x000fe2000001140a */
[----:B------:R-:W-:Y:S02]  /*ab5d0*/  IMAD.MOV.U32 R10, RZ, RZ, R12 ;  /* 0x000000ffff0a7224 */ /* 0x000fe400078e000c */
[----:B------:R-:W-:Y:S02]  /*ab5e0*/  VIADD R12, R13, UR50 ;  /* 0x000000320d0c7c36 */ /* 0x000fe40008000000 */
[----:B------:R-:W-:Y:S01]  /*ab5f0*/  IMAD.X R15, R9, 0x1, R7, P1 ;  /* 0x00000001090f7824 */ /* 0x000fe200008e0607 */
[----:B--2---:R-:W2:Y:S04]  /*ab600*/  LDL.LU.64 R2, [R1+0x31e0] ;  /* 0x0031e00001027983 */ /* 0x004ea80000300a00 */
[----:B------:R0:W-:Y:S02]  /*ab610*/  STL.64 [R1+0x31c8], R24 ;  /* 0x0031c81801007387 */ /* 0x0001e40000100a00 */
[----:B0-----:R-:W-:-:S02]  /*ab620*/  IMAD.MOV.U32 R24, RZ, RZ, R17 ;  /* 0x000000ffff187224 */ /* 0x001fc400078e0011 */
[----:B------:R-:W2:Y:S01]  /*ab630*/  LDL.LU R25, [R1+0x28] ;  /* 0x0000280001197983 */ /* 0x000ea20000300800 */
[----:B------:R-:W-:-:S05]  /*ab640*/  IMAD.MOV.U32 R17, RZ, RZ, R11 ;  /* 0x000000ffff117224 */ /* 0x000fca00078e000b */
[----:B------:R0:W-:Y:S04]  /*ab650*/  STL.64 [R1+0x31d0], R16 ;  /* 0x0031d01001007387 */ /* 0x0001e80000100a00 */
[----:B0-----:R1:W2:Y:S04]  /*ab660*/  LDL.64 R16, [R1+0x8f8] ;  /* 0x0008f80001107983 */ /* 0x0012a80000100a00 */
[----:B------:R-:W3:Y:S04]  /*ab670*/  LDL.LU R11, [R1+0x20] ;  /* 0x00002000010b7983 */ /* 0x000ee80000300800 */
[----:B------:R-:W-:Y:S04]  /*ab680*/  STL.64 [R1+0x31b0], R12 ;  /* 0x0031b00c01007387 */ /* 0x000fe80000100a00 */
[----:B------:R-:W-:Y:S04]  /*ab690*/  STL [R1+0x31b8], R13 ;  /* 0x0031b80d01007387 */ /* 0x000fe80000100800 */
[----:B------:R0:W-:Y:S04]  /*ab6a0*/  STL [R1+0x31bc], R13 ;  /* 0x0031bc0d01007387 */ /* 0x0001e80000100800 */
[----:B0-----:R1:W3:Y:S04]  /*ab6b0*/  LDL.64 R12, [R1+0x900] ;  /* 0x00090000010c7983 */ /* 0x0012e80000100a00 */
[----:B------:R0:W-:Y:S04]  /*ab6c0*/  STL [R1+0x424], R15 ;  /* 0x0004240f01007387 */ /* 0x0001e80000100800 */
[----:B0-----:R-:W4:Y:S01]  /*ab6d0*/  LDL.LU.64 R14, [R1+0x31d8] ;  /* 0x0031d800010e7983 */ /* 0x001f220000300a00 */
[C---:B--2---:R-:W-:Y:S01]  /*ab6e0*/  IMAD.X R17, R8.reuse, 0x1, R7, P3 ;  /* 0x0000000108117824 */ /* 0x044fe200018e0607 */
[C---:B------:R-:W-:Y:S01]  /*ab6f0*/  IADD3 R16, P1, PT, R25.reuse, R4, RZ ;  /* 0x0000000419107210 */ /* 0x040fe20007f3e0ff */
[----:B---3--:R-:W-:Y:S01]  /*ab700*/  IMAD.X R13, R8, 0x1, R5, P0 ;  /* 0x00000001080d7824 */ /* 0x008fe200000e0605 */
[----:B------:R-:W-:Y:S01]  /*ab710*/  SHF.R.S32.HI R8, RZ, 0x1f, R25 ;  /* 0x0000001fff087819 */ /* 0x000fe20000011419 */
[----:B----4-:R0:W-:Y:S04]  /*ab720*/  STL.64 [R1+0x31c0], R14 ;  /* 0x0031c00e01007387 */ /* 0x0101e80000100a00 */
[----:B0-----:R-:W2:Y:S04]  /*ab730*/  LDL.LU R14, [R1+0x24] ;  /* 0x00002400010e7983 */ /* 0x001ea80000300800 */
[----:B------:R-:W-:Y:S04]  /*ab740*/  STL [R1+0x904], R13 ;  /* 0x0009040d01007387 */ /* 0x000fe80000100800 */
[----:B------:R0:W-:Y:S02]  /*ab750*/  STL [R1+0x8fc], R17 ;  /* 0x0008fc1101007387 */ /* 0x0001e40000100800 */
[----:B0-----:R-:W-:Y:S01]  /*ab760*/  IMAD.MOV.U32 R17, RZ, RZ, R24 ;  /* 0x000000ffff117224 */ /* 0x001fe200078e0018 */
[----:B------:R-:W-:-:S03]  /*ab770*/  IADD3 R24, P3, PT, R25, R6, RZ ;  /* 0x0000000619187210 */ /* 0x000fc60007f7e0ff */
[----:B------:R-:W-:Y:S02]  /*ab780*/  IMAD.MOV.U32 R13, RZ, RZ, R17 ;  /* 0x000000ffff0d7224 */ /* 0x000fe400078e0011 */
[C---:B------:R-:W-:Y:S02]  /*ab790*/  IMAD.X R17, R8.reuse, 0x1, R5, P1 ;  /* 0x0000000108117824 */ /* 0x040fe400008e0605 */
[----:B------:R-:W-:-:S03]  /*ab7a0*/  IMAD.X R25, R8, 0x1, R7, P3 ;  /* 0x0000000108197824 */ /* 0x000fc600018e0607 */
[----:B------:R0:W-:Y:S04]  /*ab7b0*/  STL.64 [R1+0x418], R16 ;  /* 0x0004181001007387 */ /* 0x0001e80000100a00 */
[----:B0-----:R-:W3:Y:S04]  /*ab7c0*/  LDL.LU.64 R16, [R1+0x31d0] ;  /* 0x0031d00001107983 */ /* 0x001ee80000300a00 */
[----:B------:R0:W-:Y:S04]  /*ab7d0*/  STL.64 [R1+0x410], R24 ;  /* 0x0004101801007387 */ /* 0x0001e80000100a00 */
[----:B0-----:R-:W4:Y:S01]  /*ab7e0*/  LDL.LU.64 R24, [R1+0x31c8] ;  /* 0x0031c80001187983 */ /* 0x001f220000300a00 */
[----:B--2---:R-:W-:-:S02]  /*ab7f0*/  SHF.R.S32.HI R9, RZ, 0x1f, R14 ;  /* 0x0000001fff097819 */ /* 0x004fc4000001140e */
[C---:B------:R-:W-:Y:S02]  /*ab800*/  IADD3 R12, P0, PT, R14.reuse, R4, RZ ;  /* 0x000000040e0c7210 */ /* 0x040fe40007f1e0ff */
[----:B------:R-:W-:-:S05]  /*ab810*/  IADD3 R14, P1, PT, R14, R6, RZ ;  /* 0x000000060e0e7210 */ /* 0x000fca0007f3e0ff */
[----:B------:R-:W-:Y:S04]  /*ab820*/  STL [R1+0x408], R14 ;  /* 0x0004080e01007387 */ /* 0x000fe80000100800 */
[----:B----4-:R0:W-:Y:S02]  /*ab830*/  STL.64 [R1+0x31a8], R24 ;  /* 0x0031a81801007387 */ /* 0x0101e40000100a00 */
[----:B0-----:R-:W-:Y:S02]  /*ab840*/  IMAD.MOV.U32 R25, RZ, RZ, R15 ;  /* 0x000000ffff197224 */ /* 0x001fe400078e000f */
[----:B------:R-:W-:Y:S02]  /*ab850*/  IMAD.MOV.U32 R25, RZ, RZ, R13 ;  /* 0x000000ffff197224 */ /* 0x000fe400078e000d */
[----:B------:R-:W-:-:S02]  /*ab860*/  IMAD.X R13, R9, 0x1, R5, P0 ;  /* 0x00000001090d7824 */ /* 0x000fc400000e0605 */
[----:B------:R-:W-:Y:S02]  /*ab870*/  IMAD.MOV.U32 R24, RZ, RZ, R14 ;  /* 0x000000ffff187224 */ /* 0x000fe400078e000e */
[----:B------:R-:W2:Y:S04]  /*ab880*/  LDL.LU.64 R14, [R1+0x31c0] ;  /* 0x0031c000010e7983 */ /* 0x000ea80000300a00 */
[----:B------:R0:W-:Y:S04]  /*ab890*/  STL.64 [R1+0x8f0], R12 ;  /* 0x0008f00c01007387 */ /* 0x0001e80000100a00 */
[----:B0-----:R1:W4:Y:S01]  /*ab8a0*/  LDL.LU R13, [R1+0x31bc] ;  /* 0x0031bc00010d7983 */ /* 0x0013220000300800 */
[----:B------:R-:W-:-:S05]  /*ab8b0*/  IADD3 R12, P0, PT, R11, R4, RZ ;  /* 0x000000040b0c7210 */ /* 0x000fca0007f1e0ff */
[----:B------:R0:W-:Y:S04]  /*ab8c0*/  STL [R1+0x8e8], R12 ;  /* 0x0008e80c01007387 */ /* 0x0001e80000100800 */
[----:B----4-:R1:W4:Y:S01]  /*ab8d0*/  LDL.LU R13, [R1+0x31b8] ;  /* 0x0031b800010d7983 */ /* 0x0103220000300800 */
[----:B0-----:R-:W-:-:S05]  /*ab8e0*/  IADD3 R12, P3, PT, R11, R6, RZ ;  /* 0x000000060b0c7210 */ /* 0x001fca0007f7e0ff */
[----:B------:R4:W-:Y:S04]  /*ab8f0*/  STL [R1+0x8e0], R12 ;  /* 0x0008e00c01007387 */ /* 0x0009e80000100800 */
[----:B----4-:R-:W4:Y:S04]  /*ab900*/  LDL.LU.64 R12, [R1+0x31b0] ;  /* 0x0031b000010c7983 */ /* 0x010f280000300a00 */
[----:B--2---:R0:W-:Y:S01]  /*ab910*/  STL.64 [R1+0x3198], R14 ;  /* 0x0031980e01007387 */ /* 0x0041e20000100a00 */
[----:B------:R-:W-:-:S03]  /*ab920*/  SHF.R.S32.HI R8, RZ, 0x1f, R11 ;  /* 0x0000001fff087819 */ /* 0x000fc6000001140b */
[----:B0-----:R-:W2:Y:S04]  /*ab930*/  LDL.LU R15, [R1+0x34] ;  /* 0x00003400010f7983 */ /* 0x001ea80000300800 */
[----:B------:R0:W-:Y:S04]  /*ab940*/  STL.64 [R1+0x3188], R26 ;  /* 0x0031881a01007387 */ /* 0x0001e80000100a00 */
[----:B0-----:R1:W2:Y:S04]  /*ab950*/  LDL.64 R26, [R1+0x8e0] ;  /* 0x0008e000011a7983 */ /* 0x0012a80000100a00 */
[----:B------:R0:W-:Y:S04]  /*ab960*/  STL.64 [R1+0x3190], R2 ;  /* 0x0031900201007387 */ /* 0x0001e80000100a00 */
[----:B0-----:R-:W3:Y:S04]  /*ab970*/  LDL.LU R2, [R1+0x30] ;  /* 0x0000300001027983 */ /* 0x001ee80000300800 */
[----:B----4-:R0:W-:Y:S01]  /*ab980*/  STL.64 [R1+0x30c0], R12 ;  /* 0x0030c00c01007387 */ /* 0x0101e20000100a00 */
[----:B------:R-:W-:Y:S01]  /*ab990*/  VIADD R11, R12, UR51 ;  /* 0x000000330c0b7c36 */ /* 0x000fe20008000000 */
[----:B------:R-:W-:Y:S01]  /*ab9a0*/  UMOV UR4, UR33 ;  /* 0x0000002100047c82 */ /* 0x000fe20008000000 */
[----:B------:R-:W4:Y:S01]  /*ab9b0*/  LDCU.64 UR32, c[0x0][0x398] ;  /* 0x00007300ff2077ac */ /* 0x000f220008000a00 */
[----:B------:R-:W1:Y:S01]  /*ab9c0*/  LDCU.64 UR50, c[0x0][0x398] ;  /* 0x00007300ff3277ac */ /* 0x000e620008000a00 */
[----:B0-----:R-:W-:-:S05]  /*ab9d0*/  IMAD.MOV.U32 R13, RZ, RZ, R25 ;  /* 0x000000ffff0d7224 */ /* 0x001fca00078e0019 */
[----:B------:R0:W-:Y:S04]  /*ab9e0*/  STL [R1+0x31a0], R13 ;  /* 0x0031a00d01007387 */ /* 0x0001e80000100800 */
[----:B0-----:R0:W3:Y:S01]  /*ab9f0*/  LDL.64 R12, [R1+0x8e8] ;  /* 0x0008e800010c7983 */ /* 0x0010e20000100a00 */
[--C-:B------:R-:W-:Y:S02]  /*aba00*/  IMAD.X R25, R9, 0x1, R7.reuse, P1 ;  /* 0x0000000109197824 */ /* 0x100fe400008e0607 */
[----:B--2---:R-:W-:-:S03]  /*aba10*/  IMAD.X R27, R8, 0x1, R7, P3 ;  /* 0x00000001081b7824 */ /* 0x004fc600018e0607 */
[----:B------:R2:W-:Y:S01]  /*aba20*/  STL [R1+0x40c], R25 ;  /* 0x00040c1901007387 */ /* 0x0005e20000100800 */
[----:B------:R-:W-:-:S03]  /*aba30*/  IADD3 R14, P3, PT, R15, R6, RZ ;  /* 0x000000060f0e7210 */ /* 0x000fc60007f7e0ff */
[----:B--2---:R-:W2:Y:S01]  /*aba40*/  LDL.LU.64 R24, [R1+0x31a8] ;  /* 0x0031a80001187983 */ /* 0x004ea20000300a00 */
[----:B---3--:R-:W-:Y:S01]  /*aba50*/  IMAD.X R13, R8, 0x1, R5, P0 ;  /* 0x00000001080d7824 */ /* 0x008fe200000e0605 */
[----:B------:R-:W-:Y:S02]  /*aba60*/  SHF.R.S32.HI R8, RZ, 0x1f, R15 ;  /* 0x0000001fff087819 */ /* 0x000fe4000001140f */
[----:B------:R-:W-:Y:S02]  /*aba70*/  IADD3 R12, P1, PT, R15, R4, RZ ;  /* 0x000000040f0c7210 */ /* 0x000fe40007f3e0ff */
[----:B------:R3:W-:Y:S01]  /*aba80*/  STL [R1+0x8ec], R13 ;  /* 0x0008ec0d01007387 */ /* 0x0007e20000100800 */
[----:B------:R-:W-:-:S03]  /*aba90*/  IMAD.X R15, R8, 0x1, R7, P3 ;  /* 0x00000001080f7824 */ /* 0x000fc600018e0607 */
[----:B------:R-:W-:Y:S01]  /*abaa0*/  STL [R1+0x8e4], R27 ;  /* 0x0008e41b01007387 */ /* 0x000fe20000100800 */
[----:B---3--:R-:W-:-:S05]  /*abab0*/  IMAD.X R13, R8, 0x1, R5, P1 ;  /* 0x00000001080d7824 */ /* 0x008fca00008e0605 */
[----:B------:R3:W-:Y:S04]  /*abac0*/  STL.64 [R1+0x400], R12 ;  /* 0x0004000c01007387 */ /* 0x0007e80000100a00 */
[----:B---3--:R-:W3:Y:S04]  /*abad0*/  LDL.LU R13, [R1+0x31a0] ;  /* 0x0031a000010d7983 */ /* 0x008ee80000300800 */
[----:B------:R0:W-:Y:S04]  /*abae0*/  STL.64 [R1+0x3f8], R14 ;  /* 0x0003f80e01007387 */ /* 0x0001e80000100a00 */
[----:B0-----:R-:W2:Y:S01]  /*abaf0*/  LDL.LU.64 R14, [R1+0x3198] ;  /* 0x00319800010e7983 */ /* 0x001ea20000300a00 */
[----:B------:R-:W-:-:S02]  /*abb00*/  SHF.R.S32.HI R9, RZ, 0x1f, R2 ;  /* 0x0000001fff097819 */ /* 0x000fc40000011402 */
[C---:B------:R-:W-:Y:S02]  /*abb10*/  IADD3 R26, P0, PT, R2.reuse, R4, RZ ;  /* 0x00000004021a7210 */ /* 0x040fe40007f1e0ff */
[----:B------:R-:W-:-:S03]  /*abb20*/  IADD3 R2, P1, PT, R2, R6, RZ ;  /* 0x0000000602027210 */ /* 0x000fc60007f3e0ff */
[----:B------:R-:W-:Y:S02]  /*abb30*/  IMAD.X R27, R9, 0x1, R5, P0 ;  /* 0x00000001091b7824 */ /* 0x000fe400000e0605 */
[----:B---3--:R-:W-:Y:S02]  /*abb40*/  IMAD.MOV.U32 R12, RZ, RZ, R13 ;  /* 0x000000ffff0c7224 */ /* 0x008fe400078e000d */
[----:B--2---:R-:W-:Y:S02]  /*abb50*/  IMAD.MOV.U32 R13, RZ, RZ, R15 ;  /* 0x000000ffff0d7224 */ /* 0x004fe400078e000f */
[----:B------:R-:W2:Y:S04]  /*abb60*/  LDL.LU R15, [R1+0x40] ;  /* 0x00004000010f7983 */ /* 0x000ea80000300800 */
[----:B------:R0:W-:Y:S04]  /*abb70*/  STL [R1+0x3f0], R2 ;  /* 0x0003f00201007387 */ /* 0x0001e80000100800 */
[----:B0-----:R-:W3:Y:S04]  /*abb80*/  LDL.LU.64 R2, [R1+0x3190] ;  /* 0x0031900001027983 */ /* 0x001ee80000300a00 */
[----:B------:R0:W-:Y:S04]  /*abb90*/  STL.64 [R1+0x8d8], R26 ;  /* 0x0008d81a01007387 */ /* 0x0001e80000100a00 */
[----:B0-----:R-:W2:Y:S01]  /*abba0*/  LDL.LU.64 R26, [R1+0x3188] ;  /* 0x00318800011a7983 */ /* 0x001ea20000300a00 */
[----:B------:R-:W-:-:S03]  /*abbb0*/  SHF.R.S32.HI R8, RZ, 0x1f, R10 ;  /* 0x0000001fff087819 */ /* 0x000fc6000001140a */
[----:B--2---:R0:W-:Y:S04]  /*abbc0*/  STL.64 [R1+0x3168], R26 ;  /* 0x0031681a01007387 */ /* 0x0041e80000100a00 */
[----:B0-----:R0:W2:Y:S04]  /*abbd0*/  LDL.64 R26, [R1+0x3f0] ;  /* 0x0003f000011a7983 */ /* 0x0010a80000100a00 */
[----:B---3--:R3:W-:Y:S04]  /*abbe0*/  STL.64 [R1+0x3170], R2 ;  /* 0x0031700201007387 */ /* 0x0087e80000100a00 */
[----:B---3--:R-:W3:Y:S04]  /*abbf0*/  LDL.LU R2, [R1+0x3c] ;  /* 0x00003c0001027983 */ /* 0x008ee80000300800 */
[----:B------:R0:W-:Y:S04]  /*abc00*/  STL.64 [R1+0x3178], R24 ;  /* 0x0031781801007387 */ /* 0x0001e80000100a00 */
[----:B------:R1:W-:Y:S01]  /*abc10*/  STL.64 [R1+0x3180], R20 ;  /* 0x0031801401007387 */ /* 0x0003e20000100a00 */
[----:B0-----:R-:W-:-:S02]  /*abc20*/  IADD3 R24, P0, PT, R10, R4, RZ ;  /* 0x000000040a187210 */ /* 0x001fc40007f1e0ff */
[----:B-1----:R-:W-:Y:S01]  /*abc30*/  IADD3 R20, P3, PT, R10, R6, RZ ;  /* 0x000000060a147210 */ /* 0x002fe20007f7e0ff */
[----:B------:R-:W-:Y:S02]  /*abc40*/  VIADD R10, R11, UR54 ;  /* 0x000000360b0a7c36 */ /* 0x000fe40008000000 */
[C---:B------:R-:W-:Y:S02]  /*abc50*/  IMAD.X R25, R8.reuse, 0x1, R5, P0 ;  /* 0x0000000108197824 */ /* 0x040fe400000e0605 */
[----:B------:R-:W-:Y:S01]  /*abc60*/  IMAD.X R21, R8, 0x1, R7, P3 ;  /* 0x0000000108157824 */ /* 0x000fe200018e0607 */
[----:B------:R-:W-:Y:S01]  /*abc70*/  STL.64 [R1+0x3160], R10 ;  /* 0x0031600a01007387 */ /* 0x000fe20000100a00 */
[----:B------:R-:W-:Y:S01]  /*abc80*/  SHF.R.S32.HI R8, RZ, 0x1f, R15 ;  /* 0x0000001fff087819 */ /* 0x000fe2000001140f */
[----:B--2---:R-:W-:-:S05]  /*abc90*/  IMAD.X R27, R9, 0x1, R7, P1 ;  /* 0x00000001091b7824 */ /* 0x004fca00008e0607 */
[----:B------:R-:W-:Y:S04]  /*abca0*/  STL [R1+0x3f4], R27 ;  /* 0x0003f41b01007387 */ /* 0x000fe80000100800 */
[----:B------:R0:W-:Y:S04]  /*abcb0*/  STL.64 [R1+0x8d0], R24 ;  /* 0x0008d01801007387 */ /* 0x0001e80000100a00 */
[----:B------:R1:W-:Y:S01]  /*abcc0*/  STL.64 [R1+0x8c8], R20 ;  /* 0x0008c81401007387 */ /* 0x0003e20000100a00 */
[----:B---3--:R-:W-:Y:S02]  /*abcd0*/  IADD3 R26, P0, PT, R2, R4, RZ ;  /* 0x00000004021a7210 */ /* 0x008fe40007f1e0ff */
[----:B0-----:R-:W-:-:S02]  /*abce0*/  IADD3 R24, P3, PT, R15, R6, RZ ;  /* 0x000000060f187210 */ /* 0x001fc40007f7e0ff */
[----:B-1----:R-:W-:-:S03]  /*abcf0*/  IADD3 R20, P1, PT, R15, R4, RZ ;  /* 0x000000040f147210 */ /* 0x002fc60007f3e0ff */
[C---:B------:R-:W-:Y:S01]  /*abd00*/  IMAD.X R25, R8.reuse, 0x1, R7, P3 ;  /* 0x0000000108197824 */ /* 0x040fe200018e0607 */
[----:B------:R-:W-:Y:S01]  /*abd10*/  SHF.R.S32.HI R15, RZ, 0x1f, R2 ;  /* 0x0000001fff0f7819 */ /* 0x000fe20000011402 */
[----:B------:R-:W-:Y:S01]  /*abd20*/  IMAD.X R21, R8, 0x1, R5, P1 ;  /* 0x0000000108157824 */ /* 0x000fe200008e0605 */
[----:B------:R-:W-:Y:S01]  /*abd30*/  IADD3 R2, P1, PT, R2, R6, RZ ;  /* 0x0000000602027210 */ /* 0x000fe20007f3e0ff */
[----:B------:R-:W-:-:S03]  /*abd40*/  IMAD.MOV.U32 R9, RZ, RZ, R12 ;  /* 0x000000ffff097224 */ /* 0x000fc600078e000c */
[----:B------:R0:W-:Y:S01]  /*abd50*/  STL.64 [R1+0x3e8], R20 ;  /* 0x0003e81401007387 */ /* 0x0001e20000100a00 */
[----:B------:R-:W-:Y:S02]  /*abd60*/  IMAD.X R27, R15, 0x1, R5, P0 ;  /* 0x000000010f1b7824 */ /* 0x000fe400000e0605 */
[----:B------:R-:W-:Y:S01]  /*abd70*/  IMAD.MOV.U32 R12, RZ, RZ, R13 ;  /* 0x000000ffff0c7224 */ /* 0x000fe200078e000d */
[----:B0-----:R-:W2:Y:S04]  /*abd80*/  LDL.LU.64 R20, [R1+0x3180] ;  /* 0x0031800001147983 */ /* 0x001ea80000300a00 */
[----:B------:R0:W-:Y:S04]  /*abd90*/  STL.64 [R1+0x3e0], R24 ;  /* 0x0003e01801007387 */ /* 0x0001e80000100a00 */
[----:B0-----:R-:W3:Y:S04]  /*abda0*/  LDL.LU.64 R24, [R1+0x3178] ;  /* 0x0031780001187983 */ /* 0x001ee80000300a00 */
[----:B------:R-:W2:Y:S04]  /*abdb0*/  LDL.LU R13, [R1+0x4c] ;  /* 0x00004c00010d7983 */ /* 0x000ea80000300800 */
[----:B------:R0:W-:Y:S04]  /*abdc0*/  STL [R1+0x3d8], R2 ;  /* 0x0003d80201007387 */ /* 0x0001e80000100800 */
[----:B0-----:R-:W2:Y:S04]  /*abdd0*/  LDL.LU.64 R2, [R1+0x3170] ;  /* 0x0031700001027983 */ /* 0x001ea80000300a00 */
[----:B------:R0:W-:Y:S04]  /*abde0*/  STL.64 [R1+0x8c0], R26 ;  /* 0x0008c01a01007387 */ /* 0x0001e80000100a00 */
[----:B0-----:R-:W2:Y:S04]  /*abdf0*/  LDL.LU.64 R26, [R1+0x3168] ;  /* 0x00316800011a7983 */ /* 0x001ea80000300a00 */
[----:B--2---:R0:W-:Y:S04]  /*abe00*/  STL.64 [R1+0x3150], R26 ;  /* 0x0031501a01007387 */ /* 0x0041e80000100a00 */
[----:B0-----:R-:W2:Y:S04]  /*abe10*/  LDL.LU R27, [R1+0x38] ;  /* 0x00003800011b7983 */ /* 0x001ea80000300800 */
[----:B------:R0:W-:Y:S04]  /*abe20*/  STL.64 [R1+0x3148], R28 ;  /* 0x0031481c01007387 */ /* 0x0001e80000100a00 */
[----:B0-----:R-:W3:Y:S01]  /*abe30*/  LDL.LU R28, [R1+0x48] ;  /* 0x00004800011c7983 */ /* 0x001ee20000300800 */
[----:B--2---:R-:W-:-:S05]  /*abe40*/  IADD3 R10, P0, PT, R27, R4, RZ ;  /* 0x000000041b0a7210 */ /* 0x004fca0007f1e0ff */
[----:B------:R0:W-:Y:S04]  /*abe50*/  STL [R1+0x8b8], R10 ;  /* 0x0008b80a01007387 */ /* 0x0001e80000100800 */
[----:B0-----:R-:W2:Y:S01]  /*abe60*/  LDL.LU.64 R10, [R1+0x3160] ;  /* 0x00316000010a7983 */ /* 0x001ea20000300a00 */
[----:B------:R-:W-:Y:S02]  /*abe70*/  SHF.R.S32.HI R8, RZ, 0x1f, R27 ;  /* 0x0000001fff087819 */ /* 0x000fe4000001141b */
[----:B------:R-:W-:Y:S01]  /*abe80*/  IADD3 R26, P3, PT, R27, R6, RZ ;  /* 0x000000061b1a7210 */ /* 0x000fe20007f7e0ff */
[----:B------:R0:W-:Y:S01]  /*abe90*/  STL.64 [R1+0x3158], R18 ;  /* 0x0031581201007387 */ /* 0x0001e20000100a00 */
[----:B------:R-:W-:-:S03]  /*abea0*/  IMAD.MOV.U32 R27, RZ, RZ, R9 ;  /* 0x000000ffff1b7224 */ /* 0x000fc600078e0009 */
[----:B0-----:R0:W3:Y:S04]  /*abeb0*/  LDL.64 R18, [R1+0x8b8] ;  /* 0x0008b80001127983 */ /* 0x0010e80000100a00 */
[----:B--2---:R-:W-:Y:S01]  /*abec0*/  STL.64 [R1+0x30c8], R10 ;  /* 0x0030c80a01007387 */ /* 0x004fe20000100a00 */
[----:B------:R-:W-:Y:S01]  /*abed0*/  VIADD R9, R10, UR55 ;  /* 0x000000370a097c36 */ /* 0x000fe20008000000 */
[----:B------:R-:W1:Y:S02]  /*abee0*/  LDCU.64 UR54, c[0x0][0x398] ;  /* 0x00007300ff3677ac */ /* 0x000e640008000a00 */
[----:B------:R2:W-:Y:S04]  /*abef0*/  STL [R1+0x30f8], R11 ;  /* 0x0030f80b01007387 */ /* 0x0005e80000100800 */
[----:B--2---:R0:W2:Y:S01]  /*abf00*/  LDL.64 R10, [R1+0x3d8] ;  /* 0x0003d800010a7983 */ /* 0x0040a20000100a00 */
[----:B---3--:R-:W-:-:S02]  /*abf10*/  IMAD.X R19, R8, 0x1, R5, P0 ;  /* 0x0000000108137824 */ /* 0x008fc400000e0605 */
[----:B--2---:R-:W-:Y:S02]  /*abf20*/  IMAD.X R11, R15, 0x1, R7, P1 ;  /* 0x000000010f0b7824 */ /* 0x004fe400008e0607 */
[----:B------:R-:W-:Y:S02]  /*abf30*/  IMAD.MOV.U32 R15, RZ, RZ, R27 ;  /* 0x000000ffff0f7224 */ /* 0x000fe400078e001b */
[----:B------:R-:W-:Y:S01]  /*abf40*/  IMAD.X R27, R8, 0x1, R7, P3 ;  /* 0x00000001081b7824 */ /* 0x000fe200018e0607 */
[----:B------:R-:W-:Y:S01]  /*abf50*/  STL [R1+0x3dc], R11 ;  /* 0x0003dc0b01007387 */ /* 0x000fe20000100800 */
[----:B------:R-:W-:Y:S02]  /*abf60*/  SHF.R.S32.HI R8, RZ, 0x1f, R13 ;  /* 0x0000001fff087819 */ /* 0x000fe4000001140d */
[CC--:B------:R-:W-:Y:S01]  /*abf70*/  IADD3 R18, P1, PT, R13.reuse, R4.reuse, RZ ;  /* 0x000000040d127210 */ /* 0x0c0fe20007f3e0ff */
[----:B------:R2:W-:Y:S04]  /*abf80*/  STL [R1+0x8bc], R19 ;  /* 0x0008bc1301007387 */ /* 0x0005e80000100800 */
[----:B------:R3:W-:Y:S01]  /*abf90*/  STL.64 [R1+0x8b0], R26 ;  /* 0x0008b01a01007387 */ /* 0x0007e20000100a00 */
[----:B------:R-:W-:Y:S01]  /*abfa0*/  IADD3 R10, P0, PT, R28, R4, RZ ;  /* 0x000000041c0a7210 */ /* 0x000fe20007f1e0ff */
[----:B--2---:R-:W-:Y:S01]  /*abfb0*/  IMAD.X R19, R8, 0x1, R5, P1 ;  /* 0x0000000108137824 */ /* 0x004fe200008e0605 */
[----:B---3--:R-:W-:Y:S01]  /*abfc0*/  IADD3 R26, P3, PT, R13, R6, RZ ;  /* 0x000000060d1a7210 */ /* 0x008fe20007f7e0ff */
[----:B------:R-:W-:Y:S01]  /*abfd0*/  IMAD.MOV.U32 R13, RZ, RZ, R24 ;  /* 0x000000ffff0d7224 */ /* 0x000fe200078e0018 */
[----:B------:R-:W-:-:S03]  /*abfe0*/  SHF.R.S32.HI R24, RZ, 0x1f, R28 ;  /* 0x0000001fff187819 */ /* 0x000fc6000001141c */
[----:B------:R-:W-:Y:S01]  /*abff0*/  IMAD.X R27, R8, 0x1, R7, P3 ;  /* 0x00000001081b7824 */ /* 0x000fe200018e0607 */
[----:B------:R-:W-:Y:S01]  /*ac000*/  IADD3 R28, P1, PT, R28, R6, RZ ;  /* 0x000000061c1c7210 */ /* 0x000fe20007f3e0ff */
[----:B------:R2:W-:Y:S04]  /*ac010*/  STL.64 [R1+0x3d0], R18 ;  /* 0x0003d01201007387 */ /* 0x0005e80000100a00 */
[----:B--2---:R-:W2:Y:S04]  /*ac020*/  LDL.LU.64 R18, [R1+0x3158] ;  /* 0x0031580001127983 */ /* 0x004ea80000300a00 */
[----:B------:R3:W-:Y:S04]  /*ac030*/  STL.64 [R1+0x3c8], R26 ;  /* 0x0003c81a01007387 */ /* 0x0007e80000100a00 */
[----:B---3--:R-:W3:Y:S04]  /*ac040*/  LDL.LU.64 R26, [R1+0x3150] ;  /* 0x00315000011a7983 */ /* 0x008ee80000300a00 */
[----:B------:R0:W-:Y:S04]  /*ac050*/  STL [R1+0x3c0], R28 ;  /* 0x0003c01c01007387 */ /* 0x0001e80000100800 */
[----:B0-----:R-:W2:Y:S01]  /*ac060*/  LDL.LU.64 R28, [R1+0x3148] ;  /* 0x00314800011c7983 */ /* 0x001ea20000300a00 */
[----:B------:R-:W-:-:S02]  /*ac070*/  IMAD.X R11, R24, 0x1, R5, P0 ;  /* 0x00000001180b7824 */ /* 0x000fc400000e0605 */
[----:B------:R-:W-:Y:S01]  /*ac080*/  VIADD R8, R9, UR56 ;  /* 0x0000003809087c36 */ /* 0x000fe20008000000 */
[----:B--2---:R-:W-:Y:S04]  /*ac090*/  STL.64 [R1+0x3128], R28 ;  /* 0x0031281c01007387 */ /* 0x004fe80000100a00 */
[----:B------:R0:W-:Y:S02]  /*ac0a0*/  STL.64 [R1+0x8a8], R10 ;  /* 0x0008a80a01007387 */ /* 0x0001e40000100a00 */
[----:B0-----:R-:W-:Y:S02]  /*ac0b0*/  IMAD.MOV.U32 R10, RZ, RZ, R12 ;  /* 0x000000ffff0a7224 */ /* 0x001fe400078e000c */
[----:B------:R-:W-:Y:S01]  /*ac0c0*/  IMAD.MOV.U32 R28, RZ, RZ, R15 ;  /* 0x000000ffff1c7224 */ /* 0x000fe200078e000f */
[----:B---3--:R-:W-:-:S02]  /*ac0d0*/  SHF.R.S32.HI R15, RZ, 0x1f, R26 ;  /* 0x0000001fff0f7819 */ /* 0x008fc4000001141a */
[----:B------:R0:W-:Y:S04]  /*ac0e0*/  STL [R1+0x3120], R10 ;  /* 0x0031200a01007387 */ /* 0x0001e80000100800 */
[----:B------:R2:W-:Y:S01]  /*ac0f0*/  STL.64 [R1+0x3130], R18 ;  /* 0x0031301201007387 */ /* 0x0005e20000100a00 */
[C---:B0-----:R-:W-:Y:S02]  /*ac100*/  IADD3 R10, P3, PT, R26.reuse, R6, RZ ;  /* 0x000000061a0a7210 */ /* 0x041fe40007f7e0ff */
[----:B--2---:R-:W-:Y:S02]  /*ac110*/  IADD3 R18, P0, PT, R26, R4, RZ ;  /* 0x000000041a127210 */ /* 0x004fe40007f1e0ff */
[----:B------:R-:W2:Y:S04]  /*ac120*/  LDL.LU R26, [R1+0x3144] ;  /* 0x00314400011a7983 */ /* 0x000ea80000300800 */
[----:B------:R0:W-:Y:S04]  /*ac130*/  STL.64 [R1+0x3138], R8 ;  /* 0x0031380801007387 */ /* 0x0001e80000100a00 */
[----:B0-----:R0:W3:Y:S01]  /*ac140*/  LDL.64 R8, [R1+0x3c0] ;  /* 0x0003c00001087983 */ /* 0x0010e20000100a00 */
[----:B------:R-:W-:-:S02]  /*ac150*/  IMAD.X R19, R15, 0x1, R5, P0 ;  /* 0x000000010f137824 */ /* 0x000fc400000e0605 */
[----:B------:R-:W-:Y:S01]  /*ac160*/  IMAD.X R11, R15, 0x1, R7, P3 ;  /* 0x000000010f0b7824 */ /* 0x000fe200018e0607 */
[----:B------:R-:W-:Y:S01]  /*ac170*/  SHF.R.S32.HI R15, RZ, 0x1f, R25 ;  /* 0x0000001fff0f7819 */ /* 0x000fe20000011419 */
[----:B------:R-:W-:Y:S02]  /*ac180*/  IMAD.MOV.U32 R12, RZ, RZ, R13 ;  /* 0x000000ffff0c7224 */ /* 0x000fe400078e000d */
[----:B------:R-:W-:Y:S01]  /*ac190*/  IMAD.MOV.U32 R13, RZ, RZ, R27 ;  /* 0x000000ffff0d7224 */ /* 0x000fe200078e001b */
[----:B------:R-:W-:Y:S01]  /*ac1a0*/  SHF.R.S32.HI R27, RZ, 0x1f, R28 ;  /* 0x0000001fff1b7819 */ /* 0x000fe2000001141c */
[----:B---3--:R-:W-:Y:S01]  /*ac1b0*/  IMAD.X R9, R24, 0x1, R7, P1 ;  /* 0x0000000118097824 */ /* 0x008fe200008e0607 */
[----:B------:R-:W-:-:S04]  /*ac1c0*/  IADD3 R8, P1, PT, R25, R4, RZ ;  /* 0x0000000419087210 */ /* 0x000fc80007f3e0ff */
[----:B------:R3:W-:Y:S04]  /*ac1d0*/  STL [R1+0x3c4], R9 ;  /* 0x0003c40901007387 */ /* 0x0007e80000100800 */
[----:B------:R0:W-:Y:S04]  /*ac1e0*/  STL.64 [R1+0x8a0], R18 ;  /* 0x0008a01201007387 */ /* 0x0001e80000100a00 */
[----:B------:R1:W-:Y:S01]  /*ac1f0*/  STL.64 [R1+0x898], R10 ;  /* 0x0008980a01007387 */ /* 0x0003e20000100a00 */
[----:B---3--:R-:W-:Y:S01]  /*ac200*/  IMAD.X R9, R15, 0x1, R5, P1 ;  /* 0x000000010f097824 */ /* 0x008fe200008e0605 */
[----:B0-----:R-:W-:-:S02]  /*ac210*/  IADD3 R18, P3, PT, R25, R6, RZ ;  /* 0x0000000619127210 */ /* 0x001fc40007f7e0ff */
[----:B------:R-:W3:Y:S01]  /*ac220*/  LDL.LU R25, [R1+0x3140] ;  /* 0x0031400001197983 */ /* 0x000ee20000300800 */
[C---:B-1----:R-:W-:Y:S02]  /*ac230*/  IADD3 R10, P0, PT, R28.reuse, R4, RZ ;  /* 0x000000041c0a7210 */ /* 0x042fe40007f1e0ff */
[----:B------:R-:W-:Y:S01]  /*ac240*/  IMAD.X R19, R15, 0x1, R7, P3 ;  /* 0x000000010f137824 */ /* 0x000fe200018e0607 */
[----:B------:R-:W-:Y:S01]  /*ac250*/  IADD3 R28, P1, PT, R28, R6, RZ ;  /* 0x000000061c1c7210 */ /* 0x000fe20007f3e0ff */
[----:B------:R0:W-:Y:S04]  /*ac260*/  STL.64 [R1+0x3b8], R8 ;  /* 0x0003b80801007387 */ /* 0x0001e80000100a00 */
[----:B0-----:R-:W2:Y:S04]  /*ac270*/  LDL.LU.64 R8, [R1+0x3138] ;  /* 0x0031380001087983 */ /* 0x001ea80000300a00 */
[----:B------:R0:W-:Y:S04]  /*ac280*/  STL.64 [R1+0x3b0], R18 ;  /* 0x0003b01201007387 */ /* 0x0001e80000100a00 */
[----:B0-----:R-:W3:Y:S04]  /*ac290*/  LDL.LU.64 R18, [R1+0x3130] ;  /* 0x0031300001127983 */ /* 0x001ee80000300a00 */
[----:B------:R0:W-:Y:S04]  /*ac2a0*/  STL [R1+0x3a8], R28 ;  /* 0x0003a81c01007387 */ /* 0x0001e80000100800 */
[----:B0-----:R-:W3:Y:S01]  /*ac2b0*/  LDL.LU.64 R28, [R1+0x3128] ;  /* 0x00312800011c7983 */ /* 0x001ee20000300a00 */
[----:B------:R-:W-:-:S05]  /*ac2c0*/  IMAD.X R11, R27, 0x1, R5, P0 ;  /* 0x000000011b0b7824 */ /* 0x000fca00000e0605 */
[----:B------:R0:W-:Y:S04]  /*ac2d0*/  STL.64 [R1+0x890], R10 ;  /* 0x0008900a01007387 */ /* 0x0001e80000100a00 */
[----:B0-----:R-:W4:Y:S01]  /*ac2e0*/  LDL.LU R10, [R1+0x3120] ;  /* 0x00312000010a7983 */ /* 0x001f220000300800 */
[----:B--2---:R-:W-:Y:S01]  /*ac2f0*/  VIADD R15, R8, UR57 ;  /* 0x00000039080f7c36 */ /* 0x004fe20008000000 */
[----:B------:R-:W0:Y:S02]  /*ac300*/  LDCU.64 UR56, c[0x0][0x398] ;  /* 0x00007300ff3877ac */ /* 0x000e240008000a00 */
[----:B---3--:R-:W-:Y:S04]  /*ac310*/  STL.64 [R1+0x3118], R28 ;  /* 0x0031181c01007387 */ /* 0x008fe80000100a00 */
[----:B------:R1:W-:Y:S04]  /*ac320*/  STL.64 [R1+0x3108], R8 ;  /* 0x0031080801007387 */ /* 0x0003e80000100a00 */
[----:B-1----:R1:W2:Y:S01]  /*ac330*/  LDL.64 R8, [R1+0x3a8] ;  /* 0x0003a80001087983 */ /* 0x0022a20000100a00 */
[----:B----4-:R-:W-:-:S02]  /*ac340*/  SHF.R.S32.HI R24, RZ, 0x1f, R10 ;  /* 0x0000001fff187819 */ /* 0x010fc4000001140a */
[C---:B------:R-:W-:Y:S02]  /*ac350*/  IADD3 R28, P0, PT, R10.reuse, R4, RZ ;  /* 0x000000040a1c7210 */ /* 0x040fe40007f1e0ff */
[----:B------:R-:W-:-:S05]  /*ac360*/  IADD3 R10, P3, PT, R10, R6, RZ ;  /* 0x000000060a0a7210 */ /* 0x000fca0007f7e0ff */
[C---:B------:R-:W-:Y:S02]  /*ac370*/  IMAD.X R11, R24.reuse, 0x1, R7, P3 ;  /* 0x00000001180b7824 */ /* 0x040fe400018e0607 */
[----:B------:R-:W-:Y:S01]  /*ac380*/  IMAD.X R29, R24, 0x1, R5, P0 ;  /* 0x00000001181d7824 */ /* 0x000fe200000e0605 */
[----:B------:R-:W-:Y:S01]  /*ac390*/  SHF.R.S32.HI R24, RZ, 0x1f, R16 ;  /* 0x0000001fff187819 */ /* 0x000fe20000011410 */
[----:B--2---:R-:W-:-:S05]  /*ac3a0*/  IMAD.X R9, R27, 0x1, R7, P1 ;  /* 0x000000011b097824 */ /* 0x004fca00008e0607 */
[----:B------:R-:W-:Y:S04]  /*ac3b0*/  STL [R1+0x3ac], R9 ;  /* 0x0003ac0901007387 */ /* 0x000fe80000100800 */
[----:B------:R2:W-:Y:S04]  /*ac3c0*/  STL.64 [R1+0x880], R10 ;  /* 0x0008800a01007387 */ /* 0x0005e80000100a00 */
[----:B------:R3:W-:Y:S01]  /*ac3d0*/  STL.64 [R1+0x888], R28 ;  /* 0x0008881c01007387 */ /* 0x0007e20000100a00 */
[----:B--2---:R-:W-:Y:S01]  /*ac3e0*/  IMAD.MOV.U32 R10, RZ, RZ, R12 ;  /* 0x000000ffff0a7224 */ /* 0x004fe200078e000c */
[----:B---3--:R-:W-:-:S04]  /*ac3f0*/  IADD3 R28, P1, PT, R16, R4, RZ ;  /* 0x00000004101c7210 */ /* 0x008fc80007f3e0ff */
[----:B------:R2:W-:Y:S01]  /*ac400*/  STL [R1+0x3110], R10 ;  /* 0x0031100a01007387 */ /* 0x0005e20000100800 */
[----:B------:R-:W-:Y:S01]  /*ac410*/  IADD3 R8, P0, PT, R13, R4, RZ ;  /* 0x000000040d087210 */ /* 0x000fe20007f1e0ff */
[----:B------:R-:W-:Y:S01]  /*ac420*/  IMAD.X R29, R24, 0x1, R5, P1 ;  /* 0x00000001181d7824 */ /* 0x000fe200008e0605 */
[----:B--2---:R-:W-:Y:S02]  /*ac430*/  IADD3 R10, P3, PT, R16, R6, RZ ;  /* 0x00000006100a7210 */ /* 0x004fe40007f7e0ff */
[----:B------:R-:W-:-:S03]  /*ac440*/  SHF.R.S32.HI R16, RZ, 0x1f, R13 ;  /* 0x0000001fff107819 */ /* 0x000fc6000001140d */
[----:B------:R-:W-:Y:S01]  /*ac450*/  IMAD.X R11, R24, 0x1, R7, P3 ;  /* 0x00000001180b7824 */ /* 0x000fe200018e0607 */
[----:B------:R2:W-:Y:S01]  /*ac460*/  STL.64 [R1+0x3a0], R28 ;  /* 0x0003a01c01007387 */ /* 0x0005e20000100a00 */
[----:B------:R-:W-:Y:S01]  /*ac470*/  IADD3 R12, P1, PT, R13, R6, RZ ;  /* 0x000000060d0c7210 */ /* 0x000fe20007f3e0ff */
[----:B------:R-:W-:Y:S01]  /*ac480*/  IMAD.X R9, R16, 0x1, R5, P0 ;  /* 0x0000000110097824 */ /* 0x000fe200000e0605 */
[----:B------:R-:W-:-:S03]  /*ac490*/  SHF.R.S32.HI R24, RZ, 0x1f, R17 ;  /* 0x0000001fff187819 */ /* 0x000fc60000011411 */
[----:B------:R-:W-:Y:S01]  /*ac4a0*/  IMAD.X R13, R16, 0x1, R7, P1 ;  /* 0x00000001100d7824 */ /* 0x000fe200008e0607 */
[----:B--2---:R-:W2:Y:S04]  /*ac4b0*/  LDL.LU.64 R28, [R1+0x3118] ;  /* 0x00311800011c7983 */ /* 0x004ea80000300a00 */
[----:B------:R3:W-:Y:S04]  /*ac4c0*/  STL.64 [R1+0x398], R10 ;  /* 0x0003980a01007387 */ /* 0x0007e80000100a00 */
[----:B------:R4:W-:Y:S01]  /*ac4d0*/  STL.64 [R1+0x878], R8 ;  /* 0x0008780801007387 */ /* 0x0009e20000100a00 */
[----:B---3--:R-:W-:-:S02]  /*ac4e0*/  IADD3 R10, P0, PT, R17, R4, RZ ;  /* 0x00000004110a7210 */ /* 0x008fc40007f1e0ff */
[----:B----4-:R-:W-:-:S03]  /*ac4f0*/  IADD3 R8, P3, PT, R17, R6, RZ ;  /* 0x0000000611087210 */ /* 0x010fc60007f7e0ff */
[C---:B------:R-:W-:Y:S01]  /*ac500*/  IMAD.X R11, R24.reuse, 0x1, R5, P0 ;  /* 0x00000001180b7824 */ /* 0x040fe200000e0605 */
[----:B------:R-:W-:Y:S01]  /*ac510*/  STL.64 [R1+0x390], R12 ;  /* 0x0003900c01007387 */ /* 0x000fe20000100a00 */
[----:B------:R-:W-:-:S03]  /*ac520*/  IMAD.X R9, R24, 0x1, R7, P3 ;  /* 0x0000000118097824 */ /* 0x000fc600018e0607 */
[----:B------:R3:W-:Y:S01]  /*ac530*/  STL.64 [R1+0x870], R10 ;  /* 0x0008700a01007387 */ /* 0x0007e20000100a00 */
[----:B------:R-:W-:Y:S02]  /*ac540*/  SHF.R.S32.HI R24, RZ, 0x1f, R19 ;  /* 0x0000001fff187819 */ /* 0x000fe40000011413 */
[----:B---3--:R-:W-:Y:S01]  /*ac550*/  IADD3 R10, P1, PT, R19, R4, RZ ;  /* 0x00000004130a7210 */ /* 0x008fe20007f3e0ff */
[----:B------:R-:W-:Y:S04]  /*ac560*/  STL.64 [R1+0x868], R8 ;  /* 0x0008680801007387 */ /* 0x000fe80000100a00 */
[----:B------:R-:W-:-:S05]  /*ac570*/  IMAD.X R11, R24, 0x1, R5, P1 ;  /* 0x00000001180b7824 */ /* 0x000fca00008e0605 */
[----:B------:R3:W-:Y:S04]  /*ac580*/  STL.64 [R1+0x388], R10 ;  /* 0x0003880a01007387 */ /* 0x0007e80000100a00 */
[----:B---3--:R-:W3:Y:S01]  /*ac590*/  LDL.LU R10, [R1+0x3110] ;  /* 0x00311000010a7983 */ /* 0x008ee20000300800 */
[----:B------:R-:W-:Y:S02]  /*ac5a0*/  IADD3 R8, P3, PT, R19, R6, RZ ;  /* 0x0000000613087210 */ /* 0x000fe40007f7e0ff */
[----:B------:R-:W-:Y:S02]  /*ac5b0*/  SHF.R.S32.HI R13, RZ, 0x1f, R23 ;  /* 0x0000001fff0d7819 */ /* 0x000fe40000011417 */
[----:B------:R-:W-:Y:S01]  /*ac5c0*/  IADD3 R16, P0, PT, R23, R4, RZ ;  /* 0x0000000417107210 */ /* 0x000fe20007f1e0ff */
[----:B------:R-:W-:-:S04]  /*ac5d0*/  IMAD.X R9, R24, 0x1, R7, P3 ;  /* 0x0000000118097824 */ /* 0x000fc800018e0607 */
[----:B------:R-:W-:Y:S01]  /*ac5e0*/  IMAD.X R17, R13, 0x1, R5, P0 ;  /* 0x000000010d117824 */ /* 0x000fe200000e0605 */
[----:B------:R4:W-:Y:S01]  /*ac5f0*/  STL.64 [R1+0x380], R8 ;  /* 0x0003800801007387 */ /* 0x0009e20000100a00 */
[----:B------:R-:W-:Y:S01]  /*ac600*/  IMAD.MOV.U32 R19, RZ, RZ, R22 ;  /* 0x000000ffff137224 */ /* 0x000fe200078e0016 */
[----:B------:R-:W-:Y:S02]  /*ac610*/  IADD3 R22, P1, PT, R23, R6, RZ ;  /* 0x0000000617167210 */ /* 0x000fe40007f3e0ff */
[----:B----4-:R-:W4:Y:S04]  /*ac620*/  LDL.LU.64 R8, [R1+0x3108] ;  /* 0x0031080001087983 */ /* 0x010f280000300a00 */
[----:B------:R0:W-:Y:S01]  /*ac630*/  STL.64 [R1+0x860], R16 ;  /* 0x0008601001007387 */ /* 0x0001e20000100a00 */
[----:B------:R-:W-:Y:S01]  /*ac640*/  IMAD.X R23, R13, 0x1, R7, P1 ;  /* 0x000000010d177824 */ /* 0x000fe200008e0607 */
[----:B---3--:R-:W-:-:S02]  /*ac650*/  SHF.R.S32.HI R12, RZ, 0x1f, R10 ;  /* 0x0000001fff0c7819 */ /* 0x008fc4000001140a */
[----:B0-----:R-:W-:-:S05]  /*ac660*/  IADD3 R16, P0, PT, R10, R4, RZ ;  /* 0x000000040a107210 */ /* 0x001fca0007f1e0ff */
[----:B------:R-:W-:Y:S01]  /*ac670*/  IMAD.X R17, R12, 0x1, R5, P0 ;  /* 0x000000010c117824 */ /* 0x000fe200000e0605 */
[----:B------:R-:W-:-:S04]  /*ac680*/  IADD3 R10, P3, PT, R10, R6, RZ ;  /* 0x000000060a0a7210 */ /* 0x000fc80007f7e0ff */
[----:B------:R0:W-:Y:S04]  /*ac690*/  STL.64 [R1+0x858], R16 ;  /* 0x0008581001007387 */ /* 0x0001e80000100a00 */
[----:B------:R3:W-:Y:S01]  /*ac6a0*/  STL.64 [R1+0x378], R22 ;  /* 0x0003781601007387 */ /* 0x0007e20000100a00 */
[----:B------:R-:W-:Y:S01]  /*ac6b0*/  IMAD.X R11, R12, 0x1, R7, P3 ;  /* 0x000000010c0b7824 */ /* 0x000fe200018e0607 */
[----:B0-----:R-:W-:Y:S02]  /*ac6c0*/  SHF.R.S32.HI R16, RZ, 0x1f, R18 ;  /* 0x0000001fff107819 */ /* 0x001fe40000011412 */
[----:B---3--:R-:W-:Y:S02]  /*ac6d0*/  IADD3 R22, P1, PT, R18, R4, RZ ;  /* 0x0000000412167210 */ /* 0x008fe40007f3e0ff */
[----:B------:R-:W-:Y:S03]  /*ac6e0*/  STL.64 [R1+0x850], R10 ;  /* 0x0008500a01007387 */ /* 0x000fe60000100a00 */
[----:B------:R-:W-:-:S05]  /*ac6f0*/  IMAD.X R23, R16, 0x1, R5, P1 ;  /* 0x0000000110177824 */ /* 0x000fca00008e0605 */
[----:B------:R0:W-:Y:S04]  /*ac700*/  STL.64 [R1+0x370], R22 ;  /* 0x0003701601007387 */ /* 0x0001e80000100a00 */
[----:B0-----:R-:W3:Y:S01]  /*ac710*/  LDL.LU.64 R22, [R1+0x3100] ;  /* 0x0031000001167983 */ /* 0x001ee20000300a00 */
[----:B------:R-:W-:Y:S02]  /*ac720*/  IADD3 R10, P3, PT, R18, R6, RZ ;  /* 0x00000006120a7210 */ /* 0x000fe40007f7e0ff */
[----:B------:R-:W-:-:S03]  /*ac730*/  SHF.R.S32.HI R18, RZ, 0x1f, R2 ;  /* 0x0000001fff127819 */ /* 0x000fc60000011402 */
[----:B------:R-:W-:Y:S01]  /*ac740*/  IMAD.X R11, R16, 0x1, R7, P3 ;  /* 0x00000001100b7824 */ /* 0x000fe200018e0607 */
[----:B------:R-:W-:-:S04]  /*ac750*/  IADD3 R12, P0, PT, R2, R4, RZ ;  /* 0x00000004020c7210 */ /* 0x000fc80007f1e0ff */
[----:B------:R0:W-:Y:S01]  /*ac760*/  STL.64 [R1+0x368], R10 ;  /* 0x0003680a01007387 */ /* 0x0001e20000100a00 */
[----:B------:R-:W-:-:S05]  /*ac770*/  IMAD.X R13, R18, 0x1, R5, P0 ;  /* 0x00000001120d7824 */ /* 0x000fca00000e0605 */
[----:B------:R-:W-:Y:S01]  /*ac780*/  STL.64 [R1+0x848], R12 ;  /* 0x0008480c01007387 */ /* 0x000fe20000100a00 */
[----:B0-----:R-:W-:-:S05]  /*ac790*/  IADD3 R10, P1, PT, R2, R6, RZ ;  /* 0x00000006020a7210 */ /* 0x001fca0007f3e0ff */
[----:B------:R-:W-:-:S05]  /*ac7a0*/  IMAD.X R11, R18, 0x1, R7, P1 ;  /* 0x00000001120b7824 */ /* 0x000fca00008e0607 */
[----:B------:R0:W-:Y:S04]  /*ac7b0*/  STL.64 [R1+0x360], R10 ;  /* 0x0003600a01007387 */ /* 0x0001e80000100a00 */
[----:B0-----:R-:W2:Y:S01]  /*ac7c0*/  LDL.LU R11, [R1+0x30f8] ;  /* 0x0030f800010b7983 */ /* 0x001ea20000300800 */
[----:B------:R-:W-:Y:S02]  /*ac7d0*/  SHF.R.S32.HI R10, RZ, 0x1f, R21 ;  /* 0x0000001fff0a7819 */ /* 0x000fe40000011415 */
[----:B---3--:R-:W-:Y:S02]  /*ac7e0*/  SHF.R.S32.HI R2, RZ, 0x1f, R23 ;  /* 0x0000001fff027819 */ /* 0x008fe40000011417 */
[C---:B------:R-:W-:Y:S02]  /*ac7f0*/  IADD3 R16, P0, PT, R23.reuse, R4, RZ ;  /* 0x0000000417107210 */ /* 0x040fe40007f1e0ff */
[----:B------:R-:W-:-:S03]  /*ac800*/  IADD3 R12, P3, PT, R23, R6, RZ ;  /* 0x00000006170c7210 */ /* 0x000fc60007f7e0ff */
[C---:B------:R-:W-:Y:S02]  /*ac810*/  IMAD.X R17, R2.reuse, 0x1, R5, P0 ;  /* 0x0000000102117824 */ /* 0x040fe400000e0605 */
[----:B------:R-:W-:Y:S01]  /*ac820*/  IMAD.X R13, R2, 0x1, R7, P3 ;  /* 0x00000001020d7824 */ /* 0x000fe200018e0607 */
[----:B------:R-:W-:Y:S02]  /*ac830*/  SHF.R.S32.HI R2, RZ, 0x1f, R19 ;  /* 0x0000001fff027819 */ /* 0x000fe40000011413 */
[----:B------:R0:W-:Y:S01]  /*ac840*/  STL.64 [R1+0x840], R16 ;  /* 0x0008401001007387 */ /* 0x0001e20000100a00 */
[----:B------:R-:W-:-:S03]  /*ac850*/  IADD3 R18, P3, PT, R19, R6, RZ ;  /* 0x0000000613127210 */ /* 0x000fc60007f7e0ff */
[----:B------:R3:W-:Y:S01]  /*ac860*/  STL.64 [R1+0x828], R12 ;  /* 0x0008280c01007387 */ /* 0x0007e20000100a00 */
[-C--:B0-----:R-:W-:Y:S02]  /*ac870*/  IADD3 R16, P1, PT, R19, R4.reuse, RZ ;  /* 0x0000000413107210 */ /* 0x081fe40007f3e0ff */
[----:B---3--:R-:W-:-:S03]  /*ac880*/  IADD3 R12, P0, PT, R21, R4, RZ ;  /* 0x00000004150c7210 */ /* 0x008fc60007f1e0ff */
[C---:B------:R-:W-:Y:S02]  /*ac890*/  IMAD.X R17, R2.reuse, 0x1, R5, P1 ;  /* 0x0000000102117824 */ /* 0x040fe400008e0605 */
[----:B------:R-:W-:Y:S02]  /*ac8a0*/  IMAD.X R19, R2, 0x1, R7, P3 ;  /* 0x0000000102137824 */ /* 0x000fe400018e0607 */
[----:B------:R-:W-:Y:S01]  /*ac8b0*/  IMAD.X R13, R10, 0x1, R5, P0 ;  /* 0x000000010a0d7824 */ /* 0x000fe200000e0605 */
[----:B------:R0:W-:Y:S01]  /*ac8c0*/  STL.64 [R1+0x358], R16 ;  /* 0x0003581001007387 */ /* 0x0001e20000100a00 */
[----:B------:R-:W-:-:S03]  /*ac8d0*/  SHF.R.S32.HI R2, RZ, 0x1f, R22 ;  /* 0x0000001fff027819 */ /* 0x000fc60000011416 */
[----:B------:R3:W-:Y:S01]  /*ac8e0*/  STL.64 [R1+0x350], R18 ;  /* 0x0003501201007387 */ /* 0x0007e20000100a00 */
[----:B0-----:R-:W-:Y:S01]  /*ac8f0*/  IMAD.MOV.U32 R17, RZ, RZ, R20 ;  /* 0x000000ffff117224 */ /* 0x001fe200078e0014 */
[----:B------:R-:W-:Y:S02]  /*ac900*/  IADD3 R20, P1, PT, R21, R6, RZ ;  /* 0x0000000615147210 */ /* 0x000fe40007f3e0ff */
[----:B------:R0:W-:Y:S01]  /*ac910*/  STL.64 [R1+0x820], R12 ;  /* 0x0008200c01007387 */ /* 0x0001e20000100a00 */
[----:B---3--:R-:W-:Y:S02]  /*ac920*/  IADD3 R18, P0, PT, R22, R4, RZ ;  /* 0x0000000416127210 */ /* 0x008fe40007f1e0ff */
[----:B------:R-:W-:-:S03]  /*ac930*/  IMAD.X R21, R10, 0x1, R7, P1 ;  /* 0x000000010a157824 */ /* 0x000fc600008e0607 */
[----:B------:R-:W-:Y:S01]  /*ac940*/  IMAD.X R19, R2, 0x1, R5, P0 ;  /* 0x0000000102137824 */ /* 0x000fe200000e0605 */
[----:B0-----:R-:W-:Y:S01]  /*ac950*/  IADD3 R12, P3, PT, R22, R6, RZ ;  /* 0x00000006160c7210 */ /* 0x001fe20007f7e0ff */
[----:B------:R0:W-:Y:S04]  /*ac960*/  STL.64 [R1+0x348], R20 ;  /* 0x0003481401007387 */ /* 0x0001e80000100a00 */
[----:B------:R-:W-:Y:S01]  /*ac970*/  IMAD.X R13, R2, 0x1, R7, P3 ;  /* 0x00000001020d7824 */ /* 0x000fe200018e0607 */
[----:B--2---:R-:W-:Y:S02]  /*ac980*/  SHF.R.S32.HI R2, RZ, 0x1f, R28 ;  /* 0x0000001fff027819 */ /* 0x004fe4000001141c */
[----:B0-----:R-:W-:Y:S01]  /*ac990*/  IADD3 R20, P1, PT, R28, R4, RZ ;  /* 0x000000041c147210 */ /* 0x001fe20007f3e0ff */
[----:B------:R-:W-:Y:S04]  /*ac9a0*/  STL.64 [R1+0x5a8], R18 ;  /* 0x0005a81201007387 */ /* 0x000fe80000100a00 */
[----:B------:R-:W-:Y:S01]  /*ac9b0*/  IMAD.X R21, R2, 0x1, R5, P1 ;  /* 0x0000000102157824 */ /* 0x000fe200008e0605 */
[----:B------:R-:W-:Y:S04]  /*ac9c0*/  STL.64 [R1+0x5a0], R12 ;  /* 0x0005a00c01007387 */ /* 0x000fe80000100a00 */
[----:B------:R0:W-:Y:S04]  /*ac9d0*/  STL.64 [R1+0x340], R20 ;  /* 0x0003401401007387 */ /* 0x0001e80000100a00 */
[----:B0-----:R-:W2:Y:S01]  /*ac9e0*/  LDL.LU.64 R20, [R1+0x30f0] ;  /* 0x0030f00001147983 */ /* 0x001ea20000300a00 */
[----:B------:R-:W-:Y:S01]  /*ac9f0*/  IADD3 R18, P3, PT, R28, R6, RZ ;  /* 0x000000061c127210 */ /* 0x000fe20007f7e0ff */
[----:B------:R-:W-:Y:S01]  /*aca00*/  VIADD R27, R15, UR58 ;  /* 0x0000003a0f1b7c36 */ /* 0x000fe20008000000 */
[----:B------:R-:W-:-:S03]  /*aca10*/  SHF.R.S32.HI R10, RZ, 0x1f, R29 ;  /* 0x0000001fff0a7819 */ /* 0x000fc6000001141d */
[----:B------:R-:W-:Y:S01]  /*aca20*/  IMAD.X R19, R2, 0x1, R7, P3 ;  /* 0x0000000102137824 */ /* 0x000fe200018e0607 */
[----:B------:R-:W-:Y:S01]  /*aca30*/  IADD3 R12, P0, PT, R29, R4, RZ ;  /* 0x000000041d0c7210 */ /* 0x000fe20007f1e0ff */
[----:B------:R-:W-:Y:S01]  /*aca40*/  VIADD R24, R27, UR59 ;  /* 0x0000003b1b187c36 */ /* 0x000fe20008000000 */
[----:B------:R-:W0:Y:S02]  /*aca50*/  LDCU.64 UR58, c[0x0][0x398] ;  /* 0x00007300ff3a77ac */ /* 0x000e240008000a00 */
[----:B------:R3:W-:Y:S01]  /*aca60*/  STL.64 [R1+0x338], R18 ;  /* 0x0003381201007387 */ /* 0x0007e20000100a00 */
[----:B------:R-:W-:Y:S02]  /*aca70*/  VIADD R23, R24, UR60 ;  /* 0x0000003c18177c36 */ /* 0x000fe40008000000 */
[C---:B------:R-:W-:Y:S02]  /*aca80*/  IMAD.X R13, R10.reuse, 0x1, R5, P0 ;  /* 0x000000010a0d7824 */ /* 0x040fe400000e0605 */
[----:B------:R-:W-:Y:S01]  /*aca90*/  VIADD R22, R23, UR61 ;  /* 0x0000003d17167c36 */ /* 0x000fe20008000000 */
[----:B------:R-:W0:Y:S01]  /*acaa0*/  LDCU.64 UR60, c[0x0][0x398] ;  /* 0x00007300ff3c77ac */ /* 0x000e220008000a00 */
[----:B---3--:R-:W-:Y:S01]  /*acab0*/  IADD3 R18, P1, PT, R29, R6, RZ ;  /* 0x000000061d127210 */ /* 0x008fe20007f3e0ff */
[----:B------:R-:W-:Y:S04]  /*acac0*/  STL.64 [R1+0x580], R12 ;  /* 0x0005800c01007387 */ /* 0x000fe80000100a00 */
[----:B------:R-:W-:Y:S01]  /*acad0*/  IMAD.X R19, R10, 0x1, R7, P1 ;  /* 0x000000010a137824 */ /* 0x000fe200008e0607 */
[----:B------:R-:W-:Y:S01]  /*acae0*/  STL [R1+0x30b8], R22 ;  /* 0x0030b81601007387 */ /* 0x000fe20000100800 */
[----:B------:R-:W-:-:S03]  /*acaf0*/  SHF.R.S32.HI R10, RZ, 0x1f, R3 ;  /* 0x0000001fff0a7819 */ /* 0x000fc60000011403 */
[----:B------:R3:W-:Y:S04]  /*acb00*/  STL.64 [R1+0x330], R18 ;  /* 0x0003301201007387 */ /* 0x0007e80000100a00 */
[----:B---3--:R-:W3:Y:S01]  /*acb10*/  LDL.LU.64 R18, [R1+0x30e8] ;  /* 0x0030e80001127983 */ /* 0x008ee20000300a00 */
[----:B--2---:R-:W-:Y:S02]  /*acb20*/  SHF.R.S32.HI R2, RZ, 0x1f, R20 ;  /* 0x0000001fff027819 */ /* 0x004fe40000011414 */
[----:B------:R-:W-:-:S05]  /*acb30*/  IADD3 R28, P0, PT, R20, R4, RZ ;  /* 0x00000004141c7210 */ /* 0x000fca0007f1e0ff */
[----:B------:R-:W-:Y:S01]  /*acb40*/  IMAD.X R29, R2, 0x1, R5, P0 ;  /* 0x00000001021d7824 */ /* 0x000fe200000e0605 */
[----:B------:R-:W-:-:S04]  /*acb50*/  IADD3 R12, P3, PT, R20, R6, RZ ;  /* 0x00000006140c7210 */ /* 0x000fc80007f7e0ff */
[----:B------:R2:W-:Y:S01]  /*acb60*/  STL.64 [R1+0x578], R28 ;  /* 0x0005781c01007387 */ /* 0x0005e20000100a00 */
[----:B------:R-:W-:Y:S01]  /*acb70*/  IMAD.X R13, R2, 0x1, R7, P3 ;  /* 0x00000001020d7824 */ /* 0x000fe200018e0607 */
[----:B--2---:R-:W-:-:S04]  /*acb80*/  IADD3 R28, P1, PT, R3, R4, RZ ;  /* 0x00000004031c7210 */ /* 0x004fc80007f3e0ff */
[----:B------:R-:W-:Y:S01]  /*acb90*/  STL.64 [R1+0x570], R12 ;  /* 0x0005700c01007387 */ /* 0x000fe20000100a00 */
[----:B------:R-:W-:-:S05]  /*acba0*/  IMAD.X R29, R10, 0x1, R5, P1 ;  /* 0x000000010a1d7824 */ /* 0x000fca00008e0605 */
[----:B------:R2:W-:Y:S04]  /*acbb0*/  STL.64 [R1+0x328], R28 ;  /* 0x0003281c01007387 */ /* 0x0005e80000100a00 */
[----:B--2---:R-:W2:Y:S01]  /*acbc0*/  LDL.LU.64 R28, [R1+0x30e0] ;  /* 0x0030e000011c7983 */ /* 0x004ea20000300a00 */
[----:B------:R-:W-:Y:S01]  /*acbd0*/  VIADD R20, R22, UR62 ;  /* 0x0000003e16147c36 */ /* 0x000fe20008000000 */
[----:B------:R-:W-:Y:S02]  /*acbe0*/  IADD3 R12, P3, PT, R3, R6, RZ ;  /* 0x00000006030c7210 */ /* 0x000fe40007f7e0ff */
[----:B------:R-:W-:Y:S02]  /*acbf0*/  SHF.R.S32.HI R22, RZ, 0x1f, R17 ;  /* 0x0000001fff167819 */ /* 0x000fe40000011411 */
[C---:B------:R-:W-:Y:S01]  /*acc00*/  IADD3 R2, P0, PT, R17.reuse, R4, RZ ;  /* 0x0000000411027210 */ /* 0x040fe20007f1e0ff */
[----:B------:R-:W-:Y:S01]  /*acc10*/  IMAD.X R13, R10, 0x1, R7, P3 ;  /* 0x000000010a0d7824 */ /* 0x000fe200018e0607 */
[----:B------:R-:W-:-:S03]  /*acc20*/  IADD3 R16, P1, PT, R17, R6, RZ ;  /* 0x0000000611107210 */ /* 0x000fc60007f3e0ff */
[C---:B------:R-:W-:Y:S01]  /*acc30*/  IMAD.X R3, R22.reuse, 0x1, R5, P0 ;  /* 0x0000000116037824 */ /* 0x040fe200000e0605 */
[----:B------:R0:W-:Y:S01]  /*acc40*/  STL.64 [R1+0x320], R12 ;  /* 0x0003200c01007387 */ /* 0x0001e20000100a00 */
[----:B---3--:R-:W-:Y:S01]  /*acc50*/  SHF.R.S32.HI R10, RZ, 0x1f, R19 ;  /* 0x0000001fff0a7819 */ /* 0x008fe20000011413 */
[----:B------:R-:W-:Y:S02]  /*acc60*/  IMAD.X R17, R22, 0x1, R7, P1 ;  /* 0x0000000116117824 */ /* 0x000fe400008e0607 */
[----:B------:R3:W-:Y:S01]  /*acc70*/  STL.64 [R1+0x568], R2 ;  /* 0x0005680201007387 */ /* 0x0007e20000100a00 */
[C---:B0-----:R-:W-:Y:S02]  /*acc80*/  IADD3 R12, P0, PT, R19.reuse, R4, RZ ;  /* 0x00000004130c7210 */ /* 0x041fe40007f1e0ff */
[----:B---3--:R-:W-:-:S03]  /*acc90*/  IADD3 R2, P3, PT, R19, R6, RZ ;  /* 0x0000000613027210 */ /* 0x008fc60007f7e0ff */
[C---:B------:R-:W-:Y:S01]  /*acca0*/  IMAD.X R13, R10.reuse, 0x1, R5, P0 ;  /* 0x000000010a0d7824 */ /* 0x040fe200000e0605 */
[----:B------:R0:W-:Y:S01]  /*accb0*/  STL.64 [R1+0x318], R16 ;  /* 0x0003181001007387 */ /* 0x0001e20000100a00 */
[----:B------:R-:W-:-:S03]  /*accc0*/  IMAD.X R3, R10, 0x1, R7, P3 ;  /* 0x000000010a037824 */ /* 0x000fc600018e0607 */
[----:B------:R-:W-:Y:S04]  /*accd0*/  STL.64 [R1+0x560], R12 ;  /* 0x0005600c01007387 */ /* 0x000fe80000100a00 */
[----:B------:R-:W-:Y:S01]  /*acce0*/  STL.64 [R1+0x558], R2 ;  /* 0x0005580201007387 */ /* 0x000fe20000100a00 */
[----:B--2---:R-:W-:Y:S02]  /*accf0*/  SHF.R.S32.HI R10, RZ, 0x1f, R29 ;  /* 0x0000001fff0a7819 */ /* 0x004fe4000001141d */
[----:B0-----:R-:W-:-:S05]  /*acd00*/  IADD3 R16, P1, PT, R29, R4, RZ ;  /* 0x000000041d107210 */ /* 0x001fca0007f3e0ff */
[----:B------:R-:W-:-:S05]  /*acd10*/  IMAD.X R17, R10, 0x1, R5, P1 ;  /* 0x000000010a117824 */ /* 0x000fca00008e0605 */
[----:B------:R0:W-:Y:S04]  /*acd20*/  STL.64 [R1+0x310], R16 ;  /* 0x0003101001007387 */ /* 0x0001e80000100a00 */
[----:B0-----:R-:W2:Y:S01]  /*acd30*/  LDL.LU.64 R16, [R1+0x30d8] ;  /* 0x0030d80001107983 */ /* 0x001ea20000300a00 */
[----:B------:R-:W-:Y:S02]  /*acd40*/  IADD3 R12, P3, PT, R29, R6, RZ ;  /* 0x000000061d0c7210 */ /* 0x000fe40007f7e0ff */
[----:B------:R-:W-:Y:S02]  /*acd50*/  SHF.R.S32.HI R22, RZ, 0x1f, R28 ;  /* 0x0000001fff167819 */ /* 0x000fe4000001141c */
[----:B------:R-:W-:Y:S01]  /*acd60*/  IADD3 R2, P0, PT, R28, R4, RZ ;  /* 0x000000041c027210 */ /* 0x000fe20007f1e0ff */
[----:B------:R-:W-:-:S04]  /*acd70*/  IMAD.X R13, R10, 0x1, R7, P3 ;  /* 0x000000010a0d7824 */ /* 0x000fc800018e0607 */
[----:B------:R-:W-:Y:S01]  /*acd80*/  IMAD.X R3, R22, 0x1, R5, P0 ;  /* 0x0000000116037824 */ /* 0x000fe200000e0605 */
[----:B------:R-:W-:Y:S01]  /*acd90*/  STL.64 [R1+0x308], R12 ;  /* 0x0003080c01007387 */ /* 0x000fe20000100a00 */
[-C--:B------:R-:W-:Y:S02]  /*acda0*/  IADD3 R28, P1, PT, R28, R6.reuse, RZ ;  /* 0x000000061c1c7210 */ /* 0x080fe40007f3e0ff */
[----:B------:R-:W-:Y:S01]  /*acdb0*/  SHF.R.S32.HI R10, RZ, 0x1f, R18 ;  /* 0x0000001fff0a7819 */ /* 0x000fe20000011412 */
[----:B------:R0:W-:Y:S02]  /*acdc0*/  STL.64 [R1+0x550], R2 ;  /* 0x0005500201007387 */ /* 0x0001e40000100a00 */
[----:B------:R-:W-:Y:S01]  /*acdd0*/  IMAD.X R29, R22, 0x1, R7, P1 ;  /* 0x00000001161d7824 */ /* 0x000fe200008e0607 */
[C---:B0-----:R-:W-:Y:S02]  /*acde0*/  IADD3 R2, P3, PT, R18.reuse, R6, RZ ;  /* 0x0000000612027210 */ /* 0x041fe40007f7e0ff */
[----:B------:R-:W-:-:S03]  /*acdf0*/  IADD3 R12, P0, PT, R18, R4, RZ ;  /* 0x00000004120c7210 */ /* 0x000fc60007f1e0ff */
[C---:B------:R-:W-:Y:S01]  /*ace00*/  IMAD.X R3, R10.reuse, 0x1, R7, P3 ;  /* 0x000000010a037824 */ /* 0x040fe200018e0607 */
[----:B------:R-:W-:Y:S01]  /*ace10*/  STL.64 [R1+0x300], R28 ;  /* 0x0003001c01007387 */ /* 0x000fe20000100a00 */
[----:B------:R-:W-:-:S03]  /*ace20*/  IMAD.X R13, R10, 0x1, R5, P0 ;  /* 0x000000010a0d7824 */ /* 0x000fc600000e0605 */
[----:B------:R0:W-:Y:S04]  /*ace30*/  STL.64 [R1+0x540], R2 ;  /* 0x0005400201007387 */ /* 0x0001e80000100a00 */
        /* <DEDUP_REMOVED lines=11> */
[----:B------:R0:W-:Y:S04]  /*acef0*/  STL.64 [R1+0x2f0], R12 ;  /* 0x0002f00c01007387 */ /* 0x0001e80000100a00 */
[----:B------:R3:W-:Y:S01]  /*acf00*/  STL.64 [R1+0x538], R28 ;  /* 0x0005381c01007387 */ /* 0x0007e20000100a00 */
[----:B0-----:R-:W-:-:S05]  /*acf10*/  IADD3 R12, P1, PT, R0, R6, RZ ;  /* 0x00000006000c7210 */ /* 0x001fca0007f3e0ff */
[----:B------:R-:W-:Y:S01]  /*acf20*/  IMAD.X R13, R17, 0x1, R7, P1 ;  /* 0x00000001110d7824 */ /* 0x000fe200008e0607 */
[----:B--2---:R-:W-:Y:S02]  /*acf30*/  SHF.R.S32.HI R0, RZ, 0x1f, R3 ;  /* 0x0000001fff007819 */ /* 0x004fe40000011403 */
[C---:B------:R-:W-:Y:S02]  /*acf40*/  IADD3 R10, P0, PT, R3.reuse, R4, RZ ;  /* 0x00000004030a7210 */ /* 0x040fe40007f1e0ff */
[----:B---3--:R-:W-:Y:S01]  /*acf50*/  IADD3 R28, P3, PT, R3, R6, RZ ;  /* 0x00000006031c7210 */ /* 0x008fe20007f7e0ff */
[----:B------:R-:W-:-:S05]  /*acf60*/  VIADD R3, R21, 0x56 ;  /* 0x0000005615037836 */ /* 0x000fca0000000000 */
[----:B------:R0:W-:Y:S04]  /*acf70*/  STL.64 [R1+0x30b0], R2 ;  /* 0x0030b00201007387 */ /* 0x0001e80000100a00 */
[----:B------:R2:W-:Y:S01]  /*acf80*/  STL [R1+0x530], R10 ;  /* 0x0005300a01007387 */ /* 0x0005e20000100800 */
[----:B0-----:R-:W-:Y:S02]  /*acf90*/  IMAD.MOV.U32 R2, RZ, RZ, R10 ;  /* 0x000000ffff027224 */ /* 0x001fe400078e000a */
[----:B------:R-:W-:Y:S02]  /*acfa0*/  IMAD.MOV.U32 R3, RZ, RZ, R11 ;  /* 0x000000ffff037224 */ /* 0x000fe400078e000b */
[----:B--2---:R-:W2:Y:S04]  /*acfb0*/  LDL.LU.64 R10, [R1+0x30c8] ;  /* 0x0030c800010a7983 */ /* 0x004ea80000300a00 */
[----:B------:R-:W-:Y:S04]  /*acfc0*/  STL [R1+0x30ac], R21 ;  /* 0x0030ac1501007387 */ /* 0x000fe80000100800 */
[----:B------:R-:W-:Y:S04]  /*acfd0*/  STL [R1+0x30bc], R20 ;  /* 0x0030bc1401007387 */ /* 0x000fe80000100800 */
[----:B------:R0:W-:Y:S04]  /*acfe0*/  STL.64 [R1+0x2e8], R12 ;  /* 0x0002e80c01007387 */ /* 0x0001e80000100a00 */
[----:B0-----:R-:W3:Y:S01]  /*acff0*/  LDL.LU.64 R12, [R1+0x30c0] ;  /* 0x0030c000010c7983 */ /* 0x001ee20000300a00 */
[----:B------:R-:W-:-:S02]  /*ad000*/  IMAD.X R29, R0, 0x1, R7, P3 ;  /* 0x00000001001d7824 */ /* 0x000fc400018e0607 */
[----:B------:R-:W-:Y:S01]  /*ad010*/  IMAD.X R3, R0, 0x1, R5, P0 ;  /* 0x0000000100037824 */ /* 0x000fe200000e0605 */
[----:B------:R-:W-:Y:S01]  /*ad020*/  SHF.R.S32.HI R0, RZ, 0x1f, R16 ;  /* 0x0000001fff007819 */ /* 0x000fe20000011410 */
[----:B------:R-:W-:Y:S01]  /*ad030*/  VIADD R19, R20, UR63 ;  /* 0x0000003f14137c36 */ /* 0x000fe20008000000 */
[----:B------:R0:W-:Y:S01]  /*ad040*/  STL.64 [R1+0x528], R28 ;  /* 0x0005281c01007387 */ /* 0x0001e20000100a00 */
[----:B------:R-:W-:Y:S01]  /*ad050*/  IADD3 R20, P3, PT, R16, R6, RZ ;  /* 0x0000000610147210 */ /* 0x000fe20007f7e0ff */
[----:B------:R-:W1:Y:S01]  /*ad060*/  LDCU.64 UR62, c[0x0][0x398] ;  /* 0x00007300ff3e77ac */ /* 0x000e620008000a00 */
[-C--:B------:R-:W-:Y:S01]  /*ad070*/  IADD3 R2, P0, PT, R14, R4.reuse, RZ ;  /* 0x000000040e027210 */ /* 0x080fe20007f1e0ff */
[----:B------:R4:W-:Y:S02]  /*ad080*/  STL [R1+0x534], R3 ;  /* 0x0005340301007387 */ /* 0x0009e40000100800 */
[----:B------:R-:W-:Y:S01]  /*ad090*/  IMAD.X R21, R0, 0x1, R7, P3 ;  /* 0x0000000100157824 */ /* 0x000fe200018e0607 */
[----:B0-----:R-:W-:-:S02]  /*ad0a0*/  IADD3 R28, P1, PT, R16, R4, RZ ;  /* 0x00000004101c7210 */ /* 0x001fc40007f3e0ff */
[----:B------:R-:W-:-:S03]  /*ad0b0*/  SHF.R.S32.HI R16, RZ, 0x1f, R14 ;  /* 0x0000001fff107819 */ /* 0x000fc6000001140e */
[--C-:B------:R-:W-:Y:S02]  /*ad0c0*/  IMAD.X R29, R0, 0x1, R5.reuse, P1 ;  /* 0x00000001001d7824 */ /* 0x100fe400008e0605 */
[----:B----4-:R-:W-:-:S03]  /*ad0d0*/  IMAD.X R3, R16, 0x1, R5, P0 ;  /* 0x0000000110037824 */ /* 0x010fc600000e0605 */
[----:B------:R0:W-:Y:S04]  /*ad0e0*/  STL.64 [R1+0x2e0], R28 ;  /* 0x0002e01c01007387 */ /* 0x0001e80000100a00 */
[----:B------:R4:W-:Y:S04]  /*ad0f0*/  STL.64 [R1+0x2d8], R20 ;  /* 0x0002d81401007387 */ /* 0x0009e80000100a00 */
[----:B------:R1:W-:Y:S01]  /*ad100*/  STL.64 [R1+0x520], R2 ;  /* 0x0005200201007387 */ /* 0x0003e20000100a00 */
[----:B0-----:R-:W-:-:S05]  /*ad110*/  IADD3 R28, P1, PT, R14, R6, RZ ;  /* 0x000000060e1c7210 */ /* 0x001fca0007f3e0ff */
[----:B------:R-:W-:-:S05]  /*ad120*/  IMAD.X R29, R16, 0x1, R7, P1 ;  /* 0x00000001101d7824 */ /* 0x000fca00008e0607 */
[----:B------:R0:W-:Y:S01]  /*ad130*/  STL.64 [R1+0x2d0], R28 ;  /* 0x0002d01c01007387 */ /* 0x0001e20000100a00 */
[----:B---3--:R-:W-:Y:S02]  /*ad140*/  SHF.R.S32.HI R14, RZ, 0x1f, R13 ;  /* 0x0000001fff0e7819 */ /* 0x008fe4000001140d */
[C---:B----4-:R-:W-:Y:S02]  /*ad150*/  IADD3 R20, P0, PT, R13.reuse, R4, RZ ;  /* 0x000000040d147210 */ /* 0x050fe40007f1e0ff */
[----:B-1----:R-:W-:-:S03]  /*ad160*/  IADD3 R2, P3, PT, R13, R6, RZ ;  /* 0x000000060d027210 */ /* 0x002fc60007f7e0ff */
[C---:B------:R-:W-:Y:S02]  /*ad170*/  IMAD.X R21, R14.reuse, 0x1, R5, P0 ;  /* 0x000000010e157824 */ /* 0x040fe400000e0605 */
[----:B------:R-:W-:Y:S01]  /*ad180*/  IMAD.X R3, R14, 0x1, R7, P3 ;  /* 0x000000010e037824 */ /* 0x000fe200018e0607 */
[----:B------:R-:W-:Y:S02]  /*ad190*/  SHF.R.S32.HI R13, RZ, 0x1f, R12 ;  /* 0x0000001fff0d7819 */ /* 0x000fe4000001140c */
[C---:B0-----:R-:W-:Y:S01]  /*ad1a0*/  IADD3 R28, P1, PT, R12.reuse, R4, RZ ;  /* 0x000000040c1c7210 */ /* 0x041fe20007f3e0ff */
[----:B------:R0:W-:Y:S04]  /*ad1b0*/  STL.64 [R1+0x518], R20 ;  /* 0x0005181401007387 */ /* 0x0001e80000100a00 */
[----:B------:R1:W-:Y:S01]  /*ad1c0*/  STL.64 [R1+0x510], R2 ;  /* 0x0005100201007387 */ /* 0x0003e20000100a00 */
[----:B------:R-:W-:Y:S01]  /*ad1d0*/  IMAD.X R29, R13, 0x1, R5, P1 ;  /* 0x000000010d1d7824 */ /* 0x000fe200008e0605 */
[----:B0-----:R-:W-:-:S02]  /*ad1e0*/  IADD3 R20, P3, PT, R12, R6, RZ ;  /* 0x000000060c147210 */ /* 0x001fc40007f7e0ff */
[----:B--2---:R-:W-:Y:S02]  /*ad1f0*/  SHF.R.S32.HI R12, RZ, 0x1f, R11 ;  /* 0x0000001fff0c7819 */ /* 0x004fe4000001140b */
[----:B-1----:R-:W-:Y:S01]  /*ad200*/  IADD3 R2, P0, PT, R11, R4, RZ ;  /* 0x000000040b027210 */ /* 0x002fe20007f1e0ff */
[----:B------:R-:W-:Y:S01]  /*ad210*/  IMAD.X R21, R13, 0x1, R7, P3 ;  /* 0x000000010d157824 */ /* 0x000fe200018e0607 */
[----:B------:R0:W-:Y:S03]  /*ad220*/  STL.64 [R1+0x2c8], R28 ;  /* 0x0002c81c01007387 */ /* 0x0001e60000100a00 */
[----:B------:R-:W-:Y:S01]  /*ad230*/  IMAD.X R3, R12, 0x1, R5, P0 ;  /* 0x000000010c037824 */ /* 0x000fe200000e0605 */
[----:B------:R1:W-:Y:S04]  /*ad240*/  STL.64 [R1+0x2c0], R20 ;  /* 0x0002c01401007387 */ /* 0x0003e80000100a00 */
[----:B------:R2:W-:Y:S01]  /*ad250*/  STL.64 [R1+0x508], R2 ;  /* 0x0005080201007387 */ /* 0x0005e20000100a00 */
[----:B0-----:R-:W-:-:S02]  /*ad260*/  IADD3 R28, P1, PT, R11, R6, RZ ;  /* 0x000000060b1c7210 */ /* 0x001fc40007f3e0ff */
[----:B------:R-:W-:Y:S02]  /*ad270*/  SHF.R.S32.HI R11, RZ, 0x1f, R10 ;  /* 0x0000001fff0b7819 */ /* 0x000fe4000001140a */
[C---:B-1----:R-:W-:Y:S02]  /*ad280*/  IADD3 R20, P0, PT, R10.reuse, R4, RZ ;  /* 0x000000040a147210 */ /* 0x042fe40007f1e0ff */
[----:B--2---:R-:W-:Y:S01]  /*ad290*/  IADD3 R2, P3, PT, R10, R6, RZ ;  /* 0x000000060a027210 */ /* 0x004fe20007f7e0ff */
[----:B------:R-:W-:Y:S02]  /*ad2a0*/  IMAD.X R29, R12, 0x1, R7, P1 ;  /* 0x000000010c1d7824 */ /* 0x000fe400008e0607 */
[C---:B------:R-:W-:Y:S02]  /*ad2b0*/  IMAD.X R21, R11.reuse, 0x1, R5, P0 ;  /* 0x000000010b157824 */ /* 0x040fe400000e0605 */
[----:B------:R-:W-:Y:S01]  /*ad2c0*/  IMAD.X R3, R11, 0x1, R7, P3 ;  /* 0x000000010b037824 */ /* 0x000fe200018e0607 */
[----:B------:R-:W-:-:S02]  /*ad2d0*/  SHF.R.S32.HI R10, RZ, 0x1f, R9 ;  /* 0x0000001fff0a7819 */ /* 0x000fc40000011409 */
[-C--:B------:R-:W-:Y:S02]  /*ad2e0*/  IADD3 R22, P1, PT, R9, R4.reuse, RZ ;  /* 0x0000000409167210 */ /* 0x080fe40007f3e0ff */
[----:B------:R0:W-:Y:S04]  /*ad2f0*/  STL.64 [R1+0x4f8], R2 ;  /* 0x0004f80201007387 */ /* 0x0001e80000100a00 */
[----:B------:R-:W-:Y:S04]  /*ad300*/  STL.64 [R1+0x2b8], R28 ;  /* 0x0002b81c01007387 */ /* 0x000fe80000100a00 */
[----:B------:R1:W-:Y:S01]  /*ad310*/  STL.64 [R1+0x500], R20 ;  /* 0x0005001401007387 */ /* 0x0003e20000100a00 */
[----:B------:R-:W-:Y:S01]  /*ad320*/  IADD3 R12, P0, PT, R8, R4, RZ ;  /* 0x00000004080c7210 */ /* 0x000fe20007f1e0ff */
[----:B0-----:R-:W-:-:S02]  /*ad330*/  IMAD.MOV.U32 R3, RZ, RZ, R23 ;  /* 0x000000ffff037224 */ /* 0x001fc400078e0017 */
[----:B------:R-:W-:Y:S01]  /*ad340*/  IMAD.X R23, R10, 0x1, R5, P1 ;  /* 0x000000010a177824 */ /* 0x000fe200008e0605 */
[----:B-1----:R-:W-:Y:S02]  /*ad350*/  IADD3 R20, P3, PT, R9, R6, RZ ;  /* 0x0000000609147210 */ /* 0x002fe40007f7e0ff */
[----:B------:R-:W-:-:S03]  /*ad360*/  SHF.R.S32.HI R9, RZ, 0x1f, R8 ;  /* 0x0000001fff097819 */ /* 0x000fc60000011408 */
[----:B------:R-:W-:Y:S01]  /*ad370*/  IMAD.X R21, R10, 0x1, R7, P3 ;  /* 0x000000010a157824 */ /* 0x000fe200018e0607 */
[----:B------:R0:W-:Y:S01]  /*ad380*/  STL.64 [R1+0x2b0], R22 ;  /* 0x0002b01601007387 */ /* 0x0001e20000100a00 */
[----:B------:R-:W-:-:S03]  /*ad390*/  IMAD.X R13, R9, 0x1, R5, P0 ;  /* 0x00000001090d7824 */ /* 0x000fc600000e0605 */
[----:B------:R1:W-:Y:S01]  /*ad3a0*/  STL.64 [R1+0x2a8], R20 ;  /* 0x0002a81401007387 */ /* 0x0003e20000100a00 */
[----:B0-----:R-:W-:Y:S02]  /*ad3b0*/  IADD3 R22, P1, PT, R8, R6, RZ ;  /* 0x0000000608167210 */ /* 0x001fe40007f3e0ff */
[----:B------:R-:W-:Y:S02]  /*ad3c0*/  SHF.R.S32.HI R8, RZ, 0x1f, R15 ;  /* 0x0000001fff087819 */ /* 0x000fe4000001140f */
[----:B-1----:R-:W-:Y:S01]  /*ad3d0*/  IADD3 R20, P0, PT, R15, R4, RZ ;  /* 0x000000040f147210 */ /* 0x002fe20007f1e0ff */
[----:B------:R0:W-:Y:S01]  /*ad3e0*/  STL.64 [R1+0x4f0], R12 ;  /* 0x0004f00c01007387 */ /* 0x0001e20000100a00 */
[----:B------:R-:W-:-:S03]  /*ad3f0*/  IMAD.X R23, R9, 0x1, R7, P1 ;  /* 0x0000000109177824 */ /* 0x000fc600008e0607 */
[----:B------:R-:W-:Y:S02]  /*ad400*/  IMAD.X R21, R8, 0x1, R5, P0 ;  /* 0x0000000108157824 */ /* 0x000fe400000e0605 */
[----:B------:R1:W-:Y:S01]  /*ad410*/  STL.64 [R1+0x2a0], R22 ;  /* 0x0002a01601007387 */ /* 0x0003e20000100a00 */
[----:B0-----:R-:W-:-:S03]  /*ad420*/  IADD3 R12, P3, PT, R15, R6, RZ ;  /* 0x000000060f0c7210 */ /* 0x001fc60007f7e0ff */
[----:B------:R0:W-:Y:S02]  /*ad430*/  STL.64 [R1+0x4e8], R20 ;  /* 0x0004e81401007387 */ /* 0x0001e40000100a00 */
[----:B------:R-:W-:Y:S01]  /*ad440*/  IMAD.X R13, R8, 0x1, R7, P3 ;  /* 0x00000001080d7824 */ /* 0x000fe200018e0607 */
[----:B------:R-:W-:Y:S02]  /*ad450*/  SHF.R.S32.HI R8, RZ, 0x1f, R27 ;  /* 0x0000001fff087819 */ /* 0x000fe4000001141b */
[C---:B-1----:R-:W-:Y:S02]  /*ad460*/  IADD3 R22, P3, PT, R27.reuse, R6, RZ ;  /* 0x000000061b167210 */ /* 0x042fe40007f7e0ff */
[----:B0-----:R-:W-:-:S03]  /*ad470*/  IADD3 R20, P1, PT, R27, R4, RZ ;  /* 0x000000041b147210 */ /* 0x001fc60007f3e0ff */
[C---:B------:R-:W-:Y:S02]  /*ad480*/  IMAD.X R23, R8.reuse, 0x1, R7, P3 ;  /* 0x0000000108177824 */ /* 0x040fe400018e0607 */
[----:B------:R-:W-:Y:S01]  /*ad490*/  IMAD.X R21, R8, 0x1, R5, P1 ;  /* 0x0000000108157824 */ /* 0x000fe200008e0605 */
[----:B------:R0:W-:Y:S01]  /*ad4a0*/  STL.64 [R1+0x4e0], R12 ;  /* 0x0004e00c01007387 */ /* 0x0001e20000100a00 */
[----:B------:R-:W-:-:S03]  /*ad4b0*/  IADD3 R28, P0, PT, R24, R4, RZ ;  /* 0x00000004181c7210 */ /* 0x000fc60007f1e0ff */
[----:B------:R1:W-:Y:S01]  /*ad4c0*/  STL.64 [R1+0x298], R20 ;  /* 0x0002981401007387 */ /* 0x0003e20000100a00 */
[----:B0-----:R-:W-:-:S03]  /*ad4d0*/  SHF.R.S32.HI R13, RZ, 0x1f, R24 ;  /* 0x0000001fff0d7819 */ /* 0x001fc60000011418 */
[----:B-1----:R-:W2:Y:S04]  /*ad4e0*/  LDL.LU R20, [R1+0x30bc] ;  /* 0x0030bc0001147983 */ /* 0x002ea80000300800 */
[----:B------:R0:W-:Y:S01]  /*ad4f0*/  STL.64 [R1+0x290], R22 ;  /* 0x0002901601007387 */ /* 0x0001e20000100a00 */
[----:B------:R-:W-:Y:S01]  /*ad500*/  IMAD.X R29, R13, 0x1, R5, P0 ;  /* 0x000000010d1d7824 */ /* 0x000fe200000e0605 */
[----:B0-----:R-:W-:-:S04]  /*ad510*/  IADD3 R22, P1, PT, R24, R6, RZ ;  /* 0x0000000618167210 */ /* 0x001fc80007f3e0ff */
[----:B------:R-:W-:Y:S01]  /*ad520*/  STL.64 [R1+0x4d8], R28 ;  /* 0x0004d81c01007387 */ /* 0x000fe20000100a00 */
[----:B------:R-:W-:-:S05]  /*ad530*/  IMAD.X R23, R13, 0x1, R7, P1 ;  /* 0x000000010d177824 */ /* 0x000fca00008e0607 */
[----:B------:R0:W-:Y:S04]  /*ad540*/  STL.64 [R1+0x288], R22 ;  /* 0x0002881601007387 */ /* 0x0001e80000100a00 */
[----:B0-----:R-:W3:Y:S01]  /*ad550*/  LDL.LU R22, [R1+0x30b8] ;  /* 0x0030b80001167983 */ /* 0x001ee20000300800 */
[----:B------:R-:W-:Y:S02]  /*ad560*/  SHF.R.S32.HI R12, RZ, 0x1f, R3 ;  /* 0x0000001fff0c7819 */ /* 0x000fe40000011403 */
[C---:B------:R-:W-:Y:S02]  /*ad570*/  IADD3 R2, P3, PT, R3.reuse, R6, RZ ;  /* 0x0000000603027210 */ /* 0x040fe40007f7e0ff */
[----:B------:R-:W-:-:S03]  /*ad580*/  IADD3 R28, P0, PT, R3, R4, RZ ;  /* 0x00000004031c7210 */ /* 0x000fc60007f1e0ff */
[C---:B------:R-:W-:Y:S02]  /*ad590*/  IMAD.X R3, R12.reuse, 0x1, R7, P3 ;  /* 0x000000010c037824 */ /* 0x040fe400018e0607 */
[----:B------:R-:W-:-:S03]  /*ad5a0*/  IMAD.X R29, R12, 0x1, R5, P0 ;  /* 0x000000010c1d7824 */ /* 0x000fc600000e0605 */
[----:B------:R0:W-:Y:S04]  /*ad5b0*/  STL.64 [R1+0x4c8], R2 ;  /* 0x0004c80201007387 */ /* 0x0001e80000100a00 */
[----:B------:R1:W-:Y:S01]  /*ad5c0*/  STL.64 [R1+0x4d0], R28 ;  /* 0x0004d01c01007387 */ /* 0x0003e20000100a00 */
[----:B------:R-:W-:Y:S01]  /*ad5d0*/  SHF.R.S32.HI R15, RZ, 0x1f, R19 ;  /* 0x0000001fff0f7819 */ /* 0x000fe20000011413 */
[----:B------:R-:W-:-:S04]  /*ad5e0*/  VIADD R18, R19, UR64 ;  /* 0x0000004013127c36 */ /* 0x000fc80008000000 */
[----:B------:R-:W-:Y:S01]  /*ad5f0*/  VIADD R17, R18, UR65 ;  /* 0x0000004112117c36 */ /* 0x000fe20008000000 */
[----:B------:R-:W4:Y:S03]  /*ad600*/  LDCU.64 UR64, c[0x0][0x398] ;  /* 0x00007300ff4077ac */ /* 0x000f260008000a00 */
[----:B------:R-:W-:-:S04]  /*ad610*/  VIADD R0, R17, UR66 ;  /* 0x0000004211007c36 */ /* 0x000fc80008000000 */
[----:B------:R-:W-:-:S04]  /*ad620*/  VIADD R16, R0, UR52 ;  /* 0x0000003400107c36 */ /* 0x000fc80008000000 */
[----:B------:R-:W-:Y:S01]  /*ad630*/  VIADD R14, R16, UR53 ;  /* 0x00000035100e7c36 */ /* 0x000fe20008000000 */
[----:B------:R-:W0:Y:S03]  /*ad640*/  LDCU.64 UR52, c[0x0][0x398] ;  /* 0x00007300ff3477ac */ /* 0x000e260008000a00 */
[----:B------:R-:W-:-:S04]  /*ad650*/  VIADD R11, R14, UR47 ;  /* 0x0000002f0e0b7c36 */ /* 0x000fc80008000000 */
[----:B------:R-:W-:-:S04]  /*ad660*/  VIADD R10, R11, UR48 ;  /* 0x000000300b0a7c36 */ /* 0x000fc80008000000 */
[----:B------:R-:W-:-:S04]  /*ad670*/  VIADD R9, R10, UR10 ;  /* 0x0000000a0a097c36 */ /* 0x000fc80008000000 */
[----:B------:R-:W-:Y:S01]  /*ad680*/  VIADD R8, R9, UR11 ;  /* 0x0000000b09087c36 */ /* 0x000fe20008000000 */
[----:B------:R-:W0:Y:S03]  /*ad690*/  LDCU.64 UR10, c[0x0][0x398] ;  /* 0x00007300ff0a77ac */ /* 0x000e260008000a00 */
[----:B------:R-:W-:Y:S01]  /*ad6a0*/  VIADD R13, R8, UR12 ;  /* 0x0000000c080d7c36 */ /* 0x000fe20008000000 */
[----:B--2---:R-:W-:Y:S02]  /*ad6b0*/  SHF.R.S32.HI R24, RZ, 0x1f, R20 ;  /* 0x0000001fff187819 */ /* 0x004fe40000011414 */
[----:B---3--:R-:W-:Y:S02]  /*ad6c0*/  SHF.R.S32.HI R12, RZ, 0x1f, R22 ;  /* 0x0000001fff0c7819 */ /* 0x008fe40000011416 */
[C---:B0-----:R-:W-:Y:S02]  /*ad6d0*/  IADD3 R2, P1, PT, R22.reuse, R4, RZ ;  /* 0x0000000416027210 */ /* 0x041fe40007f3e0ff */
[----:B-1----:R-:W-:-:S02]  /*ad6e0*/  IADD3 R28, P3, PT, R22, R6, RZ ;  /* 0x00000006161c7210 */ /* 0x002fc40007f7e0ff */
[----:B------:R-:W-:Y:S01]  /*ad6f0*/  IADD3 R22, P0, PT, R20, R4, RZ ;  /* 0x0000000414167210 */ /* 0x000fe20007f1e0ff */
[C---:B------:R-:W-:Y:S02]  /*ad700*/  IMAD.X R3, R12.reuse, 0x1, R5, P1 ;  /* 0x000000010c037824 */ /* 0x040fe400008e0605 */
[----:B------:R-:W-:Y:S01]  /*ad710*/  IMAD.X R29, R12, 0x1, R7, P3 ;  /* 0x000000010c1d7824 */ /* 0x000fe200018e0607 */
[----:B------:R-:W-:Y:S01]  /*ad720*/  IADD3 R20, P1, PT, R20, R6, RZ ;  /* 0x0000000614147210 */ /* 0x000fe20007f3e0ff */
[C---:B------:R-:W-:Y:S01]  /*ad730*/  IMAD.X R23, R24.reuse, 0x1, R5, P0 ;  /* 0x0000000118177824 */ /* 0x040fe200000e0605 */
[----:B------:R0:W-:Y:S03]  /*ad740*/  STL.64 [R1+0x280], R2 ;  /* 0x0002800201007387 */ /* 0x0001e60000100a00 */
[----:B------:R-:W-:Y:S01]  /*ad750*/  IMAD.X R21, R24, 0x1, R7, P1 ;  /* 0x0000000118157824 */ /* 0x000fe200008e0607 */
[----:B0-----:R-:W2:Y:S04]  /*ad760*/  LDL.LU.64 R2, [R1+0x30b0] ;  /* 0x0030b00001027983 */ /* 0x001ea80000300a00 */
[----:B------:R0:W-:Y:S04]  /*ad770*/  STL.64 [R1+0x278], R28 ;  /* 0x0002781c01007387 */ /* 0x0001e80000100a00 */
[----:B------:R1:W-:Y:S01]  /*ad780*/  STL.64 [R1+0x4c0], R22 ;  /* 0x0004c01601007387 */ /* 0x0003e20000100a00 */
[----:B0-----:R-:W-:-:S02]  /*ad790*/  IADD3 R28, P0, PT, R19, R4, RZ ;  /* 0x00000004131c7210 */ /* 0x001fc40007f1e0ff */
[----:B-1----:R-:W-:-:S03]  /*ad7a0*/  IADD3 R22, P3, PT, R19, R6, RZ ;  /* 0x0000000613167210 */ /* 0x002fc60007f7e0ff */
[C---:B------:R-:W-:Y:S01]  /*ad7b0*/  IMAD.X R29, R15.reuse, 0x1, R5, P0 ;  /* 0x000000010f1d7824 */ /* 0x040fe200000e0605 */
[----:B------:R0:W-:Y:S01]  /*ad7c0*/  STL.64 [R1+0x270], R20 ;  /* 0x0002701401007387 */ /* 0x0001e20000100a00 */
[----:B------:R-:W-:Y:S01]  /*ad7d0*/  IMAD.X R23, R15, 0x1, R7, P3 ;  /* 0x000000010f177824 */ /* 0x000fe200018e0607 */
[----:B------:R-:W-:Y:S02]  /*ad7e0*/  SHF.R.S32.HI R15, RZ, 0x1f, R18 ;  /* 0x0000001fff0f7819 */ /* 0x000fe40000011412 */
[----:B------:R-:W-:Y:S01]  /*ad7f0*/  SHF.R.S32.HI R24, RZ, 0x1f, R17 ;  /* 0x0000001fff187819 */ /* 0x000fe20000011411 */
[----:B0-----:R-:W3:Y:S04]  /*ad800*/  LDL.LU R21, [R1+0x30ac] ;  /* 0x0030ac0001157983 */ /* 0x001ee80000300800 */
[----:B------:R0:W-:Y:S04]  /*ad810*/  STL.64 [R1+0x4b8], R28 ;  /* 0x0004b81c01007387 */ /* 0x0001e80000100a00 */
[----:B------:R1:W-:Y:S01]  /*ad820*/  STL.64 [R1+0x4b0], R22 ;  /* 0x0004b01601007387 */ /* 0x0003e20000100a00 */
[----:B0-----:R-:W-:-:S02]  /*ad830*/  IADD3 R28, P1, PT, R18, R4, RZ ;  /* 0x00000004121c7210 */ /* 0x001fc40007f3e0ff */
[----:B------:R-:W-:Y:S02]  /*ad840*/  IADD3 R18, P3, PT, R18, R6, RZ ;  /* 0x0000000612127210 */ /* 0x000fe40007f7e0ff */
[----:B-1----:R-:W-:Y:S01]  /*ad850*/  IADD3 R22, P0, PT, R17, R4, RZ ;  /* 0x0000000411167210 */ /* 0x002fe20007f1e0ff */
[C---:B------:R-:W-:Y:S02]  /*ad860*/  IMAD.X R29, R15.reuse, 0x1, R5, P1 ;  /* 0x000000010f1d7824 */ /* 0x040fe400008e0605 */
[----:B------:R-:W-:Y:S02]  /*ad870*/  IMAD.X R19, R15, 0x1, R7, P3 ;  /* 0x000000010f137824 */ /* 0x000fe400018e0607 */
[----:B------:R-:W-:-:S03]  /*ad880*/  IMAD.X R23, R24, 0x1, R5, P0 ;  /* 0x0000000118177824 */ /* 0x000fc600000e0605 */
[----:B------:R0:W-:Y:S01]  /*ad890*/  STL.64 [R1+0x260], R18 ;  /* 0x0002601201007387 */ /* 0x0001e20000100a00 */
[----:B------:R-:W-:-:S03]  /*ad8a0*/  SHF.R.S32.HI R15, RZ, 0x1f, R0 ;  /* 0x0000001fff0f7819 */ /* 0x000fc60000011400 */
[----:B------:R1:W-:Y:S04]  /*ad8b0*/  STL.64 [R1+0x268], R28 ;  /* 0x0002681c01007387 */ /* 0x0003e80000100a00 */
[----:B------:R4:W-:Y:S01]  /*ad8c0*/  STL.64 [R1+0x4a8], R22 ;  /* 0x0004a81601007387 */ /* 0x0009e20000100a00 */
[----:B0-----:R-:W-:Y:S02]  /*ad8d0*/  IADD3 R18, P1, PT, R17, R6, RZ ;  /* 0x0000000611127210 */ /* 0x001fe40007f3e0ff */
[----:B-1----:R-:W-:-:S03]  /*ad8e0*/  IADD3 R28, P0, PT, R0, R4, RZ ;  /* 0x00000004001c7210 */ /* 0x002fc60007f1e0ff */
[----:B------:R-:W-:Y:S01]  /*ad8f0*/  IMAD.X R19, R24, 0x1, R7, P1 ;  /* 0x0000000118137824 */ /* 0x000fe200008e0607 */
[----:B----4-:R-:W-:Y:S01]  /*ad900*/  IADD3 R22, P3, PT, R0, R6, RZ ;  /* 0x0000000600167210 */ /* 0x010fe20007f7e0ff */
[----:B------:R-:W-:-:S03]  /*ad910*/  IMAD.X R29, R15, 0x1, R5, P0 ;  /* 0x000000010f1d7824 */ /* 0x000fc600000e0605 */
[----:B------:R0:W-:Y:S01]  /*ad920*/  STL.64 [R1+0x258], R18 ;  /* 0x0002581201007387 */ /* 0x0001e20000100a00 */
[----:B------:R-:W-:Y:S01]  /*ad930*/  IMAD.X R23, R15, 0x1, R7, P3 ;  /* 0x000000010f177824 */ /* 0x000fe200018e0607 */
[----:B------:R-:W-:Y:S02]  /*ad940*/  SHF.R.S32.HI R15, RZ, 0x1f, R16 ;  /* 0x0000001fff0f7819 */ /* 0x000fe40000011410 */
[----:B0-----:R-:W4:Y:S04]  /*ad950*/  LDL.LU R18, [R1+0x30a8] ;  /* 0x0030a80001127983 */ /* 0x001f280000300800 */
[----:B------:R0:W-:Y:S04]  /*ad960*/  STL.64 [R1+0x4a0], R28 ;  /* 0x0004a01c01007387 */ /* 0x0001e80000100a00 */
[----:B------:R1:W-:Y:S01]  /*ad970*/  STL.64 [R1+0x498], R22 ;  /* 0x0004981601007387 */ /* 0x0003e20000100a00 */
[----:B------:R-:W-:-:S02]  /*ad980*/  SHF.R.S32.HI R19, RZ, 0x1f, R14 ;  /* 0x0000001fff137819 */ /* 0x000fc4000001140e */
[C---:B0-----:R-:W-:Y:S02]  /*ad990*/  IADD3 R28, P1, PT, R16.reuse, R4, RZ ;  /* 0x00000004101c7210 */ /* 0x041fe40007f3e0ff */
[----:B-1----:R-:W-:-:S03]  /*ad9a0*/  IADD3 R22, P3, PT, R16, R6, RZ ;  /* 0x0000000610167210 */ /* 0x002fc60007f7e0ff */
[C---:B------:R-:W-:Y:S01]  /*ad9b0*/  IMAD.X R29, R15.reuse, 0x1, R5, P1 ;  /* 0x000000010f1d7824 */ /* 0x040fe200008e0605 */
[----:B------:R-:W-:Y:S01]  /*ad9c0*/  IADD3 R16, P0, PT, R14, R4, RZ ;  /* 0x000000040e107210 */ /* 0x000fe20007f1e0ff */
[----:B------:R-:W-:-:S03]  /*ad9d0*/  IMAD.X R23, R15, 0x1, R7, P3 ;  /* 0x000000010f177824 */ /* 0x000fc600018e0607 */
[----:B------:R0:W-:Y:S01]  /*ad9e0*/  STL.64 [R1+0x250], R28 ;  /* 0x0002501c01007387 */ /* 0x0001e20000100a00 */
[----:B------:R-:W-:-:S03]  /*ad9f0*/  IMAD.X R17, R19, 0x1, R5, P0 ;  /* 0x0000000113117824 */ /* 0x000fc600000e0605 */
[----:B------:R1:W-:Y:S04]  /*ada00*/  STL.64 [R1+0x248], R22 ;  /* 0x0002481601007387 */ /* 0x0003e80000100a00 */
[----:B------:R5:W-:Y:S01]  /*ada10*/  STL.64 [R1+0x490], R16 ;  /* 0x0004901001007387 */ /* 0x000be20000100a00 */
[----:B0-----:R-:W-:Y:S02]  /*ada20*/  IADD3 R28, P1, PT, R14, R6, RZ ;  /* 0x000000060e1c7210 */ /* 0x001fe40007f3e0ff */
[----:B------:R-:W-:Y:S02]  /*ada30*/  SHF.R.S32.HI R14, RZ, 0x1f, R11 ;  /* 0x0000001fff0e7819 */ /* 0x000fe4000001140b */
[----:B-1----:R-:W-:Y:S01]  /*ada40*/  IADD3 R22, P0, PT, R11, R4, RZ ;  /* 0x000000040b167210 */ /* 0x002fe20007f1e0ff */
[----:B------:R-:W-:Y:S01]  /*ada50*/  IMAD.X R29, R19, 0x1, R7, P1 ;  /* 0x00000001131d7824 */ /* 0x000fe200008e0607 */
[----:B-----5:R-:W-:-:S03]  /*ada60*/  IADD3 R16, P3, PT, R11, R6, RZ ;  /* 0x000000060b107210 */ /* 0x020fc60007f7e0ff */
[C---:B------:R-:W-:Y:S01]  /*ada70*/  IMAD.X R23, R14.reuse, 0x1, R5, P0 ;  /* 0x000000010e177824 */ /* 0x040fe200000e0605 */
[----:B------:R0:W-:Y:S01]  /*ada80*/  STL.64 [R1+0x240], R28 ;  /* 0x0002401c01007387 */ /* 0x0001e20000100a00 */
[----:B------:R-:W-:Y:S01]  /*ada90*/  SHF.R.S32.HI R11, RZ, 0x1f, R10 ;  /* 0x0000001fff0b7819 */ /* 0x000fe2000001140a */
[----:B------:R-:W-:Y:S02]  /*adaa0*/  IMAD.X R17, R14, 0x1, R7, P3 ;  /* 0x000000010e117824 */ /* 0x000fe400018e0607 */
[----:B------:R1:W-:Y:S04]  /*adab0*/  STL.64 [R1+0x488], R22 ;  /* 0x0004881601007387 */ /* 0x0003e80000100a00 */
[----:B------:R5:W-:Y:S01]  /*adac0*/  STL.64 [R1+0x480], R16 ;  /* 0x0004801001007387 */ /* 0x000be20000100a00 */
[----:B0-----:R-:W-:-:S02]  /*adad0*/  IADD3 R28, P1, PT, R10, R4, RZ ;  /* 0x000000040a1c7210 */ /* 0x001fc40007f3e0ff */
[----:B-1----:R-:W-:-:S03]  /*adae0*/  IADD3 R22, P3, PT, R10, R6, RZ ;  /* 0x000000060a167210 */ /* 0x002fc60007f7e0ff */
[----:B------:R-:W-:Y:S01]  /*adaf0*/  IMAD.X R29, R11, 0x1, R5, P1 ;  /* 0x000000010b1d7824 */ /* 0x000fe200008e0605 */
[----:B------:R-:W-:Y:S02]  /*adb00*/  SHF.R.S32.HI R10, RZ, 0x1f, R9 ;  /* 0x0000001fff0a7819 */ /* 0x000fe40000011409 */
[----:B-----5:R-:W-:Y:S01]  /*adb10*/  IADD3 R16, P0, PT, R9, R4, RZ ;  /* 0x0000000409107210 */ /* 0x020fe20007f1e0ff */
[----:B------:R-:W-:Y:S01]  /*adb20*/  IMAD.X R23, R11, 0x1, R7, P3 ;  /* 0x000000010b177824 */ /* 0x000fe200018e0607 */
[----:B------:R0:W-:Y:S03]  /*adb30*/  STL.64 [R1+0x238], R28 ;  /* 0x0002381c01007387 */ /* 0x0001e60000100a00 */
[----:B------:R-:W-:Y:S01]  /*adb40*/  IMAD.X R17, R10, 0x1, R5, P0 ;  /* 0x000000010a117824 */ /* 0x000fe200000e0605 */
[----:B------:R1:W-:Y:S04]  /*adb50*/  STL.64 [R1+0x230], R22 ;  /* 0x0002301601007387 */ /* 0x0003e80000100a00 */
[----:B------:R5:W-:Y:S01]  /*adb60*/  STL.64 [R1+0x9d8], R16 ;  /* 0x0009d81001007387 */ /* 0x000be20000100a00 */
[----:B0-----:R-:W-:-:S02]  /*adb70*/  IADD3 R28, P1, PT, R9, R6, RZ ;  /* 0x00000006091c7210 */ /* 0x001fc40007f3e0ff */
[----:B------:R-:W-:Y:S02]  /*adb80*/  SHF.R.S32.HI R9, RZ, 0x1f, R8 ;  /* 0x0000001fff097819 */ /* 0x000fe40000011408 */
[----:B-1----:R-:W-:Y:S01]  /*adb90*/  IADD3 R22, P0, PT, R8, R4, RZ ;  /* 0x0000000408167210 */ /* 0x002fe20007f1e0ff */
[----:B------:R-:W-:Y:S01]  /*adba0*/  IMAD.X R29, R10, 0x1, R7, P1 ;  /* 0x000000010a1d7824 */ /* 0x000fe200008e0607 */
[----:B-----5:R-:W-:-:S03]  /*adbb0*/  IADD3 R16, P3, PT, R8, R6, RZ ;  /* 0x0000000608107210 */ /* 0x020fc60007f7e0ff */
[----:B------:R-:W-:Y:S01]  /*adbc0*/  IMAD.X R23, R9, 0x1, R5, P0 ;  /* 0x0000000109177824 */ /* 0x000fe200000e0605 */
[----:B------:R0:W-:Y:S01]  /*adbd0*/  STL.64 [R1+0x990], R28 ;  /* 0x0009901c01007387 */ /* 0x0001e20000100a00 */
[----:B------:R-:W-:Y:S01]  /*adbe0*/  VIADD R12, R13, UR13 ;  /* 0x0000000d0d0c7c36 */ /* 0x000fe20008000000 */
[----:B------:R-:W1:Y:S01]  /*adbf0*/  LDCU.64 UR12, c[0x0][0x398] ;  /* 0x00007300ff0c77ac */ /* 0x000e620008000a00 */
[----:B------:R-:W-:Y:S01]  /*adc00*/  IMAD.X R17, R9, 0x1, R7, P3 ;  /* 0x0000000109117824 */ /* 0x000fe200018e0607 */
[----:B------:R-:W-:Y:S01]  /*adc10*/  SHF.R.S32.HI R9, RZ, 0x1f, R13 ;  /* 0x0000001fff097819 */ /* 0x000fe2000001140d */
[----:B------:R5:W-:Y:S01]  /*adc20*/  STL.64 [R1+0x9d0], R22 ;  /* 0x0009d01601007387 */ /* 0x000be20000100a00 */
[----:B------:R-:W-:Y:S02]  /*adc30*/  SHF.R.S32.HI R10, RZ, 0x1f, R12 ;  /* 0x0000001fff0a7819 */ /* 0x000fe4000001140c */
[C---:B0-----:R-:W-:Y:S01]  /*adc40*/  IADD3 R28, P1, PT, R13.reuse, R4, RZ ;  /* 0x000000040d1c7210 */ /* 0x041fe20007f3e0ff */
[----:B------:R0:W-:Y:S01]  /*adc50*/  STL.64 [R1+0x9c8], R16 ;  /* 0x0009c81001007387 */ /* 0x0001e20000100a00 */
[----:B-----5:R-:W-:-:S03]  /*adc60*/  IADD3 R22, P3, PT, R13, R6, RZ ;  /* 0x000000060d167210 */ /* 0x020fc60007f7e0ff */
[C---:B------:R-:W-:Y:S02]  /*adc70*/  IMAD.X R29, R9.reuse, 0x1, R5, P1 ;  /* 0x00000001091d7824 */ /* 0x040fe400008e0605 */
[C---:B------:R-:W-:Y:S02]  /*adc80*/  VIADD R27, R12.reuse, UR14 ;  /* 0x0000000e0c1b7c36 */ /* 0x040fe40008000000 */
[----:B------:R-:W-:Y:S01]  /*adc90*/  IMAD.X R23, R9, 0x1, R7, P3 ;  /* 0x0000000109177824 */ /* 0x000fe200018e0607 */
[----:B0-----:R-:W-:Y:S01]  /*adca0*/  IADD3 R16, P0, PT, R12, R4, RZ ;  /* 0x000000040c107210 */ /* 0x001fe20007f1e0ff */
[----:B------:R0:W-:Y:S01]  /*adcb0*/  STL.64 [R1+0x988], R28 ;  /* 0x0009881c01007387 */ /* 0x0001e20000100a00 */
[----:B------:R-:W-:-:S03]  /*adcc0*/  SHF.R.S32.HI R9, RZ, 0x1f, R27 ;  /* 0x0000001fff097819 */ /* 0x000fc6000001141b */
[----:B------:R-:W-:Y:S01]  /*adcd0*/  IMAD.X R17, R10, 0x1, R5, P0 ;  /* 0x000000010a117824 */ /* 0x000fe200000e0605 */
[----:B------:R5:W-:Y:S01]  /*adce0*/  STL.64 [R1+0x980], R22 ;  /* 0x0009801601007387 */ /* 0x000be20000100a00 */
[C---:B------:R-:W-:Y:S01]  /*adcf0*/  VIADD R0, R27.reuse, UR15 ;  /* 0x0000000f1b007c36 */ /* 0x040fe20008000000 */
[----:B------:R-:W1:Y:S01]  /*add00*/  LDCU.64 UR14, c[0x0][0x398] ;  /* 0x00007300ff0e77ac */ /* 0x000e620008000a00 */
[----:B0-----:R-:W-:Y:S01]  /*add10*/  IADD3 R28, P1, PT, R12, R6, RZ ;  /* 0x000000060c1c7210 */ /* 0x001fe20007f3e0ff */
[----:B------:R0:W-:Y:S01]  /*add20*/  STL.64 [R1+0x9c0], R16 ;  /* 0x0009c01001007387 */ /* 0x0001e20000100a00 */
[----:B-----5:R-:W-:-:S03]  /*add30*/  IADD3 R22, P0, PT, R27, R4, RZ ;  /* 0x000000041b167210 */ /* 0x020fc60007f1e0ff */
[----:B------:R-:W-:Y:S02]  /*add40*/  IMAD.X R29, R10, 0x1, R7, P1 ;  /* 0x000000010a1d7824 */ /* 0x000fe400008e0607 */
[----:B------:R-:W-:Y:S01]  /*add50*/  IMAD.X R23, R9, 0x1, R5, P0 ;  /* 0x0000000109177824 */ /* 0x000fe200000e0605 */
[----:B0-----:R-:W-:Y:S02]  /*add60*/  IADD3 R16, P3, PT, R27, R6, RZ ;  /* 0x000000061b107210 */ /* 0x001fe40007f7e0ff */
[----:B------:R0:W-:Y:S01]  /*add70*/  STL.64 [R1+0x978], R28 ;  /* 0x0009781c01007387 */ /* 0x0001e20000100a00 */
[C---:B------:R-:W-:Y:S02]  /*add80*/  VIADD R24, R0.reuse, UR16 ;  /* 0x0000001000187c36 */ /* 0x040fe40008000000 */
[----:B------:R-:W-:Y:S01]  /*add90*/  IMAD.X R17, R9, 0x1, R7, P3 ;  /* 0x0000000109117824 */ /* 0x000fe200018e0607 */
[----:B------:R-:W-:Y:S01]  /*adda0*/  SHF.R.S32.HI R9, RZ, 0x1f, R0 ;  /* 0x0000001fff097819 */ /* 0x000fe20000011400 */
[----:B------:R5:W-:Y:S01]  /*addb0*/  STL.64 [R1+0x9b8], R22 ;  /* 0x0009b81601007387 */ /* 0x000be20000100a00 */
[----:B0-----:R-:W-:-:S03]  /*addc0*/  IADD3 R28, P1, PT, R0, R4, RZ ;  /* 0x00000004001c7210 */ /* 0x001fc60007f3e0ff */
[----:B------:R0:W-:Y:S01]  /*addd0*/  STL.64 [R1+0x9b0], R16 ;  /* 0x0009b01001007387 */ /* 0x0001e20000100a00 */
[----:B-----5:R-:W-:Y:S01]  /*adde0*/  IADD3 R22, P3, PT, R0, R6, RZ ;  /* 0x0000000600167210 */ /* 0x020fe20007f7e0ff */
[C---:B------:R-:W-:Y:S01]  /*addf0*/  IMAD.X R29, R9.reuse, 0x1, R5, P1 ;  /* 0x00000001091d7824 */ /* 0x040fe200008e0605 */
[----:B------:R-:W-:Y:S01]  /*ade00*/  SHF.R.S32.HI R27, RZ, 0x1f, R24 ;  /* 0x0000001fff1b7819 */ /* 0x000fe20000011418 */
[C---:B------:R-:W-:Y:S01]  /*ade10*/  VIADD R15, R24.reuse, UR17 ;  /* 0x00000011180f7c36 */ /* 0x040fe20008000000 */
[----:B------:R-:W5:Y:S01]  /*ade20*/  LDCU.64 UR16, c[0x0][0x398] ;  /* 0x00007300ff1077ac */ /* 0x000f620008000a00 */
[----:B------:R-:W-:Y:S01]  /*ade30*/  IMAD.X R23, R9, 0x1, R7, P3 ;  /* 0x0000000109177824 */ /* 0x000fe200018e0607 */
[----:B0-----:R-:W-:Y:S01]  /*ade40*/  IADD3 R16, P0, PT, R24, R4, RZ ;  /* 0x0000000418107210 */ /* 0x001fe20007f1e0ff */
[----:B------:R0:W-:Y:S01]  /*ade50*/  STL.64 [R1+0x970], R28 ;  /* 0x0009701c01007387 */ /* 0x0001e20000100a00 */
[----:B------:R-:W-:-:S03]  /*ade60*/  SHF.R.S32.HI R13, RZ, 0x1f, R15 ;  /* 0x0000001fff0d7819 */ /* 0x000fc6000001140f */
[----:B------:R-:W-:Y:S01]  /*ade70*/  IMAD.X R17, R27, 0x1, R5, P0 ;  /* 0x000000011b117824 */ /* 0x000fe200000e0605 */
[----:B------:R1:W-:Y:S01]  /*ade80*/  STL.64 [R1+0x968], R22 ;  /* 0x0009681601007387 */ /* 0x0003e20000100a00 */
[----:B0-----:R-:W-:-:S03]  /*ade90*/  IADD3 R28, P1, PT, R24, R6, RZ ;  /* 0x00000006181c7210 */ /* 0x001fc60007f3e0ff */
[----:B------:R0:W-:Y:S01]  /*adea0*/  STL.64 [R1+0x9a8], R16 ;  /* 0x0009a81001007387 */ /* 0x0001e20000100a00 */
[----:B-1----:R-:W-:Y:S01]  /*adeb0*/  IADD3 R22, P0, PT, R15, R4, RZ ;  /* 0x000000040f167210 */ /* 0x002fe20007f1e0ff */
[----:B------:R-:W-:Y:S02]  /*adec0*/  IMAD.X R29, R27, 0x1, R7, P1 ;  /* 0x000000011b1d7824 */ /* 0x000fe400008e0607 */
[----:B------:R-:W-:Y:S02]  /*aded0*/  VIADD R14, R15, UR18 ;  /* 0x000000120f0e7c36 */ /* 0x000fe40008000000 */
[----:B------:R-:W-:Y:S01]  /*adee0*/  IMAD.X R23, R13, 0x1, R5, P0 ;  /* 0x000000010d177824 */ /* 0x000fe200000e0605 */
[----:B0-----:R-:W-:Y:S01]  /*adef0*/  IADD3 R16, P3, PT, R15, R6, RZ ;  /* 0x000000060f107210 */ /* 0x001fe20007f7e0ff */
[----:B------:R0:W-:Y:S01]  /*adf00*/  STL.64 [R1+0x960], R28 ;  /* 0x0009601c01007387 */ /* 0x0001e20000100a00 */
[----:B------:R-:W-:Y:S01]  /*adf10*/  VIADD R8, R14, UR19 ;  /* 0x000000130e087c36 */ /* 0x000fe20008000000 */
[----:B------:R-:W1:Y:S02]  /*adf20*/  LDCU.64 UR18, c[0x0][0x398] ;  /* 0x00007300ff1277ac */ /* 0x000e640008000a00 */
[----:B------:R-:W-:Y:S01]  /*adf30*/  IMAD.X R17, R13, 0x1, R7, P3 ;  /* 0x000000010d117824 */ /* 0x000fe200018e0607 */
[----:B------:R2:W-:Y:S01]  /*adf40*/  STL.64 [R1+0x9a0], R22 ;  /* 0x0009a01601007387 */ /* 0x0005e20000100a00 */
[----:B------:R-:W-:-:S03]  /*adf50*/  SHF.R.S32.HI R13, RZ, 0x1f, R14 ;  /* 0x0000001fff0d7819 */ /* 0x000fc6000001140e */
[----:B------:R1:W-:Y:S01]  /*adf60*/  STL.64 [R1+0x958], R16 ;  /* 0x0009581001007387 */ /* 0x0003e20000100a00 */
[C---:B0-----:R-:W-:Y:S02]  /*adf70*/  IADD3 R28, P1, PT, R14.reuse, R4, RZ ;  /* 0x000000040e1c7210 */ /* 0x041fe40007f3e0ff */
[----:B--2---:R-:W-:Y:S02]  /*adf80*/  IADD3 R22, P3, PT, R14, R6, RZ ;  /* 0x000000060e167210 */ /* 0x004fe40007f7e0ff */
[----:B------:R-:W-:Y:S02]  /*adf90*/  SHF.R.S32.HI R14, RZ, 0x1f, R8 ;  /* 0x0000001fff0e7819 */ /* 0x000fe40000011408 */
[----:B-1----:R-:W-:Y:S01]  /*adfa0*/  IADD3 R16, P0, PT, R8, R4, RZ ;  /* 0x0000000408107210 */ /* 0x002fe20007f1e0ff */
[C---:B------:R-:W-:Y:S02]  /*adfb0*/  IMAD.X R23, R13.reuse, 0x1, R7, P3 ;  /* 0x000000010d177824 */ /* 0x040fe400018e0607 */
[----:B------:R-:W-:-:S02]  /*adfc0*/  IMAD.X R29, R13, 0x1, R5, P1 ;  /* 0x000000010d1d7824 */ /* 0x000fc400008e0605 */
[----:B------:R-:W-:Y:S01]  /*adfd0*/  VIADD R12, R8, UR20 ;  /* 0x00000014080c7c36 */ /* 0x000fe20008000000 */
[----:B------:R0:W-:Y:S01]  /*adfe0*/  STL.64 [R1+0x9f8], R22 ;  /* 0x0009f81601007387 */ /* 0x0001e20000100a00 */
[----:B------:R-:W-:-:S03]  /*adff0*/  IMAD.X R17, R14, 0x1, R5, P0 ;  /* 0x000000010e117824 */ /* 0x000fc600000e0605 */
[----:B------:R1:W-:Y:S01]  /*ae000*/  STL.64 [R1+0xa00], R28 ;  /* 0x000a001c01007387 */ /* 0x0003e20000100a00 */
[----:B------:R-:W-:-:S03]  /*ae010*/  SHF.R.S32.HI R13, RZ, 0x1f, R12 ;  /* 0x0000001fff0d7819 */ /* 0x000fc6000001140c */
[----:B------:R2:W-:Y:S01]  /*ae020*/  STL.64 [R1+0xa08], R16 ;  /* 0x000a081001007387 */ /* 0x0005e20000100a00 */
[----:B0-----:R-:W-:Y:S02]  /*ae030*/  IADD3 R22, P1, PT, R8, R6, RZ ;  /* 0x0000000608167210 */ /* 0x001fe40007f3e0ff */
[----:B-1----:R-:W-:-:S03]  /*ae040*/  IADD3 R28, P0, PT, R12, R4, RZ ;  /* 0x000000040c1c7210 */ /* 0x002fc60007f1e0ff */
[----:B------:R-:W-:Y:S01]  /*ae050*/  IMAD.X R23, R14, 0x1, R7, P1 ;  /* 0x000000010e177824 */ /* 0x000fe200008e0607 */
[CC--:B--2---:R-:W-:Y:S01]  /*ae060*/  IADD3 R16, P3, PT, R12.reuse, R6.reuse, RZ ;  /* 0x000000060c107210 */ /* 0x0c4fe20007f7e0ff */
[----:B------:R-:W-:Y:S02]  /*ae070*/  VIADD R11, R12, UR21 ;  /* 0x000000150c0b7c36 */ /* 0x000fe40008000000 */
[C---:B------:R-:W-:Y:S01]  /*ae080*/  IMAD.X R29, R13.reuse, 0x1, R5, P0 ;  /* 0x000000010d1d7824 */ /* 0x040fe200000e0605 */
[----:B------:R0:W-:Y:S01]  /*ae090*/  STL.64 [R1+0x9f0], R22 ;  /* 0x0009f01601007387 */ /* 0x0001e20000100a00 */
[----:B------:R-:W-:Y:S01]  /*ae0a0*/  IMAD.X R17, R13, 0x1, R7, P3 ;  /* 0x000000010d117824 */ /* 0x000fe200018e0607 */
[----:B------:R-:W1:Y:S01]  /*ae0b0*/  LDCU.64 UR20, c[0x0][0x398] ;  /* 0x00007300ff1477ac */ /* 0x000e620008000a00 */
[C---:B------:R-:W-:Y:S01]  /*ae0c0*/  VIADD R10, R11.reuse, UR22 ;  /* 0x000000160b0a7c36 */ /* 0x040fe20008000000 */
[----:B------:R-:W-:Y:S02]  /*ae0d0*/  SHF.R.S32.HI R13, RZ, 0x1f, R11 ;  /* 0x0000001fff0d7819 */ /* 0x000fe4000001140b */
[----:B------:R-:W-:Y:S01]  /*ae0e0*/  IADD3 R14, P3, PT, R11, R6, RZ ;  /* 0x000000060b0e7210 */ /* 0x000fe20007f7e0ff */
[----:B0-----:R-:W2:Y:S04]  /*ae0f0*/  LDL.LU.64 R22, [R1+0x30a0] ;  /* 0x0030a00001167983 */ /* 0x001ea80000300a00 */
[----:B------:R0:W-:Y:S04]  /*ae100*/  STL.64 [R1+0xa20], R28 ;  /* 0x000a201c01007387 */ /* 0x0001e80000100a00 */
[----:B------:R1:W-:Y:S01]  /*ae110*/  STL.64 [R1+0x228], R16 ;  /* 0x0002281001007387 */ /* 0x0003e20000100a00 */
[----:B------:R-:W-:Y:S01]  /*ae120*/  IMAD.X R15, R13, 0x1, R7, P3 ;  /* 0x000000010d0f7824 */ /* 0x000fe200018e0607 */
[----:B0-----:R-:W-:-:S02]  /*ae130*/  IADD3 R28, P1, PT, R11, R4, RZ ;  /* 0x000000040b1c7210 */ /* 0x001fc40007f3e0ff */
[----:B------:R-:W-:Y:S02]  /*ae140*/  SHF.R.S32.HI R11, RZ, 0x1f, R10 ;  /* 0x0000001fff0b7819 */ /* 0x000fe4000001140a */
[----:B-1----:R-:W-:Y:S01]  /*ae150*/  IADD3 R16, P0, PT, R10, R4, RZ ;  /* 0x000000040a107210 */ /* 0x002fe20007f1e0ff */
[----:B------:R-:W-:-:S04]  /*ae160*/  IMAD.X R29, R13, 0x1, R5, P1 ;  /* 0x000000010d1d7824 */ /* 0x000fc800008e0605 */
[----:B------:R-:W-:Y:S01]  /*ae170*/  IMAD.X R17, R11, 0x1, R5, P0 ;  /* 0x000000010b117824 */ /* 0x000fe200000e0605 */
[----:B------:R0:W-:Y:S04]  /*ae180*/  STL.64 [R1+0x220], R28 ;  /* 0x0002201c01007387 */ /* 0x0001e80000100a00 */
[----:B0-----:R-:W2:Y:S04]  /*ae190*/  LDL.LU R29, [R1+0x3098] ;  /* 0x00309800011d7983 */ /* 0x001ea80000300800 */
[----:B------:R0:W-:Y:S04]  /*ae1a0*/  STL.64 [R1+0x218], R14 ;  /* 0x0002180e01007387 */ /* 0x0001e80000100a00 */
[----:B------:R1:W-:Y:S04]  /*ae1b0*/  STL.64 [R1+0x210], R16 ;  /* 0x0002101001007387 */ /* 0x0003e80000100a00 */
[----:B------:R-:W2:Y:S04]  /*ae1c0*/  LDL.LU R0, [R1+0x588] ;  /* 0x0005880001007983 */ /* 0x000ea80000300800 */
[----:B------:R-:W2:Y:S01]  /*ae1d0*/  LDL.LU R20, [R1+0x58c] ;  /* 0x00058c0001147983 */ /* 0x000ea20000300800 */
[C---:B------:R-:W-:Y:S01]  /*ae1e0*/  VIADD R9, R10.reuse, UR23 ;  /* 0x000000170a097c36 */ /* 0x040fe20008000000 */
[----:B0-----:R-:W-:Y:S01]  /*ae1f0*/  IADD3 R14, P1, PT, R10, R6, RZ ;  /* 0x000000060a0e7210 */ /* 0x001fe20007f3e0ff */
[----:B------:R-:W0:Y:S02]  /*ae200*/  LDCU.64 UR22, c[0x0][0x398] ;  /* 0x00007300ff1677ac */ /* 0x000e240008000a00 */
[----:B------:R-:W-:-:S02]  /*ae210*/  VIADD R8, R9, UR24 ;  /* 0x0000001809087c36 */ /* 0x000fc40008000000 */
[----:B------:R-:W-:Y:S02]  /*ae220*/  IMAD.X R15, R11, 0x1, R7, P1 ;  /* 0x000000010b0f7824 */ /* 0x000fe400008e0607 */
[----:B------:R-:W-:Y:S01]  /*ae230*/  VIADD R12, R8, UR25 ;  /* 0x00000019080c7c36 */ /* 0x000fe20008000000 */
[----:B------:R-:W-:Y:S01]  /*ae240*/  SHF.R.S32.HI R11, RZ, 0x1f, R9 ;  /* 0x0000001fff0b7819 */ /* 0x000fe20000011409 */
[----:B------:R-:W0:Y:S01]  /*ae250*/  LDCU.64 UR24, c[0x0][0x398] ;  /* 0x00007300ff1877ac */ /* 0x000e220008000a00 */
[----:B------:R3:W-:Y:S02]  /*ae260*/  STL.64 [R1+0x208], R14 ;  /* 0x0002080e01007387 */ /* 0x0007e40000100a00 */
[----:B------:R-:W-:Y:S02]  /*ae270*/  SHF.R.S32.HI R10, RZ, 0x1f, R12 ;  /* 0x0000001fff0a7819 */ /* 0x000fe4000001140c */
[C---:B-1----:R-:W-:Y:S02]  /*ae280*/  IADD3 R16, P0, PT, R12.reuse, R4, RZ ;  /* 0x000000040c107210 */ /* 0x042fe40007f1e0ff */
[----:B---3--:R-:W-:-:S02]  /*ae290*/  IADD3 R14, P3, PT, R12, R6, RZ ;  /* 0x000000060c0e7210 */ /* 0x008fc40007f7e0ff */
[----:B------:R-:W-:Y:S01]  /*ae2a0*/  IADD3 R12, P1, PT, R9, R4, RZ ;  /* 0x00000004090c7210 */ /* 0x000fe20007f3e0ff */
[C---:B------:R-:W-:Y:S02]  /*ae2b0*/  IMAD.X R17, R10.reuse, 0x1, R5, P0 ;  /* 0x000000010a117824 */ /* 0x040fe400000e0605 */
[----:B------:R-:W-:Y:S02]  /*ae2c0*/  IMAD.X R15, R10, 0x1, R7, P3 ;  /* 0x000000010a0f7824 */ /* 0x000fe400018e0607 */
[----:B------:R-:W-:Y:S01]  /*ae2d0*/  IMAD.X R13, R11, 0x1, R5, P1 ;  /* 0x000000010b0d7824 */ /* 0x000fe200008e0605 */
[----:B------:R1:W-:Y:S04]  /*ae2e0*/  STL.64 [R1+0x200], R16 ;  /* 0x0002001001007387 */ /* 0x0003e80000100a00 */
[----:B------:R3:W-:Y:S04]  /*ae2f0*/  STL.64 [R1+0x1f0], R14 ;  /* 0x0001f00e01007387 */ /* 0x0007e80000100a00 */
[----:B------:R0:W-:Y:S01]  /*ae300*/  STL.64 [R1+0x1f8], R12 ;  /* 0x0001f80c01007387 */ /* 0x0001e20000100a00 */
[----:B-1----:R-:W-:-:S02]  /*ae310*/  IADD3 R16, P3, PT, R9, R6, RZ ;  /* 0x0000000609107210 */ /* 0x002fc40007f7e0ff */
[C---:B---3--:R-:W-:Y:S02]  /*ae320*/  IADD3 R14, P0, PT, R8.reuse, R4, RZ ;  /* 0x00000004080e7210 */ /* 0x048fe40007f1e0ff */
[----:B0-----:R-:W-:Y:S02]  /*ae330*/  IADD3 R12, P1, PT, R8, R6, RZ ;  /* 0x00000006080c7210 */ /* 0x001fe40007f3e0ff */
[----:B------:R-:W-:Y:S01]  /*ae340*/  SHF.R.S32.HI R8, RZ, 0x1f, R8 ;  /* 0x0000001fff087819 */ /* 0x000fe20000011408 */
[----:B------:R-:W-:-:S04]  /*ae350*/  IMAD.X R17, R11, 0x1, R7, P3 ;  /* 0x000000010b117824 */ /* 0x000fc800018e0607 */
[C---:B------:R-:W-:Y:S01]  /*ae360*/  IMAD.X R15, R8.reuse, 0x1, R5, P0 ;  /* 0x00000001080f7824 */ /* 0x040fe200000e0605 */
[----:B------:R0:W-:Y:S01]  /*ae370*/  STL.64 [R1+0x1e8], R16 ;  /* 0x0001e81001007387 */ /* 0x0001e20000100a00 */
[----:B------:R-:W-:Y:S01]  /*ae380*/  IMAD.X R13, R8, 0x1, R7, P1 ;  /* 0x00000001080d7824 */ /* 0x000fe200008e0607 */
[----:B------:R-:W-:Y:S02]  /*ae390*/  ISETP.GE.AND P0, PT, R3, UR28, PT ;  /* 0x0000001c03007c0c */ /* 0x000fe4000bf06270 */
[----:B0-----:R-:W3:Y:S04]  /*ae3a0*/  LDL.LU.64 R16, [R1+0x3090] ;  /* 0x0030900001107983 */ /* 0x001ee80000300a00 */
[----:B------:R-:W-:Y:S04]  /*ae3b0*/  STL.64 [R1+0x1e0], R14 ;  /* 0x0001e00e01007387 */ /* 0x000fe80000100a00 */
[----:B------:R-:W3:Y:S04]  /*ae3c0*/  LDL.LU R19, [R1+0x590] ;  /* 0x0005900001137983 */ /* 0x000ee80000300800 */
[----:B------:R-:W3:Y:S04]  /*ae3d0*/  LDL.LU R28, [R1+0x594] ;  /* 0x00059400011c7983 */ /* 0x000ee80000300800 */
[----:B------:R-:W-:Y:S01]  /*ae3e0*/  STL.64 [R1+0x1d8], R12 ;  /* 0x0001d80c01007387 */ /* 0x000fe20000100a00 */
[----:B------:R-:W-:-:S02]  /*ae3f0*/  ISETP.LT.AND P3, PT, R26, UR26, !P2 ;  /* 0x0000001a1a007c0c */ /* 0x000fc4000d761270 */
[----:B----4-:R-:W-:Y:S01]  /*ae400*/  LOP3.LUT R18, R18, 0xfffff7ff, RZ, 0xc0, !PT ;  /* 0xfffff7ff12127812 */ /* 0x010fe200078ec0ff */
[C---:B------:R-:W-:Y:S01]  /*ae410*/  VIADD R5, R21.reuse, 0x55 ;  /* 0x0000005515057836 */ /* 0x040fe20000000000 */
[----:B------:R-:W-:Y:S01]  /*ae420*/  ISETP.LT.AND P2, PT, R2, UR29, !P2 ;  /* 0x0000001d02007c0c */ /* 0x000fe2000d741270 */
[----:B------:R-:W-:Y:S01]  /*ae430*/  VIADD R4, R21, 0x54 ;  /* 0x0000005415047836 */ /* 0x000fe20000000000 */
[----:B------:R-:W-:Y:S01]  /*ae440*/  ISETP.LT.AND P1, PT, R26, UR30, !P0 ;  /* 0x0000001e1a007c0c */ /* 0x000fe2000c721270 */
[----:B------:R-:W0:Y:S06]  /*ae450*/  LDCU.64 UR26, c[0x0][0x398] ;  /* 0x00007300ff1a77ac */ /* 0x000e2c0008000a00 */
[----:B------:R-:W-:Y:S01]  /*ae460*/  @P3 LOP3.LUT R18, R18, 0x800, RZ, 0xfc, !PT ;  /* 0x0000080012123812 */ /* 0x000fe200078efcff */
[----:B------:R-:W1:Y:S03]  /*ae470*/  LDCU.64 UR28, c[0x0][0x398] ;  /* 0x00007300ff1c77ac */ /* 0x000e660008000a00 */
[----:B------:R-:W-:Y:S01]  /*ae480*/  LOP3.LUT R18, R18, 0xfffffbff, RZ, 0xc0, !PT ;  /* 0xfffffbff12127812 */ /* 0x000fe200078ec0ff */
[----:B------:R-:W4:Y:S03]  /*ae490*/  LDCU.64 UR30, c[0x0][0x398] ;  /* 0x00007300ff1e77ac */ /* 0x000f260008000a00 */
[----:B------:R-:W-:-:S02]  /*ae4a0*/  @P2 LOP3.LUT R18, R18, 0x400, RZ, 0xfc, !PT ;  /* 0x0000040012122812 */ /* 0x000fc400078efcff */
[----:B------:R-:W-:Y:S01]  /*ae4b0*/  ISETP.LT.AND P0, PT, R2, UR10, !P0 ;  /* 0x0000000a02007c0c */ /* 0x000fe2000c701270 */
[----:B------:R-:W-:Y:S01]  /*ae4c0*/  UMOV UR6, 0x400 ;  /* 0x0000040000067882 */ /* 0x000fe20000000000 */
[----:B--2---:R-:W-:Y:S01]  /*ae4d0*/  F2FP.SATFINITE.E5M2.F32.PACK_AB_MERGE_C R3, R20, R0, RZ ;  /* 0x000000001403723e */ /* 0x004fe200048060ff */
[----:B------:R-:W2:Y:S01]  /*ae4e0*/  LDCU UR10, c[0x0][0x39c] ;  /* 0x00007380ff0a77ac */ /* 0x000ea20008000800 */
[----:B------:R-:W2:Y:S04]  /*ae4f0*/  LDL.LU R0, [R1+0x598] ;  /* 0x0005980001007983 */ /* 0x000ea80000300800 */
[----:B------:R-:W2:Y:S01]  /*ae500*/  LDL.LU R20, [R1+0x59c] ;  /* 0x00059c0001147983 */ /* 0x000ea20000300800 */
[----:B------:R-:W-:-:S04]  /*ae510*/  LOP3.LUT R18, R18, 0xfffffdff, RZ, 0xc0, !PT ;  /* 0xfffffdff12127812 */ /* 0x000fc800078ec0ff */
[----:B------:R-:W-:-:S04]  /*ae520*/  @P1 LOP3.LUT R18, R18, 0x200, RZ, 0xfc, !PT ;  /* 0x0000020012121812 */ /* 0x000fc800078efcff */
[----:B------:R-:W-:-:S04]  /*ae530*/  LOP3.LUT R18, R18, 0xfffffeff, RZ, 0xc0, !PT ;  /* 0xfffffeff12127812 */ /* 0x000fc800078ec0ff */
[----:B------:R-:W-:Y:S02]  /*ae540*/  @P0 LOP3.LUT R18, R18, 0x100, RZ, 0xfc, !PT ;  /* 0x0000010012120812 */ /* 0x000fe400078efcff */
[----:B------:R-:W-:Y:S02]  /*ae550*/  ISETP.GE.AND P0, PT, R5, UR34, PT ;  /* 0x0000002205007c0c */ /* 0x000fe4000bf06270 */
[----:B------:R-:W-:Y:S01]  /*ae560*/  LOP3.LUT R18, R18, 0xffffff7f, RZ, 0xc0, !PT ;  /* 0xffffff7f12127812 */ /* 0x000fe200078ec0ff */
[----:B------:R-:W-:Y:S01]  /*ae570*/  VIADD R5, R21, 0x53 ;  /* 0x0000005315057836 */ /* 0x000fe20000000000 */
[----:B------:R-:W-:Y:S01]  /*ae580*/  ISETP.LT.AND P2, PT, R26, UR12, !P0 ;  /* 0x0000000c1a007c0c */ /* 0x000fe2000c741270 */
[----:B------:R3:W-:Y:S01]  /*ae590*/  STL [R1+0x303c], R3 ;  /* 0x00303c0301007387 */ /* 0x0007e20000100800 */
[----:B------:R-:W-:Y:S01]  /*ae5a0*/  ISETP.LT.AND P1, PT, R2, UR14, !P0 ;  /* 0x0000000e02007c0c */ /* 0x000fe2000c721270 */
[----:B------:R-:W0:Y:S01]  /*ae5b0*/  LDCU.64 UR34, c[0x0][0x398] ;  /* 0x00007300ff2277ac */ /* 0x000e220008000a00 */
[----:B------:R-:W-:-:S09]  /*ae5c0*/  ISETP.GE.AND P0, PT, R4, UR36, PT ;  /* 0x0000002404007c0c */ /* 0x000fd2000bf06270 */
[----:B------:R-:W-:Y:S01]  /*ae5d0*/  @P2 LOP3.LUT R18, R18, 0x80, RZ, 0xfc, !PT ;  /* 0x0000008012122812 */ /* 0x000fe200078efcff */
[----:B------:R-:W-:Y:S01]  /*ae5e0*/  VIADD R4, R21, 0x52 ;  /* 0x0000005215047836 */ /* 0x000fe20000000000 */
[----:B------:R-:W-:Y:S01]  /*ae5f0*/  LOP3.LUT R22, R22, 0x7fffffff, RZ, 0xc0, !PT ;  /* 0x7fffffff16167812 */ /* 0x000fe200078ec0ff */
[----:B------:R-:W0:Y:S01]  /*ae600*/  LDCU.64 UR36, c[0x0][0x398] ;  /* 0x00007300ff2477ac */ /* 0x000e220008000a00 */
[----:B------:R-:W-:-:S04]  /*ae610*/  LOP3.LUT R18, R18, 0xffffffbf, RZ, 0xc0, !PT ;  /* 0xffffffbf12127812 */ /* 0x000fc800078ec0ff */
[----:B------:R-:W-:Y:S02]  /*ae620*/  @P1 LOP3.LUT R18, R18, 0x40, RZ, 0xfc, !PT ;  /* 0x0000004012121812 */ /* 0x000fe400078efcff */
[----:B-----5:R-:W-:Y:S02]  /*ae630*/  ISETP.LT.AND P1, PT, R26, UR16, !P0 ;  /* 0x000000101a007c0c */ /* 0x020fe4000c721270 */
[----:B------:R-:W-:Y:S02]  /*ae640*/  ISETP.LT.AND P0, PT, R2, UR18, !P0 ;  /* 0x0000001202007c0c */ /* 0x000fe4000c701270 */
[----:B------:R-:W-:Y:S02]  /*ae650*/  LOP3.LUT R18, R18, 0xffffffdf, RZ, 0xc0, !PT ;  /* 0xffffffdf12127812 */ /* 0x000fe400078ec0ff */
[----:B---3--:R-:W-:Y:S01]  /*ae660*/  F2FP.SATFINITE.E5M2.F32.PACK_AB_MERGE_C R3, R28, R19, RZ ;  /* 0x000000131c03723e */ /* 0x008fe200048060ff */
[----:B------:R-:W-:-:S06]  /*ae670*/  UMOV UR16, UR49 ;  /* 0x0000003100107c82 */ /* 0x000fcc0008000000 */
[----:B------:R-:W-:Y:S01]  /*ae680*/  @P1 LOP3.LUT R18, R18, 0x20, RZ, 0xfc, !PT ;  /* 0x0000002012121812 */ /* 0x000fe200078efcff */
[----:B------:R-:W3:Y:S03]  /*ae690*/  LDCU.64 UR48, c[0x0][0x398] ;  /* 0x00007300ff3077ac */ /* 0x000ee60008000a00 */
[----:B------:R-:W-:Y:S01]  /*ae6a0*/  LOP3.LUT R18, R18, 0xffffffef, RZ, 0xc0, !PT ;  /* 0xffffffef12127812 */ /* 0x000fe200078ec0ff */
[----:B------:R-:W-:Y:S01]  /*ae6b0*/  UMOV UR12, UR69 ;  /* 0x00000045000c7c82 */ /* 0x000fe20008000000 */
[----:B------:R-:W5:Y:S02]  /*ae6c0*/  LDCU UR18, c[0x0][0x39c] ;  /* 0x00007380ff1277ac */ /* 0x000f640008000800 */
[----:B------:R-:W-:Y:S02]  /*ae6d0*/  @P0 LOP3.LUT R18, R18, 0x10, RZ, 0xfc, !PT ;  /* 0x0000001012120812 */ /* 0x000fe400078efcff */
[----:B------:R-:W-:-:S02]  /*ae6e0*/  ISETP.GE.AND P0, PT, R5, UR40, PT ;  /* 0x0000002805007c0c */ /* 0x000fc4000bf06270 */
[----:B------:R-:W-:Y:S01]  /*ae6f0*/  LOP3.LUT R18, R18, 0xfffffff7, RZ, 0xc0, !PT ;  /* 0xfffffff712127812 */ /* 0x000fe200078ec0ff */
[----:B------:R2:W-:Y:S01]  /*ae700*/  STL [R1+0xe0], R3 ;  /* 0x0000e00301007387 */ /* 0x0005e20000100800 */
[----:B------:R-:W-:Y:S01]  /*ae710*/  ISETP.LT.AND P2, PT, R26, UR20, !P0 ;  /* 0x000000141a007c0c */ /* 0x000fe2000c741270 */
[----:B------:R-:W-:Y:S01]  /*ae720*/  VIADD R5, R21, 0x51 ;  /* 0x0000005115057836 */ /* 0x000fe20000000000 */
[----:B------:R-:W-:Y:S01]  /*ae730*/  ISETP.LT.AND P1, PT, R2, UR22, !P0 ;  /* 0x0000001602007c0c */ /* 0x000fe2000c721270 */
[----:B------:R-:W3:Y:S01]  /*ae740*/  LDL.LU R28, [R1+0x830] ;  /* 0x00083000011c7983 */ /* 0x000ee20000300800 */
[----:B------:R-:W-:Y:S01]  /*ae750*/  ISETP.GE.AND P0, PT, R4, UR42, PT ;  /* 0x0000002a04007c0c */ /* 0x000fe2000bf06270 */
[----:B------:R-:W0:Y:S08]  /*ae760*/  LDCU.64 UR40, c[0x0][0x398] ;  /* 0x00007300ff2877ac */ /* 0x000e300008000a00 */
[----:B------:R-:W-:-:S02]  /*ae770*/  @P2 LOP3.LUT R18, R18, 0x8, RZ, 0xfc, !PT ;  /* 0x0000000812122812 */ /* 0x000fc400078efcff */
[----:B--2---:R-:W-:Y:S01]  /*ae780*/  F2FP.SATFINITE.E5M2.F32.PACK_AB_MERGE_C R3, R20, R0, RZ ;  /* 0x000000001403723e */ /* 0x004fe200048060ff */
[----:B------:R-:W-:Y:S01]  /*ae790*/  VIADD R4, R21, 0x50 ;  /* 0x0000005015047836 */ /* 0x000fe20000000000 */
[----:B------:R-:W-:Y:S01]  /*ae7a0*/  LOP3.LUT R18, R18, 0xfffffffb, RZ, 0xc0, !PT ;  /* 0xfffffffb12127812 */ /* 0x000fe200078ec0ff */
[----:B------:R-:W2:Y:S03]  /*ae7b0*/  LDCU.64 UR42, c[0x0][0x398] ;  /* 0x00007300ff2a77ac */ /* 0x000ea60008000a00 */
[----:B------:R-:W-:Y:S02]  /*ae7c0*/  @P1 LOP3.LUT R18, R18, 0x4, RZ, 0xfc, !PT ;  /* 0x0000000412121812 */ /* 0x000fe400078efcff */
[----:B------:R-:W-:Y:S01]  /*ae7d0*/  ISETP.LT.AND P1, PT, R26, UR24, !P0 ;  /* 0x000000181a007c0c */ /* 0x000fe2000c721270 */
[----:B------:R-:W-:Y:S01]  /*ae7e0*/  UMOV UR22, UR12 ;  /* 0x0000000c00167c82 */ /* 0x000fe20008000000 */
[----:B0-----:R-:W-:Y:S01]  /*ae7f0*/  ISETP.LT.AND P0, PT, R2, UR26, !P0 ;  /* 0x0000001a02007c0c */ /* 0x001fe2000c701270 */
[----:B------:R-:W0:Y:S01]  /*ae800*/  LDCU UR12, c[0x0][0x398] ;  /* 0x00007300ff0c77ac */ /* 0x000e220008000800 */
[----:B------:R-:W-:Y:S01]  /*ae810*/  LOP3.LUT R18, R18, 0xfffffffd, RZ, 0xc0, !PT ;  /* 0xfffffffd12127812 */ /* 0x000fe200078ec0ff */
[----:B------:R-:W3:Y:S01]  /*ae820*/  LDL.LU R2, [R1+0x834] ;  /* 0x0008340001027983 */ /* 0x000ee20000300800 */
[----:B------:R-:W-:Y:S01]  /*ae830*/  UMOV UR20, UR16 ;  /* 0x0000001000147c82 */ /* 0x000fe20008000000 */
[----:B------:R-:W0:Y:S01]  /*ae840*/  LDCU UR16, c[0x0][0x398] ;  /* 0x00007300ff1077ac */ /* 0x000e220008000800 */
[----:B------:R-:W-:-:S02]  /*ae850*/  LOP3.LUT R23, R23, 0x7fffffff, RZ, 0xc0, !PT ;  /* 0x7fffffff17177812 */ /* 0x000fc400078ec0ff */
[----:B------:R-:W-:Y:S01]  /*ae860*/  LOP3.LUT R25, R25, 0x7fffffff, RZ, 0xc0, !PT ;  /* 0x7fffffff19197812 */ /* 0x000fe200078ec0ff */
[----:B------:R-:W0:Y:S02]  /*ae870*/  LDCU UR24, c[0x0][0x39c] ;  /* 0x00007380ff1877ac */ /* 0x000e240008000800 */
[----:B------:R-:W-:-:S04]  /*ae880*/  @P1 LOP3.LUT R18, R18, 0x2, RZ, 0xfc, !PT ;  /* 0x0000000212121812 */ /* 0x000fc800078efcff */
[----:B------:R-:W-:-:S04]  /*ae890*/  LOP3.LUT R18, R18, 0xfffffffe, RZ, 0xc0, !PT ;  /* 0xfffffffe12127812 */ /* 0x000fc800078ec0ff */
[----:B------:R-:W-:-:S05]  /*ae8a0*/  @P0 LOP3.LUT R18, R18, 0x1, RZ, 0xfc, !PT ;  /* 0x0000000112120812 */ /* 0x000fca00078efcff */
[----:B------:R0:W-:Y:S04]  /*ae8b0*/  STL [R1+0x2fc4], R18 ;  /* 0x002fc41201007387 */ /* 0x0001e80000100800 */
[----:B0-----:R-:W4:Y:S04]  /*ae8c0*/  LDL R18, [R1+0xda8] ;  /* 0x000da80001127983 */ /* 0x001f280000100800 */
[----:B------:R-:W2:Y:S04]  /*ae8d0*/  LDL.LU R0, [R1+0x838] ;  /* 0x0008380001007983 */ /* 0x000ea80000300800 */
[----:B------:R-:W2:Y:S04]  /*ae8e0*/  LDL.LU R20, [R1+0x83c] ;  /* 0x00083c0001147983 */ /* 0x000ea80000300800 */
[----:B------:R-:W-:Y:S04]  /*ae8f0*/  STL [R1+0x1a0], R3 ;  /* 0x0001a00301007387 */ /* 0x000fe80000100800 */
[----:B------:R-:W4:Y:S04]  /*ae900*/  LDL.LU R24, [R1+0x5b0] ;  /* 0x0005b00001187983 */ /* 0x000f280000300800 */
[----:B------:R-:W4:Y:S01]  /*ae910*/  LDL.LU R19, [R1+0x5b4] ;  /* 0x0005b40001137983 */ /* 0x000f220000300800 */
[----:B---3--:R-:W-:-:S05]  /*ae920*/  F2FP.SATFINITE.E5M2.F32.PACK_AB_MERGE_C R2, R2, R28, RZ ;  /* 0x0000001c0202723e */ /* 0x008fca00048060ff */
[----:B------:R0:W-:Y:S04]  /*ae930*/  STL [R1+0xbc], R2 ;  /* 0x0000bc0201007387 */ /* 0x0001e80000100800 */
[----:B------:R-:W3:Y:S04]  /*ae940*/  LDL.LU R28, [R1+0x5b8] ;  /* 0x0005b800011c7983 */ /* 0x000ee80000300800 */
[----:B0-----:R-:W3:Y:S01]  /*ae950*/  LDL.LU R2, [R1+0x5bc] ;  /* 0x0005bc0001027983 */ /* 0x001ee20000300800 */
[----:B--2---:R-:W-:-:S05]  /*ae960*/  F2FP.SATFINITE.E5M2.F32.PACK_AB_MERGE_C R0, R20, R0, RZ ;  /* 0x000000001400723e */ /* 0x004fca00048060ff */
[----:B------:R0:W-:Y:S04]  /*ae970*/  STL [R1+0xb8], R0 ;  /* 0x0000b80001007387 */ /* 0x0001e80000100800 */
[----:B0-----:R-:W2:Y:S04]  /*ae980*/  LDL.LU R0, [R1+0x5c0] ;  /* 0x0005c00001007983 */ /* 0x001ea80000300800 */
[----:B------:R-:W2:Y:S01]  /*ae990*/  LDL.LU R20, [R1+0x5c4] ;  /* 0x0005c40001147983 */ /* 0x000ea20000300800 */
[----:B----4-:R-:W-:-:S05]  /*ae9a0*/  F2FP.SATFINITE.E5M2.F32.PACK_AB_MERGE_C R3, R19, R24, RZ ;  /* 0x000000181303723e */ /* 0x010fca00048060ff */
[----:B------:R-:W-:Y:S04]  /*ae9b0*/  STL [R1+0xb4], R3 ;  /* 0x0000b40301007387 */ /* 0x000fe80000100800 */
[----:B------:R-:W4:Y:S01]  /*ae9c0*/  LDL.LU R10, [R1+0x5c8] ;  /* 0x0005c800010a7983 */ /* 0x000f220000300800 */
[----:B---3--:R-:W-:-:S05]  /*ae9d0*/  F2FP.SATFINITE.E5M2.F32.PACK_AB_MERGE_C R2, R2, R28, RZ ;  /* 0x0000001c0202723e */ /* 0x008fca00048060ff */
[----:B------:R0:W-:Y:S04]  /*ae9e0*/  STL [R1+0x1a4], R2 ;  /* 0x0001a40201007387 */ /* 0x0001e80000100800 */
[----:B------:R-:W4:Y:S01]  /*ae9f0*/  LDL.LU R12, [R1+0x5cc] ;  /* 0x0005cc00010c7983 */ /* 0x000f220000300800 */
[----:B--2---:R-:W-:-:S05]  /*aea00*/  F2FP.SATFINITE.E5M2.F32.PACK_AB_MERGE_C R0, R20, R0, RZ ;  /* 0x000000001400723e */ /* 0x004fca00048060ff */
        /* <DEDUP_REMOVED lines=9> */
[----:B--2---:R-:W2:Y:S04]  /*aeaa0*/  LDL.LU R0, [R1+0x5f0] ;  /* 0x0005f00001007983 */ /* 0x004ea80000300800 */
[----:B------:R-:W2:Y:S01]  /*aeab0*/  LDL.LU R20, [R1+0x5f4] ;  /* 0x0005f40001147983 */ /* 0x000ea20000300800 */
[----:B------:R-:W-:Y:S01]  /*aeac0*/  ISETP.GE.AND P0, PT, R5, UR46, PT ;  /* 0x0000002e05007c0c */ /* 0x000fe2000bf06270 */
[----:B------:R-:W-:Y:S01]  /*aead0*/  VIADD R5, R21, 0x4f ;  /* 0x0000004f15057836 */ /* 0x000fe20000000000 */
[----:B------:R-:W0:Y:S02]  /*aeae0*/  LDCU.64 UR46, c[0x0][0x398] ;  /* 0x00007300ff2e77ac */ /* 0x000e240008000a00 */
[----:B-1----:R-:W-:-:S02]  /*aeaf0*/  ISETP.LT.AND P2, PT, R26, UR28, !P0 ;  /* 0x0000001c1a007c0c */ /* 0x002fc4000c741270 */
[----:B------:R-:W-:Y:S01]  /*aeb00*/  ISETP.LT.AND P1, PT, R18, UR30, !P0 ;  /* 0x0000001e12007c0c */ /* 0x000fe2000c721270 */
[----:B------:R-:W1:Y:S01]  /*aeb10*/  LDCU UR28, c[0x0][0x39c] ;  /* 0x00007380ff1c77ac */ /* 0x000e620008000800 */
[----:B------:R-:W-:-:S09]  /*aeb20*/  ISETP.GE.AND P0, PT, R4, UR9, PT ;  /* 0x0000000904007c0c */ /* 0x000fd2000bf06270 */
[----:B------:R-:W-:Y:S01]  /*aeb30*/  @P2 LOP3.LUT R22, R22, 0x80000000, RZ, 0xfc, !PT ;  /* 0x8000000016162812 */ /* 0x000fe200078efcff */
[----:B------:R-:W0:Y:S03]  /*aeb40*/  LDCU UR30, c[0x0][0x39c] ;  /* 0x00007380ff1e77ac */ /* 0x000e260008000800 */
[----:B------:R-:W-:-:S04]  /*aeb50*/  LOP3.LUT R22, R22, 0xbfffffff, RZ, 0xc0, !PT ;  /* 0xbfffffff16167812 */ /* 0x000fc800078ec0ff */
[----:B------:R-:W-:Y:S02]  /*aeb60*/  @P1 LOP3.LUT R22, R22, 0x40000000, RZ, 0xfc, !PT ;  /* 0x4000000016161812 */ /* 0x000fe400078efcff */
[----:B------:R-:W-:Y:S01]  /*aeb70*/  ISETP.LT.AND P1, PT, R26, UR32, !P0 ;  /* 0x000000201a007c0c */ /* 0x000fe2000c721270 */
[----:B------:R-:W-:Y:S01]  /*aeb80*/  VIADD R4, R21, 0x4e ;  /* 0x0000004e15047836 */ /* 0x000fe20000000000 */
[----:B------:R-:W-:Y:S02]  /*aeb90*/  ISETP.LT.AND P0, PT, R18, UR34, !P0 ;  /* 0x0000002212007c0c */ /* 0x000fe4000c701270 */
[----:B----4-:R-:W-:Y:S02]  /*aeba0*/  F2FP.SATFINITE.E5M2.F32.PACK_AB_MERGE_C R3, R12, R10, RZ ;  /* 0x0000000a0c03723e */ /* 0x010fe400048060ff */
[----:B---3--:R-:W-:-:S03]  /*aebb0*/  F2FP.SATFINITE.E5M2.F32.PACK_AB_MERGE_C R2, R2, R28, RZ ;  /* 0x0000001c0202723e */ /* 0x008fc600048060ff */
[----:B------:R3:W-:Y:S01]  /*aebc0*/  STL [R1+0xac], R3 ;  /* 0x0000ac0301007387 */ /* 0x0007e20000100800 */
[----:B--2---:R-:W-:Y:S01]  /*aebd0*/  F2FP.SATFINITE.E5M2.F32.PACK_AB_MERGE_C R0, R20, R0, RZ ;  /* 0x000000001400723e */ /* 0x004fe200048060ff */
[----:B------:R-:W2:Y:S01]  /*aebe0*/  S2UR UR9, SR_CgaCtaId ;  /* 0x00000000000979c3 */ /* 0x000ea20000008800 */
[----:B------:R-:W-:Y:S01]  /*aebf0*/  LOP3.LUT R22, R22, 0xdfffffff, RZ, 0xc0, !PT ;  /* 0xdfffffff16167812 */ /* 0x000fe200078ec0ff */
[----:B------:R-:W4:Y:S01]  /*aec00*/  LDCU UR32, c[0x0][0x39c] ;  /* 0x00007380ff2077ac */ /* 0x000f220008000800 */
[----:B---3--:R-:W-:Y:S02]  /*aec10*/  F2FP.SATFINITE.E5M2.F32.PACK_AB_MERGE_C R3, R14, R13, RZ ;  /* 0x0000000d0e03723e */ /* 0x008fe400048060ff */
[----:B------:R-:W3:Y:S01]  /*aec20*/  LDL.LU R13, [R1+0x5f8] ;  /* 0x0005f800010d7983 */ /* 0x000ee20000300800 */
[----:B------:R-:W0:Y:S03]  /*aec30*/  LDCU UR34, c[0x0][0x39c] ;  /* 0x00007380ff2277ac */ /* 0x000e260008000800 */
[----:B------:R-:W3:Y:S04]  /*aec40*/  LDL.LU R14, [R1+0x5fc] ;  /* 0x0005fc00010e7983 */ /* 0x000ee80000300800 */
[----:B------:R1:W-:Y:S02]  /*aec50*/  STL [R1+0xa0], R3 ;  /* 0x0000a00301007387 */ /* 0x0003e40000100800 */
[----:B-1----:R-:W-:-:S02]  /*aec60*/  F2FP.SATFINITE.E5M2.F32.PACK_AB_MERGE_C R3, R15, R27, RZ ;  /* 0x0000001b0f03723e */ /* 0x002fc400048060ff */
[----:B------:R-:W4:Y:S04]  /*aec70*/  LDL.LU R27, [R1+0x610] ;  /* 0x00061000011b7983 */ /* 0x000f280000300800 */
[----:B------:R-:W4:Y:S04]  /*aec80*/  LDL.LU R15, [R1+0x614] ;  /* 0x00061400010f7983 */ /* 0x000f280000300800 */
[----:B------:R1:W-:Y:S02]  /*aec90*/  STL [R1+0x1a8], R3 ;  /* 0x0001a80301007387 */ /* 0x0003e40000100800 */
[----:B-1----:R-:W-:-:S02]  /*aeca0*/  F2FP.SATFINITE.E5M2.F32.PACK_AB_MERGE_C R3, R19, R24, RZ ;  /* 0x000000181303723e */ /* 0x002fc400048060ff */
[----:B------:R-:W4:Y:S04]  /*aecb0*/  LDL.LU R24, [R1+0x618] ;  /* 0x0006180001187983 */ /* 0x000f280000300800 */
[----:B------:R-:W4:Y:S04]  /*aecc0*/  LDL.LU R19, [R1+0x61c] ;  /* 0x00061c0001137983 */ /* 0x000f280000300800 */
[----:B------:R-:W-:Y:S04]  /*aecd0*/  STL [R1+0x8c], R3 ;  /* 0x00008c0301007387 */ /* 0x000fe80000100800 */
[----:B------:R-:W4:Y:S04]  /*aece0*/  LDL.LU R28, [R1+0x600] ;  /* 0x00060000011c7983 */ /* 0x000f280000300800 */
[----:B------:R1:W-:Y:S04]  /*aecf0*/  STL [R1+0x84], R2 ;  /* 0x0000840201007387 */ /* 0x0003e80000100800 */
[----:B-1----:R-:W5:Y:S04]  /*aed00*/  LDL.LU R2, [R1+0x604] ;  /* 0x0006040001027983 */ /* 0x002f680000300800 */
[----:B------:R1:W-:Y:S04]  /*aed10*/  STL [R1+0x74], R0 ;  /* 0x0000740001007387 */ /* 0x0003e80000100800 */
[----:B-1----:R-:W5:Y:S04]  /*aed20*/  LDL.LU R0, [R1+0x608] ;  /* 0x0006080001007983 */ /* 0x002f680000300800 */
[----:B------:R-:W5:Y:S01]  /*aed30*/  LDL.LU R20, [R1+0x60c] ;  /* 0x00060c0001147983 */ /* 0x000f620000300800 */
[----:B------:R-:W-:-:S04]  /*aed40*/  @P1 LOP3.LUT R22, R22, 0x20000000, RZ, 0xfc, !PT ;  /* 0x2000000016161812 */ /* 0x000fc800078efcff */
[----:B------:R-:W-:-:S04]  /*aed50*/  LOP3.LUT R22, R22, 0xefffffff, RZ, 0xc0, !PT ;  /* 0xefffffff16167812 */ /* 0x000fc800078ec0ff */
[----:B------:R-:W-:Y:S02]  /*aed60*/  @P0 LOP3.LUT R22, R22, 0x10000000, RZ, 0xfc, !PT ;  /* 0x1000000016160812 */ /* 0x000fe400078efcff */
[----:B------:R-:W-:Y:S02]  /*aed70*/  ISETP.GE.AND P0, PT, R5, UR67, PT ;  /* 0x0000004305007c0c */ /* 0x000fe4000bf06270 */
[----:B------:R-:W-:Y:S01]  /*aed80*/  LOP3.LUT R22, R22, 0xf7ffffff, RZ, 0xc0, !PT ;  /* 0xf7ffffff16167812 */ /* 0x000fe200078ec0ff */
[C---:B------:R-:W-:Y:S01]  /*aed90*/  VIADD R5, R21.reuse, 0x4d ;  /* 0x0000004d15057836 */ /* 0x040fe20000000000 */
[----:B------:R-:W-:Y:S01]  /*aeda0*/  ISETP.LT.AND P2, PT, R26, UR36, !P0 ;  /* 0x000000241a007c0c */ /* 0x000fe2000c741270 */
[----:B------:R-:W1:Y:S01]  /*aedb0*/  LDCU.64 UR66, c[0x0][0x398] ;  /* 0x00007300ff4277ac */ /* 0x000e620008000a00 */
[----:B------:R-:W-:Y:S02]  /*aedc0*/  ISETP.LT.AND P1, PT, R18, UR38, !P0 ;  /* 0x0000002612007c0c */ /* 0x000fe4000c721270 */
[----:B------:R-:W-:Y:S01]  /*aedd0*/  ISETP.GE.AND P0, PT, R4, UR68, PT ;  /* 0x0000004404007c0c */ /* 0x000fe2000bf06270 */
[----:B--2---:R-:W-:Y:S01]  /*aede0*/  ULEA UR9, UR9, UR6, 0x18 ;  /* 0x0000000609097291 */ /* 0x004fe2000f8ec0ff */
[----:B------:R-:W2:Y:S07]  /*aedf0*/  LDCU UR36, c[0x0][0x39c] ;  /* 0x00007380ff2477ac */ /* 0x000eae0008000800 */
[----:B------:R-:W-:Y:S01]  /*aee00*/  @P2 LOP3.LUT R22, R22, 0x8000000, RZ, 0xfc, !PT ;  /* 0x0800000016162812 */ /* 0x000fe200078efcff */
[----:B------:R-:W-:Y:S01]  /*aee10*/  VIADD R4, R21, 0x4c ;  /* 0x0000004c15047836 */ /* 0x000fe20000000000 */
[----:B------:R-:W0:Y:S02]  /*aee20*/  LDCU.64 UR68, c[0x0][0x398] ;  /* 0x00007300ff4477ac */ /* 0x000e240008000a00 */
[----:B------:R-:W-:Y:S01]  /*aee30*/  LOP3.LUT R22, R22, 0xfbffffff, RZ, 0xc0, !PT ;  /* 0xfbffffff16167812 */ /* 0x000fe200078ec0ff */
[----:B------:R-:W0:Y:S03]  /*aee40*/  LDCU UR38, c[0x0][0x39c] ;  /* 0x00007380ff2677ac */ /* 0x000e260008000800 */
[----:B------:R-:W-:-:S02]  /*aee50*/  @P1 LOP3.LUT R22, R22, 0x4000000, RZ, 0xfc, !PT ;  /* 0x0400000016161812 */ /* 0x000fc400078efcff */
[----:B------:R-:W-:Y:S01]  /*aee60*/  ISETP.LT.AND P1, PT, R26, UR40, !P0 ;  /* 0x000000281a007c0c */ /* 0x000fe2000c721270 */
[----:B------:R-:W0:Y:S01]  /*aee70*/  LDCU UR40, c[0x0][0x39c] ;  /* 0x00007380ff2877ac */ /* 0x000e220008000800 */
[----:B------:R-:W-:Y:S02]  /*aee80*/  ISETP.LT.AND P0, PT, R18, UR42, !P0 ;  /* 0x0000002a12007c0c */ /* 0x000fe4000c701270 */
[----:B------:R-:W-:Y:S01]  /*aee90*/  LOP3.LUT R22, R22, 0xfdffffff, RZ, 0xc0, !PT ;  /* 0xfdffffff16167812 */ /* 0x000fe200078ec0ff */
[----:B------:R-:W0:Y:S08]  /*aeea0*/  LDCU UR42, c[0x0][0x39c] ;  /* 0x00007380ff2a77ac */ /* 0x000e300008000800 */
[----:B------:R-:W-:-:S04]  /*aeeb0*/  @P1 LOP3.LUT R22, R22, 0x2000000, RZ, 0xfc, !PT ;  /* 0x0200000016161812 */ /* 0x000fc800078efcff */
[----:B------:R-:W-:-:S04]  /*aeec0*/  LOP3.LUT R22, R22, 0xfeffffff, RZ, 0xc0, !PT ;  /* 0xfeffffff16167812 */ /* 0x000fc800078ec0ff */
[----:B------:R-:W-:Y:S02]  /*aeed0*/  @P0 LOP3.LUT R22, R22, 0x1000000, RZ, 0xfc, !PT ;  /* 0x0100000016160812 */ /* 0x000fe400078efcff */
[----:B------:R-:W-:-:S04]  /*aeee0*/  ISETP.GE.AND P0, PT, R5, UR71, PT ;  /* 0x0000004705007c0c */ /* 0x000fc8000bf06270 */
[----:B------:R-:W-:Y:S02]  /*aeef0*/  ISETP.LT.AND P2, PT, R26, UR44, !P0 ;  /* 0x0000002c1a007c0c */ /* 0x000fe4000c741270 */
[----:B------:R-:W-:Y:S01]  /*aef00*/  LOP3.LUT R22, R22, 0xff7fffff, RZ, 0xc0, !PT ;  /* 0xff7fffff16167812 */ /* 0x000fe200078ec0ff */
[----:B------:R-:W-:Y:S01]  /*aef10*/  VIADD R5, R21, 0x4b ;  /* 0x0000004b15057836 */ /* 0x000fe20000000000 */
[----:B0-----:R-:W-:Y:S01]  /*aef20*/  ISETP.LT.AND P1, PT, R18, UR46, !P0 ;  /* 0x0000002e12007c0c */ /* 0x001fe2000c721270 */
[----:B------:R-:W0:Y:S01]  /*aef30*/  LDCU UR44, c[0x0][0x39c] ;  /* 0x00007380ff2c77ac */ /* 0x000e220008000800 */
[----:B------:R-:W-:-:S07]  /*aef40*/  ISETP.GE.AND P0, PT, R4, UR72, PT ;  /* 0x0000004804007c0c */ /* 0x000fce000bf06270 */
[----:B------:R-:W-:Y:S01]  /*aef50*/  @P2 LOP3.LUT R22, R22, 0x800000, RZ, 0xfc, !PT ;  /* 0x0080000016162812 */ /* 0x000fe200078efcff */
[----:B------:R-:W0:Y:S03]  /*aef60*/  LDCU UR46, c[0x0][0x39c] ;  /* 0x00007380ff2e77ac */ /* 0x000e260008000800 */
[----:B------:R-:W-:-:S04]  /*aef70*/  LOP3.LUT R22, R22, 0xffbfffff, RZ, 0xc0, !PT ;  /* 0xffbfffff16167812 */ /* 0x000fc800078ec0ff */
[----:B------:R-:W-:Y:S02]  /*aef80*/  @P1 LOP3.LUT R22, R22, 0x400000, RZ, 0xfc, !PT ;  /* 0x0040000016161812 */ /* 0x000fe400078efcff */
[----:B------:R-:W-:Y:S01]  /*aef90*/  ISETP.LT.AND P1, PT, R26, UR48, !P0 ;  /* 0x000000301a007c0c */ /* 0x000fe2000c721270 */
[----:B------:R-:W-:Y:S01]  /*aefa0*/  VIADD R4, R21, 0x4a ;  /* 0x0000004a15047836 */ /* 0x000fe20000000000 */
[----:B------:R-:W-:Y:S01]  /*aefb0*/  ISETP.LT.AND P0, PT, R18, UR50, !P0 ;  /* 0x0000003212007c0c */ /* 0x000fe2000c701270 */
[----:B------:R-:W0:Y:S01]  /*aefc0*/  LDCU UR48, c[0x0][0x39c] ;  /* 0x00007380ff3077ac */ /* 0x000e220008000800 */
[----:B------:R-:W-:Y:S01]  /*aefd0*/  LOP3.LUT R22, R22, 0xffdfffff, RZ, 0xc0, !PT ;  /* 0xffdfffff16167812 */ /* 0x000fe200078ec0ff */
[----:B------:R-:W0:Y:S08]  /*aefe0*/  LDCU UR50, c[0x0][0x39c] ;  /* 0x00007380ff3277ac */ /* 0x000e300008000800 */
[----:B------:R-:W-:-:S04]  /*aeff0*/  @P1 LOP3.LUT R22, R22, 0x200000, RZ, 0xfc, !PT ;  /* 0x0020000016161812 */ /* 0x000fc800078efcff */
[----:B------:R-:W-:-:S04]  /*af000*/  LOP3.LUT R22, R22, 0xffefffff, RZ, 0xc0, !PT ;  /* 0xffefffff16167812 */ /* 0x000fc800078ec0ff */
[----:B------:R-:W-:Y:S02]  /*af010*/  @P0 LOP3.LUT R22, R22, 0x100000, RZ, 0xfc, !PT ;  /* 0x0010000016160812 */ /* 0x000fe400078efcff */
[----:B------:R-:W-:Y:S02]  /*af020*/  ISETP.GE.AND P0, PT, R5, UR73, PT ;  /* 0x0000004905007c0c */ /* 0x000fe4000bf06270 */
[----:B------:R-:W-:Y:S01]  /*af030*/  LOP3.LUT R22, R22, 0xfff7ffff, RZ, 0xc0, !PT ;  /* 0xfff7ffff16167812 */ /* 0x000fe200078ec0ff */
[C---:B------:R-:W-:Y:S01]  /*af040*/  VIADD R5, R21.reuse, 0x47 ;  /* 0x0000004715057836 */ /* 0x040fe20000000000 */
[----:B------:R-:W-:Y:S01]  /*af050*/  ISETP.LT.AND P2, PT, R26, UR52, !P0 ;  /* 0x000000341a007c0c */ /* 0x000fe2000c741270 */
[----:B------:R-:W0:Y:S01]  /*af060*/  LDCU.64 UR72, c[0x0][0x398] ;  /* 0x00007300ff4877ac */ /* 0x000e220008000a00 */
[----:B------:R-:W-:Y:S02]  /*af070*/  ISETP.LT.AND P1, PT, R18, UR54, !P0 ;  /* 0x0000003612007c0c */ /* 0x000fe4000c721270 */
[----:B------:R-:W-:Y:S01]  /*af080*/  ISETP.GE.AND P0, PT, R4, UR70, PT ;  /* 0x0000004604007c0c */ /* 0x000fe2000bf06270 */
[----:B------:R-:W0:Y:S08]  /*af090*/  LDCU UR52, c[0x0][0x39c] ;  /* 0x00007380ff3477ac */ /* 0x000e300008000800 */
        /* <DEDUP_REMOVED lines=18> */
[----:B------:R-:W-:Y:S01]  /*af1c0*/  ISETP.LT.AND P0, PT, R18, UR62, !P0 ;  /* 0x0000003e12007c0c */ /* 0x000fe2000c701270 */
[----:B------:R-:W0:Y:S08]  /*af1d0*/  LDCU UR60, c[0x0][0x39c] ;  /* 0x00007380ff3c77ac */ /* 0x000e300008000800 */
[----:B------:R-:W-:-:S04]  /*af1e0*/  @P1 LOP3.LUT R22, R22, 0x8000, RZ, 0xfc, !PT ;  /* 0x0000800016161812 */ /* 0x000fc800078efcff */
[----:B------:R-:W-:-:S04]  /*af1f0*/  LOP3.LUT R22, R22, 0xffffbfff, RZ, 0xc0, !PT ;  /* 0xffffbfff16167812 */ /* 0x000fc800078ec0ff */
[----:B------:R-:W-:Y:S02]  /*af200*/  @P0 LOP3.LUT R22, R22, 0x4000, RZ, 0xfc, !PT ;  /* 0x0000400016160812 */ /* 0x000fe400078efcff */
[----:B------:R-:W-:Y:S01]  /*af210*/  ISETP.GE.AND P0, PT, R4, UR75, PT ;  /* 0x0000004b04007c0c */ /* 0x000fe2000bf06270 */
[----:B------:R-:W0:Y:S03]  /*af220*/  LDCU.64 UR74, c[0x0][0x398] ;  /* 0x00007300ff4a77ac */ /* 0x000e260008000a00 */
[----:B------:R-:W-:Y:S02]  /*af230*/  ISETP.LT.AND P2, PT, R26, UR64, !P0 ;  /* 0x000000401a007c0c */ /* 0x000fe4000c741270 */
[----:B---3--:R-:W-:Y:S02]  /*af240*/  F2FP.SATFINITE.E5M2.F32.PACK_AB_MERGE_C R3, R14, R13, RZ ;  /* 0x0000000d0e03723e */ /* 0x008fe400048060ff */
[----:B------:R-:W-:Y:S01]  /*af250*/  LOP3.LUT R22, R22, 0xffffdfff, RZ, 0xc0, !PT ;  /* 0xffffdfff16167812 */ /* 0x000fe200078ec0ff */
[----:B------:R-:W-:Y:S01]  /*af260*/  VIADD R4, R21, 0x46 ;  /* 0x0000004615047836 */ /* 0x000fe20000000000 */
[----:B-1----:R-:W-:Y:S01]  /*af270*/  ISETP.LT.AND P1, PT, R18, UR66, !P0 ;  /* 0x0000004212007c0c */ /* 0x002fe2000c721270 */
[----:B------:R-:W1:Y:S01]  /*af280*/  LDCU UR64, c[0x0][0x39c] ;  /* 0x00007380ff4077ac */ /* 0x000e620008000800 */
[----:B------:R-:W-:Y:S01]  /*af290*/  ISETP.GE.AND P0, PT, R5, UR7, PT ;  /* 0x0000000705007c0c */ /* 0x000fe2000bf06270 */
[----:B------:R-:W3:Y:S04]  /*af2a0*/  LDCU.64 UR6, c[0x0][0x398] ;  /* 0x00007300ff0677ac */ /* 0x000ee80008000a00 */
[----:B------:R-:W-:Y:S01]  /*af2b0*/  @P2 LOP3.LUT R22, R22, 0x2000, RZ, 0xfc, !PT ;  /* 0x0000200016162812 */ /* 0x000fe200078efcff */
[----:B------:R-:W0:Y:S01]  /*af2c0*/  LDCU UR66, c[0x0][0x39c] ;  /* 0x00007380ff4277ac */ /* 0x000e220008000800 */
[----:B---3--:R-:W-:Y:S01]  /*af2d0*/  UMOV UR26, UR7 ;  /* 0x00000007001a7c82 */ /* 0x008fe20008000000 */
[----:B------:R-:W-:Y:S01]  /*af2e0*/  UMOV UR14, UR6 ;  /* 0x00000006000e7c82 */ /* 0x000fe20008000000 */
[----:B------:R-:W-:-:S02]  /*af2f0*/  R2UR.FILL UR7, R17 ;  /* 0x00000000110772ca */ /* 0x000fc400004e0000 */
[----:B------:R-:W-:Y:S01]  /*af300*/  R2UR.FILL UR6, R16 ;  /* 0x00000000100672ca */ /* 0x000fe200004e0000 */
[----:B------:R-:W3:Y:S04]  /*af310*/  LDL.LU R17, [R1+0x620] ;  /* 0x0006200001117983 */ /* 0x000ee80000300800 */
[----:B------:R-:W3:Y:S04]  /*af320*/  LDL.LU R16, [R1+0x624] ;  /* 0x0006240001107983 */ /* 0x000ee80000300800 */
[----:B------:R4:W-:Y:S02]  /*af330*/  STL [R1+0x1b0], R3 ;  /* 0x0001b00301007387 */ /* 0x0009e40000100800 */
[----:B----4-:R-:W-:-:S02]  /*af340*/  F2FP.SATFINITE.E5M2.F32.PACK_AB_MERGE_C R3, R15, R27, RZ ;  /* 0x0000001b0f03723e */ /* 0x010fc400048060ff */
[----:B------:R-:W4:Y:S04]  /*af350*/  LDL.LU R27, [R1+0x628] ;  /* 0x00062800011b7983 */ /* 0x000f280000300800 */
[----:B------:R-:W4:Y:S04]  /*af360*/  LDL.LU R15, [R1+0x62c] ;  /* 0x00062c00010f7983 */ /* 0x000f280000300800 */
[----:B------:R0:W-:Y:S02]  /*af370*/  STL [R1+0x68], R3 ;  /* 0x0000680301007387 */ /* 0x0001e40000100800 */
[----:B0-----:R-:W-:-:S05]  /*af380*/  F2FP.SATFINITE.E5M2.F32.PACK_AB_MERGE_C R3, R19, R24, RZ ;  /* 0x000000181303723e */ /* 0x001fca00048060ff */
[----:B------:R5:W-:Y:S02]  /*af390*/  STL [R1+0x60], R3 ;  /* 0x0000600301007387 */ /* 0x000be40000100800 */
[----:B-----5:R-:W-:Y:S02]  /*af3a0*/  F2FP.SATFINITE.E5M2.F32.PACK_AB_MERGE_C R3, R2, R28, RZ ;  /* 0x0000001c0203723e */ /* 0x020fe400048060ff */
[----:B------:R-:W5:Y:S04]  /*af3b0*/  LDL.LU R28, [R1+0x630] ;  /* 0x00063000011c7983 */ /* 0x000f680000300800 */
[----:B------:R-:W5:Y:S04]  /*af3c0*/  LDL.LU R2, [R1+0x634] ;  /* 0x0006340001027983 */ /* 0x000f680000300800 */
[----:B------:R0:W-:Y:S02]  /*af3d0*/  STL [R1+0x64], R3 ;  /* 0x0000640301007387 */ /* 0x0001e40000100800 */
[----:B0-----:R-:W-:-:S02]  /*af3e0*/  F2FP.SATFINITE.E5M2.F32.PACK_AB_MERGE_C R3, R20, R0, RZ ;  /* 0x000000001403723e */ /* 0x001fc400048060ff */
[----:B------:R-:W2:Y:S04]  /*af3f0*/  LDL.LU R0, [R1+0x638] ;  /* 0x0006380001007983 */ /* 0x000ea80000300800 */
[----:B------:R-:W2:Y:S04]  /*af400*/  LDL.LU R20, [R1+0x63c] ;  /* 0x00063c0001147983 */ /* 0x000ea80000300800 */
[----:B------:R3:W-:Y:S04]  /*af410*/  STL [R1+0x5bc], R3 ;  /* 0x0005bc0301007387 */ /* 0x0007e80000100800 */
[----:B------:R-:W2:Y:S04]  /*af420*/  LDL.LU R24, [R1+0x640] ;  /* 0x0006400001187983 */ /* 0x000ea80000300800 */
[----:B------:R-:W2:Y:S01]  /*af430*/  LDL.LU R19, [R1+0x644] ;  /* 0x0006440001137983 */ /* 0x000ea20000300800 */
[----:B------:R-:W-:-:S04]  /*af440*/  LOP3.LUT R22, R22, 0xfffff7ff, RZ, 0xc0, !PT ;  /* 0xfffff7ff16167812 */ /* 0x000fc800078ec0ff */
[----:B------:R-:W-:Y:S02]  /*af450*/  @P1 LOP3.LUT R22, R22, 0x800, RZ, 0xfc, !PT ;  /* 0x0000080016161812 */ /* 0x000fe400078efcff */
        /* <DEDUP_REMOVED lines=8> */
[----:B------:R-:W-:Y:S02]  /*af4e0*/  ISETP.GE.AND P0, PT, R4, UR18, PT ;  /* 0x0000001204007c0c */ /* 0x000fe4000bf06270 */
[----:B---3--:R-:W-:Y:S02]  /*af4f0*/  F2FP.SATFINITE.E5M2.F32.PACK_AB_MERGE_C R3, R16, R17, RZ ;  /* 0x000000111003723e */ /* 0x008fe400048060ff */
[----:B------:R-:W-:Y:S01]  /*af500*/  LOP3.LUT R22, R22, 0xfffffeff, RZ, 0xc0, !PT ;  /* 0xfffffeff16167812 */ /* 0x000fe200078ec0ff */
[----:B------:R-:W-:Y:S01]  /*af510*/  VIADD R4, R21, 0x45 ;  /* 0x0000004515047836 */ /* 0x000fe20000000000 */
[----:B------:R-:W3:Y:S01]  /*af520*/  LDCU UR18, c[0x0][0x398] ;  /* 0x00007300ff1277ac */ /* 0x000ee20008000800 */
[----:B------:R4:W-:Y:S04]  /*af530*/  STL [R1+0x88], R3 ;  /* 0x0000880301007387 */ /* 0x0009e80000100800 */
[----:B------:R-:W3:Y:S04]  /*af540*/  LDL.LU R17, [R1+0x648] ;  /* 0x0006480001117983 */ /* 0x000ee80000300800 */
[----:B------:R-:W3:Y:S01]  /*af550*/  LDL.LU R16, [R1+0x64c] ;  /* 0x00064c0001107983 */ /* 0x000ee20000300800 */
[----:B----4-:R-:W-:-:S05]  /*af560*/  F2FP.SATFINITE.E5M2.F32.PACK_AB_MERGE_C R3, R15, R27, RZ ;  /* 0x0000001b0f03723e */ /* 0x010fca00048060ff */
[----:B------:R5:W-:Y:S02]  /*af570*/  STL [R1+0x80], R3 ;  /* 0x0000800301007387 */ /* 0x000be40000100800 */
[----:B-----5:R-:W-:Y:S02]  /*af580*/  F2FP.SATFINITE.E5M2.F32.PACK_AB_MERGE_C R3, R2, R28, RZ ;  /* 0x0000001c0203723e */ /* 0x020fe400048060ff */
[----:B------:R-:W4:Y:S04]  /*af590*/  LDL.LU R28, [R1+0x650] ;  /* 0x00065000011c7983 */ /* 0x000f280000300800 */
[----:B------:R-:W4:Y:S04]  /*af5a0*/  LDL.LU R2, [R1+0x654] ;  /* 0x0006540001027983 */ /* 0x000f280000300800 */
[----:B------:R2:W-:Y:S02]  /*af5b0*/  STL [R1+0x94], R3 ;  /* 0x0000940301007387 */ /* 0x0005e40000100800 */
[----:B--2---:R-:W-:-:S02]  /*af5c0*/  F2FP.SATFINITE.E5M2.F32.PACK_AB_MERGE_C R3, R20, R0, RZ ;  /* 0x000000001403723e */ /* 0x004fc400048060ff */
[----:B------:R-:W2:Y:S04]  /*af5d0*/  LDL.LU R0, [R1+0x658] ;  /* 0x0006580001007983 */ /* 0x000ea80000300800 */
[----:B------:R-:W2:Y:S01]  /*af5e0*/  LDL.LU R20, [R1+0x65c] ;  /* 0x00065c0001147983 */ /* 0x000ea20000300800 */
[----:B------:R-:W-:Y:S01]  /*af5f0*/  ISETP.LT.AND P1, PT, R26, UR72, !P0 ;  /* 0x000000481a007c0c */ /* 0x000fe2000c721270 */
[----:B------:R-:W5:Y:S01]  /*af600*/  LDCU UR72, c[0x0][0x39c] ;  /* 0x00007380ff4877ac */ /* 0x000f620008000800 */
[----:B------:R-:W-:Y:S01]  /*af610*/  ISETP.LT.AND P0, PT, R18, UR74, !P0 ;  /* 0x0000004a12007c0c */ /* 0x000fe2000c701270 */
[----:B------:R0:W-:Y:S01]  /*af620*/  STL [R1+0x90], R3 ;  /* 0x0000900301007387 */ /* 0x0001e20000100800 */
[----:B------:R-:W0:Y:S09]  /*af630*/  LDCU UR74, c[0x0][0x39c] ;  /* 0x00007380ff4a77ac */ /* 0x000e320008000800 */
[----:B------:R-:W-:-:S04]  /*af640*/  @P1 LOP3.LUT R22, R22, 0x100, RZ, 0xfc, !PT ;  /* 0x0000010016161812 */ /* 0x000fc800078efcff */
[----:B------:R-:W-:-:S04]  /*af650*/  LOP3.LUT R22, R22, 0xffffff7f, RZ, 0xc0, !PT ;  /* 0xffffff7f16167812 */ /* 0x000fc800078ec0ff */
[----:B------:R-:W-:Y:S02]  /*af660*/  @P0 LOP3.LUT R22, R22, 0x80, RZ, 0xfc, !PT ;  /* 0x0000008016160812 */ /* 0x000fe400078efcff */
[----:B------:R-:W-:Y:S01]  /*af670*/  ISETP.GE.AND P0, PT, R18, UR14, PT ;  /* 0x0000000e12007c0c */ /* 0x000fe2000bf06270 */
[----:B------:R-:W0:Y:S03]  /*af680*/  LDCU UR14, c[0x0][0x39c] ;  /* 0x00007380ff0e77ac */ /* 0x000e260008000800 */
[----:B------:R-:W-:Y:S02]  /*af690*/  ISETP.LT.AND P0, PT, R21, UR75, !P0 ;  /* 0x0000004b15007c0c */ /* 0x000fe4000c701270 */
[----:B------:R-:W-:-:S11]  /*af6a0*/  LOP3.LUT R22, R22, 0xffffefff, RZ, 0xc0, !PT ;  /* 0xffffefff16167812 */ /* 0x000fd600078ec0ff */
[----:B------:R-:W-:Y:S02]  /*af6b0*/  @P0 LOP3.LUT R22, R22, 0x1000, RZ, 0xfc, !PT ;  /* 0x0000100016160812 */ /* 0x000fe400078efcff */
[----:B------:R-:W-:Y:S02]  /*af6c0*/  ISETP.GE.AND P0, PT, R4, UR10, PT ;  /* 0x0000000a04007c0c */ /* 0x000fe4000bf06270 */
[----:B------:R-:W-:Y:S01]  /*af6d0*/  LOP3.LUT R22, R22, 0xffffffbf, RZ, 0xc0, !PT ;  /* 0xffffffbf16167812 */ /* 0x000fe200078ec0ff */
[----:B------:R-:W-:Y:S01]  /*af6e0*/  VIADD R4, R21, 0x44 ;  /* 0x0000004415047836 */ /* 0x000fe20000000000 */
[----:B------:R-:W-:Y:S01]  /*af6f0*/  ISETP.LT.AND P1, PT, R26, UR8, !P0 ;  /* 0x000000081a007c0c */ /* 0x000fe2000c721270 */
[----:B------:R-:W0:Y:S01]  /*af700*/  LDCU UR8, c[0x0][0x39c] ;  /* 0x00007380ff0877ac */ /* 0x000e220008000800 */
[----:B------:R-:W-:Y:S01]  /*af710*/  ISETP.LT.AND P0, PT, R18, UR12, !P0 ;  /* 0x0000000c12007c0c */ /* 0x000fe2000c701270 */
[----:B------:R-:W0:Y:S01]  /*af720*/  LDCU UR12, c[0x0][0x398] ;  /* 0x00007300ff0c77ac */ /* 0x000e220008000800 */
[----:B------:R-:W0:Y:S09]  /*af730*/  LDCU UR10, c[0x0][0x398] ;  /* 0x00007300ff0a77ac */ /* 0x000e320008000800 */
[----:B------:R-:W-:-:S04]  /*af740*/  @P1 LOP3.LUT R22, R22, 0x40, RZ, 0xfc, !PT ;  /* 0x0000004016161812 */ /* 0x000fc800078efcff */
[----:B------:R-:W-:-:S04]  /*af750*/  LOP3.LUT R22, R22, 0xffffffdf, RZ, 0xc0, !PT ;  /* 0xffffffdf16167812 */ /* 0x000fc800078ec0ff */
[----:B------:R-:W-:Y:S02]  /*af760*/  @P0 LOP3.LUT R22, R22, 0x20, RZ, 0xfc, !PT ;  /* 0x0000002016160812 */ /* 0x000fe400078efcff */
[----:B0-----:R-:W-:Y:S02]  /*af770*/  ISETP.GE.AND P0, PT, R4, UR14, PT ;  /* 0x0000000e04007c0c */ /* 0x001fe4000bf06270 */
[----:B------:R-:W-:Y:S01]  /*af780*/  LOP3.LUT R22, R22, 0xffffffef, RZ, 0xc0, !PT ;  /* 0xffffffef16167812 */ /* 0x000fe200078ec0ff */
[----:B------:R-:W-:Y:S01]  /*af790*/  VIADD R4, R21, 0x43 ;  /* 0x0000004315047836 */ /* 0x000fe20000000000 */
[----:B---3--:R-:W-:Y:S01]  /*af7a0*/  ISETP.LT.AND P1, PT, R26, UR18, !P0 ;  /* 0x000000121a007c0c */ /* 0x008fe2000c721270 */
[----:B------:R-:W0:Y:S01]  /*af7b0*/  LDCU UR14, c[0x0][0x39c] ;  /* 0x00007380ff0e77ac */ /* 0x000e220008000800 */
[----:B------:R-:W-:Y:S02]  /*af7c0*/  ISETP.LT.AND P0, PT, R18, UR16, !P0 ;  /* 0x0000001012007c0c */ /* 0x000fe4000c701270 */
[----:B------:R-:W-:Y:S01]  /*af7d0*/  F2FP.SATFINITE.E5M2.F32.PACK_AB_MERGE_C R3, R19, R24, RZ ;  /* 0x000000181303723e */ /* 0x000fe200048060ff */
[----:B------:R-:W3:Y:S08]  /*af7e0*/  LDCU UR18, c[0x0][0x398] ;  /* 0x00007300ff1277ac */ /* 0x000ef00008000800 */
[----:B------:R-:W-:Y:S01]  /*af7f0*/  @P1 LOP3.LUT R22, R22, 0x10, RZ, 0xfc, !PT ;  /* 0x0000001016161812 */ /* 0x000fe200078efcff */
[----:B------:R-:W0:Y:S03]  /*af800*/  LDCU UR16, c[0x0][0x398] ;  /* 0x00007300ff1077ac */ /* 0x000e260008000800 */
[----:B------:R-:W-:-:S04]  /*af810*/  LOP3.LUT R22, R22, 0xfffffff7, RZ, 0xc0, !PT ;  /* 0xfffffff716167812 */ /* 0x000fc800078ec0ff */
[----:B------:R-:W-:Y:S02]  /*af820*/  @P0 LOP3.LUT R22, R22, 0x8, RZ, 0xfc, !PT ;  /* 0x0000000816160812 */ /* 0x000fe400078efcff */
[----:B------:R-:W-:Y:S01]  /*af830*/  ISETP.GE.AND P0, PT, R4, UR8, PT ;  /* 0x0000000804007c0c */ /* 0x000fe2000bf06270 */
[----:B------:R0:W-:Y:S01]  /*af840*/  STL [R1+0xa8], R3 ;  /* 0x0000a80301007387 */ /* 0x0001e20000100800 */
[----:B------:R-:W-:Y:S01]  /*af850*/  LOP3.LUT R22, R22, 0xfffffffb, RZ, 0xc0, !PT ;  /* 0xfffffffb16167812 */ /* 0x000fe200078ec0ff */
[----:B------:R-:W-:Y:S01]  /*af860*/  VIADD R4, R21, 0x42 ;  /* 0x0000004215047836 */ /* 0x000fe20000000000 */
[----:B------:R-:W-:Y:S01]  /*af870*/  ISETP.LT.AND P1, PT, R26, UR12, !P0 ;  /* 0x0000000c1a007c0c */ /* 0x000fe2000c721270 */
[----:B------:R-:W5:Y:S01]  /*af880*/  LDL.LU R24, [R1+0x660] ;  /* 0x0006600001187983 */ /* 0x000f620000300800 */
[----:B------:R-:W-:Y:S01]  /*af890*/  ISETP.LT.AND P0, PT, R18, UR10, !P0 ;  /* 0x0000000a12007c0c */ /* 0x000fe2000c701270 */
[----:B------:R-:W0:Y:S02]  /*af8a0*/  LDCU UR8, c[0x0][0x39c] ;  /* 0x00007380ff0877ac */ /* 0x000e240008000800 */
[----:B------:R-:W5:Y:S01]  /*af8b0*/  LDL.LU R19, [R1+0x664] ;  /* 0x0006640001137983 */ /* 0x000f620000300800 */
[----:B------:R-:W1:Y:S01]  /*af8c0*/  LDCU UR12, c[0x0][0x398] ;  /* 0x00007300ff0c77ac */ /* 0x000e620008000800 */
[----:B------:R-:W1:Y:S06]  /*af8d0*/  LDCU UR10, c[0x0][0x398] ;  /* 0x00007300ff0a77ac */ /* 0x000e6c0008000800 */
[----:B------:R-:W-:-:S04]  /*af8e0*/  @P1 LOP3.LUT R22, R22, 0x4, RZ, 0xfc, !PT ;  /* 0x0000000416161812 */ /* 0x000fc800078efcff */
[----:B------:R-:W-:-:S04]  /*af8f0*/  LOP3.LUT R22, R22, 0xfffffffd, RZ, 0xc0, !PT ;  /* 0xfffffffd16167812 */ /* 0x000fc800078ec0ff */
[----:B------:R-:W-:Y:S02]  /*af900*/  @P0 LOP3.LUT R22, R22, 0x2, RZ, 0xfc, !PT ;  /* 0x0000000216160812 */ /* 0x000fe400078efcff */
[----:B0-----:R-:W-:Y:S01]  /*af910*/  ISETP.GE.AND P0, PT, R4, UR14, PT ;  /* 0x0000000e04007c0c */ /* 0x001fe2000bf06270 */
[----:B------:R-:W0:Y:S03]  /*af920*/  LDCU UR14, c[0x0][0x39c] ;  /* 0x00007380ff0e77ac */ /* 0x000e260008000800 */
[----:B---3--:R-:W-:Y:S01]  /*af930*/  ISETP.LT.AND P1, PT, R26, UR18, !P0 ;  /* 0x000000121a007c0c */ /* 0x008fe2000c721270 */
[----:B------:R-:W3:Y:S01]  /*af940*/  LDCU UR18, c[0x0][0x398] ;  /* 0x00007300ff1277ac */ /* 0x000ee20008000800 */
[----:B------:R-:W-:-:S11]  /*af950*/  LOP3.LUT R22, R22, 0xfffffffe, RZ, 0xc0, !PT ;  /* 0xfffffffe16167812 */ /* 0x000fd600078ec0ff */
[----:B------:R-:W-:Y:S02]  /*af960*/  @P1 LOP3.LUT R22, R22, 0x1, RZ, 0xfc, !PT ;  /* 0x0000000116161812 */ /* 0x000fe400078efcff */
[----:B------:R-:W-:-:S05]  /*af970*/  F2FP.SATFINITE.E5M2.F32.PACK_AB_MERGE_C R3, R16, R17, RZ ;  /* 0x000000111003723e */ /* 0x000fca00048060ff */
[----:B------:R-:W-:Y:S04]  /*af980*/  STL [R1+0xa4], R3 ;  /* 0x0000a40301007387 */ /* 0x000fe80000100800 */
[----:B------:R-:W3:Y:S04]  /*af990*/  LDL.LU R17, [R1+0x668] ;  /* 0x0006680001117983 */ /* 0x000ee80000300800 */
[----:B------:R-:W3:Y:S04]  /*af9a0*/  LDL.LU R16, [R1+0x66c] ;  /* 0x00066c0001107983 */ /* 0x000ee80000300800 */
[----:B------:R0:W-:Y:S02]  /*af9b0*/  STL [R1+0x2fc8], R22 ;  /* 0x002fc81601007387 */ /* 0x0001e40000100800 */
[----:B0-----:R-:W-:-:S02]  /*af9c0*/  IMAD.MOV.U32 R22, RZ, RZ, R21 ;  /* 0x000000ffff167224 */ /* 0x001fc400078e0015 */
[----:B------:R-:W3:Y:S01]  /*af9d0*/  LDL.LU R21, [R1+0x670] ;  /* 0x0006700001157983 */ /* 0x000ee20000300800 */
[----:B----4-:R-:W-:-:S03]  /*af9e0*/  F2FP.SATFINITE.E5M2.F32.PACK_AB_MERGE_C R2, R2, R28, RZ ;  /* 0x0000001c0202723e */ /* 0x010fc600048060ff */
[----:B------:R-:W4:Y:S04]  /*af9f0*/  LDL.LU R28, [R1+0x674] ;  /* 0x00067400011c7983 */ /* 0x000f280000300800 */
[----:B------:R2:W-:Y:S02]  /*afa00*/  STL [R1+0xd0], R2 ;  /* 0x0000d00201007387 */ /* 0x0005e40000100800 */
[----:B--2---:R-:W-:Y:S02]  /*afa10*/  F2FP.SATFINITE.E5M2.F32.PACK_AB_MERGE_C R2, R20, R0, RZ ;  /* 0x000000001402723e */ /* 0x004fe400048060ff */
[----:B------:R-:W2:Y:S04]  /*afa20*/  LDL.LU R0, [R1+0x678] ;  /* 0x0006780001007983 */ /* 0x000ea80000300800 */
[----:B------:R-:W2:Y:S04]  /*afa30*/  LDL.LU R20, [R1+0x67c] ;  /* 0x00067c0001147983 */ /* 0x000ea80000300800 */
[----:B------:R5:W-:Y:S04]  /*afa40*/  STL [R1+0x3044], R2 ;  /* 0x0030440201007387 */ /* 0x000be80000100800 */
[----:B------:R-:W2:Y:S01]  /*afa50*/  LDL.LU R15, [R1+0x6e0] ;  /* 0x0006e000010f7983 */ /* 0x000ea20000300800 */
[----:B-----5:R-:W-:-:S03]  /*afa60*/  F2FP.SATFINITE.E5M2.F32.PACK_AB_MERGE_C R2, R19, R24, RZ ;  /* 0x000000181302723e */ /* 0x020fc600048060ff */
[----:B------:R-:W5:Y:S04]  /*afa70*/  LDL.LU R24, [R1+0x6e4] ;  /* 0x0006e40001187983 */ /* 0x000f680000300800 */
[----:B------:R4:W-:Y:S04]  /*afa80*/  STL [R1+0xfc], R2 ;  /* 0x0000fc0201007387 */ /* 0x0009e80000100800 */
[----:B------:R-:W5:Y:S01]  /*afa90*/  LDL.LU R19, [R1+0x6e8] ;  /* 0x0006e80001137983 */ /* 0x000f620000300800 */
[----:B---3--:R-:W-:-:S03]  /*afaa0*/  F2FP.SATFINITE.E5M2.F32.PACK_AB_MERGE_C R16, R16, R17, RZ ;  /* 0x000000111010723e */ /* 0x008fc600048060ff */
[----:B------:R-:W3:Y:S04]  /*afab0*/  LDL.LU R17, [R1+0x6ec] ;  /* 0x0006ec0001117983 */ /* 0x000ee80000300800 */
[----:B------:R-:W-:Y:S01]  /*afac0*/  STL [R1+0x3034], R16 ;  /* 0x0030341001007387 */ /* 0x000fe20000100800 */
[----:B----4-:R-:W-:-:S03]  /*afad0*/  F2FP.SATFINITE.E5M2.F32.PACK_AB_MERGE_C R2, R28, R21, RZ ;  /* 0x000000151c02723e */ /* 0x010fc600048060ff */
[----:B------:R-:W4:Y:S04]  /*afae0*/  LDL.LU R21, [R1+0x740] ;  /* 0x0007400001157983 */ /* 0x000f280000300800 */
[----:B------:R-:W4:Y:S04]  /*afaf0*/  LDL.LU R28, [R1+0x744] ;  /* 0x00074400011c7983 */ /* 0x000f280000300800 */
[----:B------:R2:W-:Y:S02]  /*afb00*/  STL [R1+0xec], R2 ;  /* 0x0000ec0201007387 */ /* 0x0005e40000100800 */
[----:B--2---:R-:W-:-:S02]  /*afb10*/  F2FP.SATFINITE.E5M2.F32.PACK_AB_MERGE_C R2, R20, R0, RZ ;  /* 0x000000001402723e */ /* 0x004fc400048060ff */
[----:B------:R-:W2:Y:S04]  /*afb20*/  LDL.LU R0, [R1+0x748] ;  /* 0x0007480001007983 */ /* 0x000ea80000300800 */
[----:B------:R-:W2:Y:S04]  /*afb30*/  LDL.LU R20, [R1+0x74c] ;  /* 0x00074c0001147983 */ /* 0x000ea80000300800 */
[----:B------:R5:W-:Y:S02]  /*afb40*/  STL [R1+0xe8], R2 ;  /* 0x0000e80201007387 */ /* 0x000be40000100800 */
[----:B-----5:R-:W-:-:S02]  /*afb50*/  F2FP.SATFINITE.E5M2.F32.PACK_AB_MERGE_C R2, R24, R15, RZ ;  /* 0x0000000f1802723e */ /* 0x020fc400048060ff */
[----:B------:R-:W5:Y:S04]  /*afb60*/  LDL.LU R15, [R1+0x790] ;  /* 0x00079000010f7983 */ /* 0x000f680000300800 */
[----:B------:R-:W5:Y:S04]  /*afb70*/  LDL.LU R24, [R1+0x794] ;  /* 0x0007940001187983 */ /* 0x000f680000300800 */
[----:B------:R3:W-:Y:S02]  /*afb80*/  STL [R1+0x9c], R2 ;  /* 0x00009c0201007387 */ /* 0x0007e40000100800 */
[----:B---3--:R-:W-:-:S02]  /*afb90*/  F2FP.SATFINITE.E5M2.F32.PACK_AB_MERGE_C R2, R17, R19, RZ ;  /* 0x000000131102723e */ /* 0x008fc400048060ff */
[----:B------:R-:W3:Y:S04]  /*afba0*/  LDL.LU R19, [R1+0x798] ;  /* 0x0007980001137983 */ /* 0x000ee80000300800 */
[----:B------:R-:W3:Y:S04]  /*afbb0*/  LDL.LU R17, [R1+0x79c] ;  /* 0x00079c0001117983 */ /* 0x000ee80000300800 */
[----:B------:R4:W-:Y:S02]  /*afbc0*/  STL [R1+0x98], R2 ;  /* 0x0000980201007387 */ /* 0x0009e40000100800 */
[----:B----4-:R-:W-:-:S02]  /*afbd0*/  F2FP.SATFINITE.E5M2.F32.PACK_AB_MERGE_C R2, R28, R21, RZ ;  /* 0x000000151c02723e */ /* 0x010fc400048060ff */
        /* <DEDUP_REMOVED lines=23> */
[----:B-----5:R-:W-:-:S05]  /*afd50*/  F2FP.SATFINITE.E5M2.F32.PACK_AB_MERGE_C R2, R24, R15, RZ ;  /* 0x0000000f1802723e */ /* 0x020fca00048060ff */
[----:B------:R3:W-:Y:S04]  /*afd60*/  STL [R1+0x44], R2 ;  /* 0x0000440201007387 */ /* 0x0007e80000100800 */
[----:B------:R-:W5:Y:S04]  /*afd70*/  LDL.LU R27, [R1+0x7e0] ;  /* 0x0007e000011b7983 */ /* 0x000f680000300800 */
[----:B------:R-:W5:Y:S01]  /*afd80*/  LDL.LU R15, [R1+0x7e4] ;  /* 0x0007e400010f7983 */ /* 0x000f620000300800 */
[----:B---3--:R-:W-:-:S05]  /*afd90*/  F2FP.SATFINITE.E5M2.F32.PACK_AB_MERGE_C R2, R17, R19, RZ ;  /* 0x000000131102723e */ /* 0x008fca00048060ff */
[----:B------:R4:W-:Y:S04]  /*afda0*/  STL [R1+0x40], R2 ;  /* 0x0000400201007387 */ /* 0x0009e80000100800 */
[----:B------:R-:W3:Y:S04]  /*afdb0*/  LDL.LU R19, [R1+0x7e8] ;  /* 0x0007e80001137983 */ /* 0x000ee80000300800 */
[----:B------:R-:W3:Y:S01]  /*afdc0*/  LDL.LU R17, [R1+0x7ec] ;  /* 0x0007ec0001117983 */ /* 0x000ee20000300800 */
[----:B----4-:R-:W-:-:S05]  /*afdd0*/  F2FP.SATFINITE.E5M2.F32.PACK_AB_MERGE_C R2, R28, R21, RZ ;  /* 0x000000151c02723e */ /* 0x010fca00048060ff */
[----:B------:R5:W-:Y:S04]  /*afde0*/  STL [R1+0x30], R2 ;  /* 0x0000300201007387 */ /* 0x000be80000100800 */
[----:B------:R-:W4:Y:S04]  /*afdf0*/  LDL.LU R24, [R1+0x7f0] ;  /* 0x0007f00001187983 */ /* 0x000f280000300800 */
[----:B------:R-:W4:Y:S01]  /*afe00*/  LDL.LU R28, [R1+0x7f4] ;  /* 0x0007f400011c7983 */ /* 0x000f220000300800 */
[----:B--2---:R-:W-:-:S03]  /*afe10*/  F2FP.SATFINITE.E5M2.F32.PACK_AB_MERGE_C R21, R20, R0, RZ ;  /* 0x000000001415723e */ /* 0x004fc600048060ff */
[----:B------:R-:W2:Y:S04]  /*afe20*/  LDL.LU R0, [R1+0x7f8] ;  /* 0x0007f80001007983 */ /* 0x000ea80000300800 */
[----:B------:R-:W2:Y:S04]  /*afe30*/  LDL.LU R20, [R1+0x7fc] ;  /* 0x0007fc0001147983 */ /* 0x000ea80000300800 */
[----:B------:R3:W-:Y:S01]  /*afe40*/  STL [R1+0x3068], R21 ;  /* 0x0030681501007387 */ /* 0x0007e20000100800 */
[----:B-----5:R-:W-:-:S05]  /*afe50*/  F2FP.SATFINITE.E5M2.F32.PACK_AB_MERGE_C R2, R15, R27, RZ ;  /* 0x0000001b0f02723e */ /* 0x020fca00048060ff */
[----:B------:R4:W-:Y:S04]  /*afe60*/  STL [R1+0x1c], R2 ;  /* 0x00001c0201007387 */ /* 0x0009e80000100800 */
[----:B------:R-:W5:Y:S04]  /*afe70*/  LDL.LU R14, [R1+0x810] ;  /* 0x00081000010e7983 */ /* 0x000f680000300800 */
[----:B------:R-:W5:Y:S01]  /*afe80*/  LDL.LU R27, [R1+0x814] ;  /* 0x00081400011b7983 */ /* 0x000f620000300800 */
[----:B---3--:R-:W-:-:S03]  /*afe90*/  F2FP.SATFINITE.E5M2.F32.PACK_AB_MERGE_C R21, R17, R19, RZ ;  /* 0x000000131115723e */ /* 0x008fc600048060ff */
[----:B------:R-:W3:Y:S04]  /*afea0*/  LDL.LU R19, [R1+0x818] ;  /* 0x0008180001137983 */ /* 0x000ee80000300800 */
[----:B------:R-:W3:Y:S04]  /*afeb0*/  LDL.LU R17, [R1+0x81c] ;  /* 0x00081c0001117983 */ /* 0x000ee80000300800 */
[----:B------:R-:W-:Y:S04]  /*afec0*/  STL [R1+0x3074], R21 ;  /* 0x0030741501007387 */ /* 0x000fe80000100800 */
[----:B------:R-:W3:Y:S01]  /*afed0*/  LDL.LU R15, [R1+0x800] ;  /* 0x00080000010f7983 */ /* 0x000ee20000300800 */
[----:B----4-:R-:W-:-:S03]  /*afee0*/  F2FP.SATFINITE.E5M2.F32.PACK_AB_MERGE_C R2, R28, R24, RZ ;  /* 0x000000181c02723e */ /* 0x010fc600048060ff */
[----:B------:R-:W4:Y:S04]  /*afef0*/  LDL.LU R24, [R1+0x804] ;  /* 0x0008040001187983 */ /* 0x000f280000300800 */
[----:B------:R5:W-:Y:S01]  /*aff00*/  STL [R1+0x10], R2 ;  /* 0x0000100201007387 */ /* 0x000be20000100800 */
[----:B--2---:R-:W-:-:S03]  /*aff10*/  F2FP.SATFINITE.E5M2.F32.PACK_AB_MERGE_C R28, R20, R0, RZ ;  /* 0x00000000141c723e */ /* 0x004fc600048060ff */
[----:B------:R-:W2:Y:S04]  /*aff20*/  LDL.LU R0, [R1+0x808] ;  /* 0x0008080001007983 */ /* 0x000ea80000300800 */
[----:B------:R-:W2:Y:S04]  /*aff30*/  LDL.LU R20, [R1+0x80c] ;  /* 0x00080c0001147983 */ /* 0x000ea80000300800 */
[----:B------:R4:W-:Y:S01]  /*aff40*/  STL [R1+0x3078], R28 ;  /* 0x0030781c01007387 */ /* 0x0009e20000100800 */
[----:B-----5:R-:W-:-:S05]  /*aff50*/  F2FP.SATFINITE.E5M2.F32.PACK_AB_MERGE_C R2, R27, R14, RZ ;  /* 0x0000000e1b02723e */ /* 0x020fca00048060ff */
[----:B------:R0:W-:Y:S04]  /*aff60*/  STL [R1], R2 ;  /* 0x0000000201007387 */ /* 0x0001e80000100800 */
[----:B------:R-:W0:Y:S04]  /*aff70*/  LDL.LU R12, [R1+0x7c0] ;  /* 0x0007c000010c7983 */ /* 0x000e280000300800 */
[----:B------:R-:W0:Y:S01]  /*aff80*/  LDL.LU R13, [R1+0x7c4] ;  /* 0x0007c400010d7983 */ /* 0x000e220000300800 */
[----:B---3--:R-:W-:-:S03]  /*aff90*/  F2FP.SATFINITE.E5M2.F32.PACK_AB_MERGE_C R27, R17, R19, RZ ;  /* 0x00000013111b723e */ /* 0x008fc600048060ff */
[----:B------:R-:W3:Y:S04]  /*affa0*/  LDL.LU R19, [R1+0x7c8] ;  /* 0x0007c80001137983 */ /* 0x000ee80000300800 */
[----:B------:R-:W3:Y:S01]  /*affb0*/  LDL.LU R17, [R1+0x7cc] ;  /* 0x0007cc0001117983 */ /* 0x000ee20000300800 */
[----:B----4-:R-:W-:-:S05]  /*affc0*/  F2FP.SATFINITE.E5M2.F32.PACK_AB_MERGE_C R28, R24, R15, RZ ;  /* 0x0000000f181c723e */ /* 0x010fca00048060ff */
[----:B------:R-:W-:Y:S04]  /*affd0*/  STL [R1+0x3080], R28 ;  /* 0x0030801c01007387 */ /* 0x000fe80000100800 */
[----:B------:R-:W4:Y:S04]  /*affe0*/  LDL.LU R14, [R1+0x780] ;  /* 0x00078000010e7983 */ /* 0x000f280000300800 */
[----:B------:R-:W4:Y:S01]  /*afff0*/  LDL.LU R15, [R1+0x784] ;  /* 0x00078400010f7983 */ /* 0x000f220000300800 */
[----:B--2---:R-:W-:-:S03]  /*b0000*/  F2FP.SATFINITE.E5M2.F32.PACK_AB_MERGE_C R24, R20, R0, RZ ;  /* 0x000000001418723e */ /* 0x004fc600048060ff */
[----:B------:R-:W2:Y:S04]  /*b0010*/  LDL.LU R0, [R1+0x788] ;  /* 0x0007880001007983 */ /* 0x000ea80000300800 */
[----:B------:R-:W2:Y:S01]  /*b0020*/  LDL.LU R20, [R1+0x78c] ;  /* 0x00078c0001147983 */ /* 0x000ea20000300800 */
[----:B------:R-:W-:Y:S01]  /*b0030*/  ISETP.LT.AND P0, PT, R18, UR16, !P0 ;  /* 0x0000001012007c0c */ /* 0x000fe2000c701270 */
[----:B------:R-:W-:Y:S01]  /*b0040*/  VIADD R4, R22, 0x41 ;  /* 0x0000004116047836 */ /* 0x000fe20000000000 */
[----:B------:R-:W5:Y:S11]  /*b0050*/  LDCU UR16, c[0x0][0x398] ;  /* 0x00007300ff1077ac */ /* 0x000f760008000800 */
[----:B------:R-:W-:-:S02]  /*b0060*/  @P0 LOP3.LUT R23, R23, 0x80000000, RZ, 0xfc, !PT ;  /* 0x8000000017170812 */ /* 0x000fc400078efcff */
[----:B------:R-:W-:Y:S02]  /*b0070*/  ISETP.GE.AND P0, PT, R4, UR8, PT ;  /* 0x0000000804007c0c */ /* 0x000fe4000bf06270 */
[----:B------:R-:W-:Y:S01]  /*b0080*/  LOP3.LUT R23, R23, 0xbfffffff, RZ, 0xc0, !PT ;  /* 0xbfffffff17177812 */ /* 0x000fe200078ec0ff */
[----:B------:R-:W-:Y:S01]  /*b0090*/  VIADD R4, R22, 0x40 ;  /* 0x0000004016047836 */ /* 0x000fe20000000000 */
[----:B-1----:R-:W-:Y:S01]  /*b00a0*/  ISETP.LT.AND P1, PT, R26, UR12, !P0 ;  /* 0x0000000c1a007c0c */ /* 0x002fe2000c721270 */
[----:B------:R-:W1:Y:S01]  /*b00b0*/  LDCU UR8, c[0x0][0x398] ;  /* 0x00007300ff0877ac */ /* 0x000e620008000800 */
[----:B------:R-:W-:Y:S01]  /*b00c0*/  ISETP.LT.AND P0, PT, R18, UR10, !P0 ;  /* 0x0000000a12007c0c */ /* 0x000fe2000c701270 */
[----:B------:R-:W1:Y:S01]  /*b00d0*/  LDCU UR10, c[0x0][0x398] ;  /* 0x00007300ff0a77ac */ /* 0x000e620008000800 */
[----:B------:R-:W0:Y:S09]  /*b00e0*/  LDCU UR12, c[0x0][0x39c] ;  /* 0x00007380ff0c77ac */ /* 0x000e320008000800 */
[----:B------:R-:W-:-:S04]  /*b00f0*/  @P1 LOP3.LUT R23, R23, 0x40000000, RZ, 0xfc, !PT ;  /* 0x4000000017171812 */ /* 0x000fc800078efcff */
[----:B------:R-:W-:-:S04]  /*b0100*/  LOP3.LUT R23, R23, 0xdfffffff, RZ, 0xc0, !PT ;  /* 0xdfffffff17177812 */ /* 0x000fc800078ec0ff */
[----:B------:R-:W-:Y:S02]  /*b0110*/  @P0 LOP3.LUT R23, R23, 0x20000000, RZ, 0xfc, !PT ;  /* 0x2000000017170812 */ /* 0x000fe400078efcff */
[----:B------:R-:W-:Y:S02]  /*b0120*/  ISETP.GE.AND P0, PT, R4, UR14, PT ;  /* 0x0000000e04007c0c */ /* 0x000fe4000bf06270 */
[----:B------:R-:W-:Y:S01]  /*b0130*/  LOP3.LUT R23, R23, 0xf7ffffff, RZ, 0xc0, !PT ;  /* 0xf7ffffff17177812 */ /* 0x000fe200078ec0ff */
[----:B------:R-:W-:Y:S01]  /*b0140*/  VIADD R4, R22, 0x1 ;  /* 0x0000000116047836 */ /* 0x000fe20000000000 */
[----:B------:R-:W-:Y:S01]  /*b0150*/  ISETP.LT.AND P1, PT, R26, UR18, !P0 ;  /* 0x000000121a007c0c */ /* 0x000fe2000c721270 */
[----:B------:R-:W0:Y:S01]  /*b0160*/  LDCU UR14, c[0x0][0x398] ;  /* 0x00007300ff0e77ac */ /* 0x000e220008000800 */
[----:B-----5:R-:W-:Y:S01]  /*b0170*/  ISETP.LT.AND P0, PT, R18, UR16, !P0 ;  /* 0x0000001012007c0c */ /* 0x020fe2000c701270 */
[----:B------:R-:W5:Y:S01]  /*b0180*/  LDCU UR16, c[0x0][0x398] ;  /* 0x00007300ff1077ac */ /* 0x000f620008000800 */
[----:B------:R-:W-:Y:S01]  /*b0190*/  STL [R1+0x3084], R24 ;  /* 0x0030841801007387 */ /* 0x000fe20000100800 */
[----:B------:R-:W0:Y:S08]  /*b01a0*/  LDCU UR18, c[0x0][0x398] ;  /* 0x00007300ff1277ac */ /* 0x000e300008000800 */
[----:B------:R-:W-:-:S04]  /*b01b0*/  @P1 LOP3.LUT R23, R23, 0x8000000, RZ, 0xfc, !PT ;  /* 0x0800000017171812 */ /* 0x000fc800078efcff */
[----:B------:R-:W-:-:S04]  /*b01c0*/  LOP3.LUT R23, R23, 0xfdffffff, RZ, 0xc0, !PT ;  /* 0xfdffffff17177812 */ /* 0x000fc800078ec0ff */
[----:B------:R-:W-:Y:S02]  /*b01d0*/  @P0 LOP3.LUT R23, R23, 0x2000000, RZ, 0xfc, !PT ;  /* 0x0200000017170812 */ /* 0x000fe400078efcff */
[----:B------:R-:W-:Y:S02]  /*b01e0*/  ISETP.GE.AND P0, PT, R4, UR26, PT ;  /* 0x0000001a04007c0c */ /* 0x000fe4000bf06270 */
[----:B------:R-:W-:Y:S01]  /*b01f0*/  LOP3.LUT R23, R23, 0xfbffffff, RZ, 0xc0, !PT ;  /* 0xfbffffff17177812 */ /* 0x000fe200078ec0ff */
[----:B------:R-:W-:Y:S01]  /*b0200*/  VIADD R4, R22, 0x3f ;  /* 0x0000003f16047836 */ /* 0x000fe20000000000 */
[----:B-1----:R-:W-:Y:S01]  /*b0210*/  ISETP.LT.AND P1, PT, R18, UR10, !P0 ;  /* 0x0000000a12007c0c */ /* 0x002fe2000c721270 */
[----:B------:R-:W1:Y:S01]  /*b0220*/  LDCU UR10, c[0x0][0x398] ;  /* 0x00007300ff0a77ac */ /* 0x000e620008000800 */
[----:B------:R-:W-:Y:S01]  /*b0230*/  ISETP.LT.AND P0, PT, R26, UR8, !P0 ;  /* 0x000000081a007c0c */ /* 0x000fe2000c701270 */
[----:B------:R-:W0:Y:S02]  /*b0240*/  LDCU UR8, c[0x0][0x398] ;  /* 0x00007300ff0877ac */ /* 0x000e240008000800 */
[----:B0-----:R-:W-:Y:S01]  /*b0250*/  F2FP.SATFINITE.E5M2.F32.PACK_AB_MERGE_C R2, R13, R12, RZ ;  /* 0x0000000c0d02723e */ /* 0x001fe200048060ff */
[----:B------:R-:W0:Y:S07]  /*b0260*/  LDCU UR26, c[0x0][0x39c] ;  /* 0x00007380ff1a77ac */ /* 0x000e2e0008000800 */
[----:B------:R-:W-:-:S04]  /*b0270*/  @P1 LOP3.LUT R23, R23, 0x4000000, RZ, 0xfc, !PT ;  /* 0x0400000017171812 */ /* 0x000fc800078efcff */
[----:B------:R-:W-:Y:S01]  /*b0280*/  LOP3.LUT R23, R23, 0xff7fffff, RZ, 0xc0, !PT ;  /* 0xff7fffff17177812 */ /* 0x000fe200078ec0ff */
[----:B------:R4:W-:Y:S03]  /*b0290*/  STL [R1+0x28], R2 ;  /* 0x0000280201007387 */ /* 0x0009e60000100800 */
[----:B------:R-:W-:Y:S01]  /*b02a0*/  @P0 LOP3.LUT R23, R23, 0x800000, RZ, 0xfc, !PT ;  /* 0x0080000017170812 */ /* 0x000fe200078efcff */
[----:B------:R-:W2:Y:S01]  /*b02b0*/  LDL.LU R9, [R1+0x770] ;  /* 0x0007700001097983 */ /* 0x000ea20000300800 */
[----:B------:R-:W-:-:S03]  /*b02c0*/  ISETP.GE.AND P0, PT, R4, UR12, PT ;  /* 0x0000000c04007c0c */ /* 0x000fc6000bf06270 */
[----:B------:R-:W2:Y:S01]  /*b02d0*/  LDL.LU R12, [R1+0x774] ;  /* 0x00077400010c7983 */ /* 0x000ea20000300800 */
[----:B-----5:R-:W-:Y:S02]  /*b02e0*/  ISETP.LT.AND P1, PT, R26, UR16, !P0 ;  /* 0x000000101a007c0c */ /* 0x020fe4000c721270 */
[----:B------:R-:W-:Y:S01]  /*b02f0*/  LOP3.LUT R23, R23, 0xfeffffff, RZ, 0xc0, !PT ;  /* 0xfeffffff17177812 */ /* 0x000fe200078ec0ff */
[----:B------:R-:W5:Y:S01]  /*b0300*/  LDL.LU R13, [R1+0x778] ;  /* 0x00077800010d7983 */ /* 0x000f620000300800 */
[----:B------:R-:W-:Y:S01]  /*b0310*/  ISETP.LT.AND P0, PT, R18, UR14, !P0 ;  /* 0x0000000e12007c0c */ /* 0x000fe2000c701270 */
[----:B------:R-:W-:Y:S01]  /*b0320*/  VIADD R4, R22, 0x2 ;  /* 0x0000000216047836 */ /* 0x000fe20000000000 */
[----:B------:R-:W0:Y:S01]  /*b0330*/  LDCU UR12, c[0x0][0x39c] ;  /* 0x00007380ff0c77ac */ /* 0x000e220008000800 */
[----:B------:R-:W0:Y:S06]  /*b0340*/  LDCU UR16, c[0x0][0x398] ;  /* 0x00007300ff1077ac */ /* 0x000e2c0008000800 */
[----:B------:R-:W-:Y:S01]  /*b0350*/  @P1 LOP3.LUT R23, R23, 0x1000000, RZ, 0xfc, !PT ;  /* 0x0100000017171812 */ /* 0x000fe200078efcff */
[----:B------:R-:W0:Y:S03]  /*b0360*/  LDCU UR14, c[0x0][0x398] ;  /* 0x00007300ff0e77ac */ /* 0x000e260008000800 */
        /* <DEDUP_REMOVED lines=8> */
[----:B------:R-:W0:Y:S01]  /*b03f0*/  LDCU UR10, c[0x0][0x398] ;  /* 0x00007300ff0a77ac */ /* 0x000e220008000800 */
[----:B------:R-:W0:Y:S09]  /*b0400*/  LDCU UR8, c[0x0][0x398] ;  /* 0x00007300ff0877ac */ /* 0x000e320008000800 */
[----:B------:R-:W-:-:S04]  /*b0410*/  @P1 LOP3.LUT R23, R23, 0x200000, RZ, 0xfc, !PT ;  /* 0x0020000017171812 */ /* 0x000fc800078efcff */
[----:B------:R-:W-:-:S04]  /*b0420*/  LOP3.LUT R23, R23, 0xffefffff, RZ, 0xc0, !PT ;  /* 0xffefffff17177812 */ /* 0x000fc800078ec0ff */
[----:B------:R-:W-:Y:S02]  /*b0430*/  @P0 LOP3.LUT R23, R23, 0x100000, RZ, 0xfc, !PT ;  /* 0x0010000017170812 */ /* 0x000fe400078efcff */
[----:B0-----:R-:W-:Y:S02]  /*b0440*/  ISETP.GE.AND P0, PT, R4, UR12, PT ;  /* 0x0000000c04007c0c */ /* 0x001fe4000bf06270 */
[----:B---3--:R-:W-:Y:S02]  /*b0450*/  F2FP.SATFINITE.E5M2.F32.PACK_AB_MERGE_C R19, R17, R19, RZ ;  /* 0x000000131113723e */ /* 0x008fe400048060ff */
[----:B------:R-:W-:Y:S01]  /*b0460*/  LOP3.LUT R23, R23, 0xfff7ffff, RZ, 0xc0, !PT ;  /* 0xfff7ffff17177812 */ /* 0x000fe200078ec0ff */
[----:B------:R-:W5:Y:S01]  /*b0470*/  LDL.LU R17, [R1+0x77c] ;  /* 0x00077c0001117983 */ /* 0x000f620000300800 */
[----:B----4-:R-:W-:-:S03]  /*b0480*/  F2FP.SATFINITE.E5M2.F32.PACK_AB_MERGE_C R2, R15, R14, RZ ;  /* 0x0000000e0f02723e */ /* 0x010fc600048060ff */
[----:B------:R-:W-:Y:S01]  /*b0490*/  STL [R1+0x307c], R19 ;  /* 0x00307c1301007387 */ /* 0x000fe20000100800 */
[----:B--2---:R-:W-:-:S03]  /*b04a0*/  F2FP.SATFINITE.E5M2.F32.PACK_AB_MERGE_C R20, R20, R0, RZ ;  /* 0x000000001414723e */ /* 0x004fc600048060ff */
[----:B------:R-:W2:Y:S01]  /*b04b0*/  LDL.LU R10, [R1+0x760] ;  /* 0x00076000010a7983 */ /* 0x000ea20000300800 */
[----:B------:R-:W-:Y:S01]  /*b04c0*/  VIADD R4, R22, 0x3 ;  /* 0x0000000316047836 */ /* 0x000fe20000000000 */
[----:B------:R-:W0:Y:S02]  /*b04d0*/  LDCU UR12, c[0x0][0x39c] ;  /* 0x00007380ff0c77ac */ /* 0x000e240008000800 */
[----:B------:R-:W2:Y:S04]  /*b04e0*/  LDL.LU R14, [R1+0x764] ;  /* 0x00076400010e7983 */ /* 0x000ea80000300800 */
[----:B------:R3:W-:Y:S04]  /*b04f0*/  STL [R1+0x34], R2 ;  /* 0x0000340201007387 */ /* 0x0007e80000100800 */
[----:B------:R-:W4:Y:S04]  /*b0500*/  LDL.LU R15, [R1+0x768] ;  /* 0x00076800010f7983 */ /* 0x000f280000300800 */
[----:B------:R-:W4:Y:S01]  /*b0510*/  LDL.LU R0, [R1+0x76c] ;  /* 0x00076c0001007983 */ /* 0x000f220000300800 */
[----:B------:R-:W-:Y:S01]  /*b0520*/  ISETP.LT.AND P1, PT, R26, UR16, !P0 ;  /* 0x000000101a007c0c */ /* 0x000fe2000c721270 */
[----:B------:R-:W0:Y:S01]  /*b0530*/  LDCU UR16, c[0x0][0x398] ;  /* 0x00007300ff1077ac */ /* 0x000e220008000800 */
[----:B------:R-:W-:Y:S01]  /*b0540*/  ISETP.LT.AND P0, PT, R18, UR14, !P0 ;  /* 0x0000000e12007c0c */ /* 0x000fe2000c701270 */
[----:B------:R-:W0:Y:S10]  /*b0550*/  LDCU UR14, c[0x0][0x398] ;  /* 0x00007300ff0e77ac */ /* 0x000e340008000800 */
[----:B------:R-:W-:-:S04]  /*b0560*/  @P1 LOP3.LUT R23, R23, 0x80000, RZ, 0xfc, !PT ;  /* 0x0008000017171812 */ /* 0x000fc800078efcff */
[----:B------:R-:W-:-:S04]  /*b0570*/  LOP3.LUT R23, R23, 0xfffdffff, RZ, 0xc0, !PT ;  /* 0xfffdffff17177812 */ /* 0x000fc800078ec0ff */
[----:B------:R-:W-:Y:S02]  /*b0580*/  @P0 LOP3.LUT R23, R23, 0x20000, RZ, 0xfc, !PT ;  /* 0x0002000017170812 */ /* 0x000fe400078efcff */
[----:B-1----:R-:W-:Y:S02]  /*b0590*/  ISETP.GE.AND P0, PT, R4, UR22, PT ;  /* 0x0000001604007c0c */ /* 0x002fe4000bf06270 */
[----:B------:R-:W-:Y:S01]  /*b05a0*/  LOP3.LUT R23, R23, 0xfffbffff, RZ, 0xc0, !PT ;  /* 0xfffbffff17177812 */ /* 0x000fe200078ec0ff */
[----:B------:R-:W-:Y:S01]  /*b05b0*/  VIADD R4, R22, 0x3d ;  /* 0x0000003d16047836 */ /* 0x000fe20000000000 */
[----:B------:R-:W-:Y:S01]  /*b05c0*/  ISETP.LT.AND P1, PT, R18, UR10, !P0 ;  /* 0x0000000a12007c0c */ /* 0x000fe2000c721270 */
        /* <DEDUP_REMOVED lines=80> */
[----:B---3--:R-:W-:Y:S01]  /*b0ad0*/  F2FP.SATFINITE.E5M2.F32.PACK_AB_MERGE_C R2, R12, R9, RZ ;  /* 0x000000090c02723e */ /* 0x008fe200048060ff */
[----:B------:R-:W-:Y:S01]  /*b0ae0*/  STL [R1+0x3054], R20 ;  /* 0x0030541401007387 */ /* 0x000fe20000100800 */
[----:B------:R-:W3:Y:S07]  /*b0af0*/  LDCU UR14, c[0x0][0x398] ;  /* 0x00007300ff0e77ac */ /* 0x000eee0008000800 */
[----:B------:R-:W-:-:S04]  /*b0b00*/  @P1 LOP3.LUT R23, R23, 0x8, RZ, 0xfc, !PT ;  /* 0x0000000817171812 */ /* 0x000fc800078efcff */
[----:B------:R-:W-:-:S04]  /*b0b10*/  LOP3.LUT R23, R23, 0xfffffffd, RZ, 0xc0, !PT ;  /* 0xfffffffd17177812 */ /* 0x000fc800078ec0ff */
[----:B------:R-:W-:Y:S02]  /*b0b20*/  @P0 LOP3.LUT R23, R23, 0x2, RZ, 0xfc, !PT ;  /* 0x0000000217170812 */ /* 0x000fe400078efcff */
[----:B-1----:R-:W-:Y:S01]  /*b0b30*/  ISETP.GE.AND P0, PT, R4, UR22, PT ;  /* 0x0000001604007c0c */ /* 0x002fe2000bf06270 */
[----:B------:R-:W-:Y:S01]  /*b0b40*/  VIADD R4, R22, 0x39 ;  /* 0x0000003916047836 */ /* 0x000fe20000000000 */
[----:B------:R-:W-:Y:S01]  /*b0b50*/  LOP3.LUT R23, R23, 0xfffffffb, RZ, 0xc0, !PT ;  /* 0xfffffffb17177812 */ /* 0x000fe200078ec0ff */
[----:B------:R5:W-:Y:S01]  /*b0b60*/  STL [R1+0x48], R2 ;  /* 0x0000480201007387 */ /* 0x000be20000100800 */
[----:B------:R-:W-:Y:S01]  /*b0b70*/  ISETP.LT.AND P1, PT, R18, UR10, !P0 ;  /* 0x0000000a12007c0c */ /* 0x000fe2000c721270 */
[----:B------:R-:W1:Y:S01]  /*b0b80*/  LDCU UR22, c[0x0][0x39c] ;  /* 0x00007380ff1677ac */ /* 0x000e620008000800 */
[----:B------:R-:W-:Y:S01]  /*b0b90*/  ISETP.LT.AND P0, PT, R26, UR8, !P0 ;  /* 0x000000081a007c0c */ /* 0x000fe2000c701270 */
[----:B------:R-:W3:Y:S01]  /*b0ba0*/  LDL.LU R9, [R1+0x750] ;  /* 0x0007500001097983 */ /* 0x000ee20000300800 */
[----:B------:R-:W1:Y:S03]  /*b0bb0*/  LDCU UR10, c[0x0][0x398] ;  /* 0x00007300ff0a77ac */ /* 0x000e660008000800 */
[----:B------:R-:W3:Y:S01]  /*b0bc0*/  LDL.LU R12, [R1+0x754] ;  /* 0x00075400010c7983 */ /* 0x000ee20000300800 */
[----:B-----5:R-:W-:Y:S01]  /*b0bd0*/  F2FP.SATFINITE.E5M2.F32.PACK_AB_MERGE_C R2, R17, R13, RZ ;  /* 0x0000000d1102723e */ /* 0x020fe200048060ff */
[----:B------:R-:W5:Y:S06]  /*b0be0*/  LDCU UR8, c[0x0][0x398] ;  /* 0x00007300ff0877ac */ /* 0x000f6c0008000800 */
[----:B------:R-:W-:-:S02]  /*b0bf0*/  @P0 LOP3.LUT R25, R25, 0x80000000, RZ, 0xfc, !PT ;  /* 0x8000000019190812 */ /* 0x000fc400078efcff */
[----:B0-----:R-:W-:Y:S02]  /*b0c00*/  ISETP.GE.AND P0, PT, R4, UR12, PT ;  /* 0x0000000c04007c0c */ /* 0x001fe4000bf06270 */
[----:B------:R-:W-:Y:S01]  /*b0c10*/  @P1 LOP3.LUT R23, R23, 0x4, RZ, 0xfc, !PT ;  /* 0x0000000417171812 */ /* 0x000fe200078efcff */
[----:B------:R2:W-:Y:S01]  /*b0c20*/  STL [R1+0x4c], R2 ;  /* 0x00004c0201007387 */ /* 0x0005e20000100800 */
[----:B------:R-:W-:Y:S02]  /*b0c30*/  ISETP.LT.AND P1, PT, R26, UR16, !P0 ;  /* 0x000000101a007c0c */ /* 0x000fe4000c721270 */
[----:B----4-:R-:W-:Y:S01]  /*b0c40*/  F2FP.SATFINITE.E5M2.F32.PACK_AB_MERGE_C R3, R0, R15, RZ ;  /* 0x0000000f0003723e */ /* 0x010fe200048060ff */
[----:B------:R-:W4:Y:S01]  /*b0c50*/  LDL.LU R13, [R1+0x758] ;  /* 0x00075800010d7983 */ /* 0x000f220000300800 */
[----:B------:R-:W-:Y:S01]  /*b0c60*/  LOP3.LUT R23, R23, 0xfffffffe, RZ, 0xc0, !PT ;  /* 0xfffffffe17177812 */ /* 0x000fe200078ec0ff */
[----:B------:R-:W-:Y:S01]  /*b0c70*/  VIADD R4, R22, 0x8 ;  /* 0x0000000816047836 */ /* 0x000fe20000000000 */
[----:B--2---:R-:W-:Y:S01]  /*b0c80*/  F2FP.SATFINITE.E5M2.F32.PACK_AB_MERGE_C R2, R14, R10, RZ ;  /* 0x0000000a0e02723e */ /* 0x004fe200048060ff */
[----:B------:R-:W4:Y:S06]  /*b0c90*/  LDL.LU R17, [R1+0x75c] ;  /* 0x00075c0001117983 */ /* 0x000f2c0000300800 */
[----:B------:R-:W-:Y:S01]  /*b0ca0*/  @P1 LOP3.LUT R23, R23, 0x1, RZ, 0xfc, !PT ;  /* 0x0000000117171812 */ /* 0x000fe200078efcff */
[----:B------:R-:W0:Y:S04]  /*b0cb0*/  LDCU UR12, c[0x0][0x39c] ;  /* 0x00007380ff0c77ac */ /* 0x000e280008000800 */
[----:B------:R-:W-:Y:S01]  /*b0cc0*/  STL [R1+0x2fcc], R23 ;  /* 0x002fcc1701007387 */ /* 0x000fe20000100800 */
[----:B------:R-:W-:Y:S01]  /*b0cd0*/  LOP3.LUT R25, R25, 0xbfffffff, RZ, 0xc0, !PT ;  /* 0xbfffffff19197812 */ /* 0x000fe200078ec0ff */
[----:B------:R-:W2:Y:S02]  /*b0ce0*/  LDCU UR16, c[0x0][0x398] ;  /* 0x00007300ff1077ac */ /* 0x000ea40008000800 */
[----:B------:R-:W2:Y:S04]  /*b0cf0*/  LDL.LU R10, [R1+0x730] ;  /* 0x00073000010a7983 */ /* 0x000ea80000300800 */
[----:B------:R-:W2:Y:S04]  /*b0d00*/  LDL.LU R14, [R1+0x734] ;  /* 0x00073400010e7983 */ /* 0x000ea80000300800 */
[----:B------:R3:W-:Y:S04]  /*b0d10*/  STL [R1+0x58], R2 ;  /* 0x0000580201007387 */ /* 0x0007e80000100800 */
[----:B------:R-:W5:Y:S04]  /*b0d20*/  LDL.LU R15, [R1+0x738] ;  /* 0x00073800010f7983 */ /* 0x000f680000300800 */
[----:B------:R-:W5:Y:S04]  /*b0d30*/  LDL.LU R0, [R1+0x73c] ;  /* 0x00073c0001007983 */ /* 0x000f680000300800 */
[----:B------:R-:W-:Y:S01]  /*b0d40*/  STL [R1+0x304c], R3 ;  /* 0x00304c0301007387 */ /* 0x000fe20000100800 */
        /* <DEDUP_REMOVED lines=12> */
[----:B-----5:R-:W-:-:S03]  /*b0e10*/  F2FP.SATFINITE.E5M2.F32.PACK_AB_MERGE_C R16, R0, R15, RZ ;  /* 0x0000000f0010723e */ /* 0x020fc600048060ff */
[----:B------:R-:W5:Y:S04]  /*b0e20*/  LDL.LU R15, [R1+0x718] ;  /* 0x00071800010f7983 */ /* 0x000f680000300800 */
[----:B------:R-:W5:Y:S04]  /*b0e30*/  LDL.LU R0, [R1+0x71c] ;  /* 0x00071c0001007983 */ /* 0x000f680000300800 */
[----:B------:R-:W2:Y:S04]  /*b0e40*/  LDL.LU R11, [R1+0x700] ;  /* 0x00070000010b7983 */ /* 0x000ea80000300800 */
[----:B------:R-:W2:Y:S04]  /*b0e50*/  LDL.LU R6, [R1+0x704] ;  /* 0x0007040001067983 */ /* 0x000ea80000300800 */
[----:B------:R-:W-:Y:S01]  /*b0e60*/  STL [R1+0x3088], R16 ;  /* 0x0030881001007387 */ /* 0x000fe20000100800 */
[----:B---3--:R-:W-:-:S03]  /*b0e70*/  F2FP.SATFINITE.E5M2.F32.PACK_AB_MERGE_C R2, R12, R9, RZ ;  /* 0x000000090c02723e */ /* 0x008fc600048060ff */
[----:B------:R-:W3:Y:S01]  /*b0e80*/  LDL.LU R12, [R1+0x708] ;  /* 0x00070800010c7983 */ /* 0x000ee20000300800 */
[----:B----4-:R-:W-:-:S03]  /*b0e90*/  F2FP.SATFINITE.E5M2.F32.PACK_AB_MERGE_C R17, R17, R13, RZ ;  /* 0x0000000d1111723e */ /* 0x010fc600048060ff */
[----:B------:R-:W3:Y:S04]  /*b0ea0*/  LDL.LU R13, [R1+0x70c] ;  /* 0x00070c00010d7983 */ /* 0x000ee80000300800 */
[----:B------:R-:W4:Y:S01]  /*b0eb0*/  LDL.LU R9, [R1+0x6f0] ;  /* 0x0006f00001097983 */ /* 0x000f220000300800 */
[----:B-----5:R-:W-:-:S03]  /*b0ec0*/  F2FP.SATFINITE.E5M2.F32.PACK_AB_MERGE_C R0, R0, R15, RZ ;  /* 0x0000000f0000723e */ /* 0x020fc600048060ff */
[----:B------:R-:W4:Y:S01]  /*b0ed0*/  LDL.LU R15, [R1+0x6f4] ;  /* 0x0006f400010f7983 */ /* 0x000f220000300800 */
[----:B--2---:R-:W-:-:S03]  /*b0ee0*/  F2FP.SATFINITE.E5M2.F32.PACK_AB_MERGE_C R3, R14, R10, RZ ;  /* 0x0000000a0e03723e */ /* 0x004fc600048060ff */
[----:B------:R-:W2:Y:S04]  /*b0ef0*/  LDL.LU R10, [R1+0x6f8] ;  /* 0x0006f800010a7983 */ /* 0x000ea80000300800 */
[----:B------:R-:W2:Y:S01]  /*b0f00*/  LDL.LU R14, [R1+0x6fc] ;  /* 0x0006fc00010e7983 */ /* 0x000ea20000300800 */
[----:B------:R-:W-:-:S03]  /*b0f10*/  F2FP.SATFINITE.E5M2.F32.PACK_AB_MERGE_C R20, R6, R11, RZ ;  /* 0x0000000b0614723e */ /* 0x000fc600048060ff */
[----:B------:R-:W5:Y:S01]  /*b0f20*/  LDL.LU R21, [R1+0x6d0] ;  /* 0x0006d00001157983 */ /* 0x000f620000300800 */
[----:B---3--:R-:W-:-:S03]  /*b0f30*/  F2FP.SATFINITE.E5M2.F32.PACK_AB_MERGE_C R5, R13, R12, RZ ;  /* 0x0000000c0d05723e */ /* 0x008fc600048060ff */
[----:B------:R-:W5:Y:S04]  /*b0f40*/  LDL.LU R13, [R1+0x6d4] ;  /* 0x0006d400010d7983 */ /* 0x000f680000300800 */
[----:B------:R3:W-:Y:S04]  /*b0f50*/  STL [R1+0x15c], R5 ;  /* 0x00015c0501007387 */ /* 0x0007e80000100800 */
[----:B------:R-:W5:Y:S04]  /*b0f60*/  LDL.LU R7, [R1+0x6d8] ;  /* 0x0006d80001077983 */ /* 0x000f680000300800 */
[----:B------:R-:W5:Y:S04]  /*b0f70*/  LDL.LU R6, [R1+0x6dc] ;  /* 0x0006dc0001067983 */ /* 0x000f680000300800 */
[----:B------:R-:W5:Y:S01]  /*b0f80*/  LDL.LU R8, [R1+0x6c0] ;  /* 0x0006c00001087983 */ /* 0x000f620000300800 */
[----:B----4-:R-:W-:-:S03]  /*b0f90*/  F2FP.SATFINITE.E5M2.F32.PACK_AB_MERGE_C R15, R15, R9, RZ ;  /* 0x000000090f0f723e */ /* 0x010fc600048060ff */
[----:B------:R-:W4:Y:S04]  /*b0fa0*/  LDL.LU R12, [R1+0x6c4] ;  /* 0x0006c400010c7983 */ /* 0x000f280000300800 */
[----:B------:R-:W4:Y:S04]  /*b0fb0*/  LDL.LU R11, [R1+0x6c8] ;  /* 0x0006c800010b7983 */ /* 0x000f280000300800 */
[----:B------:R-:W4:Y:S01]  /*b0fc0*/  LDL.LU R9, [R1+0x6cc] ;  /* 0x0006cc0001097983 */ /* 0x000f220000300800 */
[----:B--2---:R-:W-:-:S03]  /*b0fd0*/  F2FP.SATFINITE.E5M2.F32.PACK_AB_MERGE_C R14, R14, R10, RZ ;  /* 0x0000000a0e0e723e */ /* 0x004fc600048060ff */
[----:B---3--:R-:W2:Y:S04]  /*b0fe0*/  LDL.LU R5, [R1+0x6b0] ;  /* 0x0006b00001057983 */ /* 0x008ea80000300800 */
[----:B------:R-:W2:Y:S01]  /*b0ff0*/  LDL.LU R10, [R1+0x6b4] ;  /* 0x0006b400010a7983 */ /* 0x000ea20000300800 */
[----:B------:R-:W-:Y:S01]  /*b1000*/  ISETP.LT.AND P0, PT, R18, UR14, !P0 ;  /* 0x0000000e12007c0c */ /* 0x000fe2000c701270 */
[----:B------:R-:W3:-:S12]  /*b1010*/  LDCU UR14, c[0x0][0x398] ;  /* 0x00007300ff0e77ac */ /* 0x000ed80008000800 */
        /* <DEDUP_REMOVED lines=17> */
[----:B---3--:R-:W-:Y:S01]  /*b1130*/  ISETP.LT.AND P0, PT, R18, UR14, !P0 ;  /* 0x0000000e12007c0c */ /* 0x008fe2000c701270 */
[----:B------:R-:W3:Y:S01]  /*b1140*/  LDCU UR16, c[0x0][0x398] ;  /* 0x00007300ff1077ac */ /* 0x000ee20008000800 */
        /* <DEDUP_REMOVED lines=16> */
[----:B------:R-:W-:Y:S02]  /*b1250*/  LOP3.LUT R25, R25, 0xfeffffff, RZ, 0xc0, !PT ;  /* 0xfeffffff19197812 */ /* 0x000fe400078ec0ff */
[----:B-----5:R-:W-:Y:S02]  /*b1260*/  F2FP.SATFINITE.E5M2.F32.PACK_AB_MERGE_C R13, R13, R21, RZ ;  /* 0x000000150d0d723e */ /* 0x020fe400048060ff */
[----:B------:R-:W-:Y:S02]  /*b1270*/  F2FP.SATFINITE.E5M2.F32.PACK_AB_MERGE_C R16, R6, R7, RZ ;  /* 0x000000070610723e */ /* 0x000fe400048060ff */
[----:B----4-:R-:W-:Y:S01]  /*b1280*/  F2FP.SATFINITE.E5M2.F32.PACK_AB_MERGE_C R12, R12, R8, RZ ;  /* 0x000000080c0c723e */ /* 0x010fe200048060ff */
[----:B------:R-:W4:Y:S01]  /*b1290*/  LDL.LU R7, [R1+0x6b8] ;  /* 0x0006b80001077983 */ /* 0x000f220000300800 */
[----:B------:R-:W-:-:S03]  /*b12a0*/  F2FP.SATFINITE.E5M2.F32.PACK_AB_MERGE_C R11, R9, R11, RZ ;  /* 0x0000000b090b723e */ /* 0x000fc600048060ff */
[----:B------:R-:W4:Y:S01]  /*b12b0*/  LDL.LU R6, [R1+0x6bc] ;  /* 0x0006bc0001067983 */ /* 0x000f220000300800 */
[----:B------:R-:W-:Y:S01]  /*b12c0*/  VIADD R4, R22, 0xa ;  /* 0x0000000a16047836 */ /* 0x000fe20000000000 */
[----:B------:R-:W0:Y:S02]  /*b12d0*/  LDCU UR12, c[0x0][0x39c] ;  /* 0x00007380ff0c77ac */ /* 0x000e240008000800 */
[----:B------:R5:W-:Y:S04]  /*b12e0*/  STL [R1+0x160], R16 ;  /* 0x0001601001007387 */ /* 0x000be80000100800 */
[----:B------:R-:W5:Y:S04]  /*b12f0*/  LDL.LU R9, [R1+0x6a4] ;  /* 0x0006a40001097983 */ /* 0x000f680000300800 */
[----:B------:R-:W5:Y:S04]  /*b1300*/  LDL.LU R21, [R1+0x6a8] ;  /* 0x0006a80001157983 */ /* 0x000f680000300800 */
[----:B------:R-:W5:Y:S01]  /*b1310*/  LDL.LU R8, [R1+0x6ac] ;  /* 0x0006ac0001087983 */ /* 0x000f620000300800 */
[----:B---3--:R-:W-:Y:S01]  /*b1320*/  ISETP.LT.AND P1, PT, R26, UR16, !P0 ;  /* 0x000000101a007c0c */ /* 0x008fe2000c721270 */
[----:B------:R-:W3:Y:S01]  /*b1330*/  LDCU UR16, c[0x0][0x398] ;  /* 0x00007300ff1077ac */ /* 0x000ee20008000800 */
        /* <DEDUP_REMOVED lines=21> */
[----:B------:R-:W-:Y:S01]  /*b1490*/  ISETP.LT.AND P0, PT, R18, UR14, !P0 ;  /* 0x0000000e12007c0c */ /* 0x000fe2000c701270 */
        /* <DEDUP_REMOVED lines=22> */
[----:B--2---:R-:W-:Y:S01]  /*b1600*/  F2FP.SATFINITE.E5M2.F32.PACK_AB_MERGE_C R10, R10, R5, RZ ;  /* 0x000000050a0a723e */ /* 0x004fe200048060ff */
[----:B------:R-:W2:Y:S01]  /*b1610*/  LDCU UR16, c[0x0][0x398] ;  /* 0x00007300ff1077ac */ /* 0x000ea20008000800 */
[----:B------:R-:W3:Y:S07]  /*b1620*/  LDCU UR14, c[0x0][0x398] ;  /* 0x00007300ff0e77ac */ /* 0x000eee0008000800 */
[----:B------:R-:W-:-:S04]  /*b1630*/  @P1 LOP3.LUT R25, R25, 0x10000, RZ, 0xfc, !PT ;  /* 0x0001000019191812 */ /* 0x000fc800078efcff */
[----:B------:R-:W-:-:S04]  /*b1640*/  LOP3.LUT R25, R25, 0xffffbfff, RZ, 0xc0, !PT ;  /* 0xffffbfff19197812 */ /* 0x000fc800078ec0ff */
[----:B------:R-:W-:Y:S02]  /*b1650*/  @P0 LOP3.LUT R25, R25, 0x4000, RZ, 0xfc, !PT ;  /* 0x0000400019190812 */ /* 0x000fe400078efcff */
[----:B-1----:R-:W-:-:S04]  /*b1660*/  ISETP.GE.AND P0, PT, R4, UR22, PT ;  /* 0x0000001604007c0c */ /* 0x002fc8000bf06270 */
[----:B------:R-:W-:Y:S02]  /*b1670*/  ISETP.LT.AND P1, PT, R18, UR10, !P0 ;  /* 0x0000000a12007c0c */ /* 0x000fe4000c721270 */
[----:B------:R-:W-:Y:S01]  /*b1680*/  LOP3.LUT R25, R25, 0xffffdfff, RZ, 0xc0, !PT ;  /* 0xffffdfff19197812 */ /* 0x000fe200078ec0ff */
[----:B------:R-:W-:Y:S01]  /*b1690*/  VIADD R4, R22, 0x34 ;  /* 0x0000003416047836 */ /* 0x000fe20000000000 */
[----:B------:R-:W-:Y:S02]  /*b16a0*/  ISETP.LT.AND P0, PT, R26, UR8, !P0 ;  /* 0x000000081a007c0c */ /* 0x000fe4000c701270 */
[----:B----4-:R-:W-:Y:S02]  /*b16b0*/  F2FP.SATFINITE.E5M2.F32.PACK_AB_MERGE_C R23, R6, R7, RZ ;  /* 0x000000070617723e */ /* 0x010fe400048060ff */
[----:B-----5:R-:W-:Y:S01]  /*b16c0*/  F2FP.SATFINITE.E5M2.F32.PACK_AB_MERGE_C R8, R8, R21, RZ ;  /* 0x000000150808723e */ /* 0x020fe200048060ff */
[----:B------:R-:W4:Y:S04]  /*b16d0*/  LDL.LU R7, [R1+0x694] ;  /* 0x0006940001077983 */ /* 0x000f280000300800 */
[----:B------:R-:W-:Y:S01]  /*b16e0*/  @P1 LOP3.LUT R25, R25, 0x2000, RZ, 0xfc, !PT ;  /* 0x0000200019191812 */ /* 0x000fe200078efcff */
[----:B------:R-:W-:Y:S01]  /*b16f0*/  UMOV UR22, UR20 ;  /* 0x0000001400167c82 */ /* 0x000fe20008000000 */
[----:B------:R-:W1:Y:S01]  /*b1700*/  LDCU UR20, c[0x0][0x39c] ;  /* 0x00007380ff1477ac */ /* 0x000e620008000800 */
[----:B------:R-:W5:Y:S01]  /*b1710*/  LDL.LU R16, [R1+0x698] ;  /* 0x0006980001107983 */ /* 0x000f620000300800 */
[----:B------:R-:W-:Y:S01]  /*b1720*/  LOP3.LUT R25, R25, 0xffffefff, RZ, 0xc0, !PT ;  /* 0xffffefff19197812 */ /* 0x000fe200078ec0ff */
[----:B------:R-:W1:Y:S02]  /*b1730*/  LDCU UR10, c[0x0][0x398] ;  /* 0x00007300ff0a77ac */ /* 0x000e640008000800 */
[----:B------:R-:W5:Y:S01]  /*b1740*/  LDL.LU R19, [R1+0x69c] ;  /* 0x00069c0001137983 */ /* 0x000f620000300800 */
[----:B------:R-:W-:Y:S01]  /*b1750*/  LOP3.LUT R27, R27, 0xffff, RZ, 0xc0, !PT ;  /* 0x0000ffff1b1b7812 */ /* 0x000fe200078ec0ff */
[----:B------:R-:W1:Y:S02]  /*b1760*/  LDCU UR8, c[0x0][0x39c] ;  /* 0x00007380ff0877ac */ /* 0x000e640008000800 */
[----:B------:R-:W4:Y:S01]  /*b1770*/  LDL.LU R24, [R1+0x680] ;  /* 0x0006800001187983 */ /* 0x000f220000300800 */
[----:B------:R-:W-:-:S03]  /*b1780*/  @P0 LOP3.LUT R25, R25, 0x1000, RZ, 0xfc, !PT ;  /* 0x0000100019190812 */ /* 0x000fc600078efcff */
[----:B------:R-:W4:Y:S01]  /*b1790*/  LDL.LU R6, [R1+0x684] ;  /* 0x0006840001067983 */ /* 0x000f220000300800 */
[----:B0-----:R-:W-:Y:S01]  /*b17a0*/  ISETP.GE.AND P0, PT, R4, UR12, PT ;  /* 0x0000000c04007c0c */ /* 0x001fe2000bf06270 */
[----:B------:R-:W0:Y:S02]  /*b17b0*/  LDCU UR12, c[0x0][0x39c] ;  /* 0x00007380ff0c77ac */ /* 0x000e240008000800 */
[----:B------:R-:W4:Y:S04]  /*b17c0*/  LDL.LU R28, [R1+0x688] ;  /* 0x00068800011c7983 */ /* 0x000f280000300800 */
[----:B------:R-:W4:Y:S04]  /*b17d0*/  LDL.LU R5, [R1+0x68c] ;  /* 0x00068c0001057983 */ /* 0x000f280000300800 */
[----:B------:R0:W-:Y:S04]  /*b17e0*/  STL [R1+0x3028], R23 ;  /* 0x0030281701007387 */ /* 0x0001e80000100800 */
[----:B0-----:R-:W4:Y:S04]  /*b17f0*/  LDL.LU R23, [R1+0x690] ;  /* 0x0006900001177983 */ /* 0x001f280000300800 */
[----:B------:R-:W4:Y:S04]  /*b1800*/  LDL.LU R4, [R1+0x6a0] ;  /* 0x0006a00001047983 */ /* 0x000f280000300800 */
[----:B------:R-:W4:Y:S01]  /*b1810*/  LDL.LU R21, [R1+0x1484] ;  /* 0x0014840001157983 */ /* 0x000f220000300800 */
[----:B--2---:R-:W-:Y:S01]  /*b1820*/  ISETP.LT.AND P1, PT, R26, UR16, !P0 ;  /* 0x000000101a007c0c */ /* 0x004fe2000c721270 */
[----:B------:R-:W0:Y:S01]  /*b1830*/  LDCU UR16, c[0x0][0x398] ;  /* 0x00007300ff1077ac */ /* 0x000e220008000800 */
[----:B---3--:R-:W-:-:S02]  /*b1840*/  ISETP.LT.AND P0, PT, R18, UR14, !P0 ;  /* 0x0000000e12007c0c */ /* 0x008fc4000c701270 */
[----:B------:R-:W-:Y:S01]  /*b1850*/  LOP3.LUT R25, R25, 0xfffff7ff, RZ, 0xc0, !PT ;  /* 0xfffff7ff19197812 */ /* 0x000fe200078ec0ff */
[----:B------:R-:W2:Y:S08]  /*b1860*/  LDCU UR14, c[0x0][0x398] ;  /* 0x00007300ff0e77ac */ /* 0x000eb00008000800 */
[----:B------:R-:W-:-:S04]  /*b1870*/  @P1 LOP3.LUT R25, R25, 0x800, RZ, 0xfc, !PT ;  /* 0x0000080019191812 */ /* 0x000fc800078efcff */
[----:B------:R-:W-:-:S04]  /*b1880*/  LOP3.LUT R25, R25, 0xfffffdff, RZ, 0xc0, !PT ;  /* 0xfffffdff19197812 */ /* 0x000fc800078ec0ff */
[----:B------:R-:W-:Y:S02]  /*b1890*/  @P0 LOP3.LUT R25, R25, 0x200, RZ, 0xfc, !PT ;  /* 0x0000020019190812 */ /* 0x000fe400078efcff */
[----:B-----5:R-:W-:-:S05]  /*b18a0*/  F2FP.SATFINITE.E5M2.F32.PACK_AB_MERGE_C R16, R19, R16, RZ ;  /* 0x000000101310723e */ /* 0x020fca00048060ff */
[----:B------:R3:W-:Y:S01]  /*b18b0*/  STL [R1+0x188], R16 ;  /* 0x0001881001007387 */ /* 0x0007e20000100800 */
[----:B----4-:R-:W-:-:S04]  /*b18c0*/  F2FP.SATFINITE.E5M2.F32.PACK_AB_MERGE_C R6, R6, R24, RZ ;  /* 0x000000180606723e */ /* 0x010fc800048060ff */
[----:B------:R-:W-:Y:S02]  /*b18d0*/  LOP3.LUT R6, R6, 0xffff, RZ, 0xc0, !PT ;  /* 0x0000ffff06067812 */ /* 0x000fe400078ec0ff */
[----:B------:R-:W-:Y:S02]  /*b18e0*/  F2FP.SATFINITE.E5M2.F32.PACK_AB_MERGE_C R5, R5, R28, RZ ;  /* 0x0000001c0505723e */ /* 0x000fe400048060ff */
[----:B------:R-:W-:Y:S02]  /*b18f0*/  LOP3.LUT R19, R29, 0xffff, RZ, 0xc0, !PT ;  /* 0x0000ffff1d137812 */ /* 0x000fe400078ec0ff */
[----:B------:R-:W-:Y:S02]  /*b1900*/  LOP3.LUT R5, R5, 0xffff, RZ, 0xc0, !PT ;  /* 0x0000ffff05057812 */ /* 0x000fe400078ec0ff */
[----:B------:R-:W-:Y:S02]  /*b1910*/  F2FP.SATFINITE.E5M2.F32.PACK_AB_MERGE_C R7, R7, R23, RZ ;  /* 0x000000170707723e */ /* 0x000fe400048060ff */
[----:B---3--:R-:W-:-:S04]  /*b1920*/  LOP3.LUT R16, R21, 0xffff, RZ, 0xc0, !PT ;  /* 0x0000ffff15107812 */ /* 0x008fc800078ec0ff */
[----:B------:R-:W-:Y:S02]  /*b1930*/  PRMT R21, R16, 0x3340, R6 ;  /* 0x0000334010157816 */ /* 0x000fe40000000006 */
[----:B------:R-:W-:Y:S02]  /*b1940*/  SHF.R.U32.HI R29, RZ, 0x8, R16 ;  /* 0x00000008ff1d7819 */ /* 0x000fe40000011610 */
[----:B------:R-:W-:Y:S01]  /*b1950*/  SHF.R.U32.HI R23, RZ, 0x8, R6 ;  /* 0x00000008ff177819 */ /* 0x000fe20000011606 */
[----:B------:R3:W-:Y:S01]  /*b1960*/  STL [R1+0x1758], R21 ;  /* 0x0017581501007387 */ /* 0x0007e20000100800 */
[----:B------:R-:W-:Y:S02]  /*b1970*/  SHF.R.U32.HI R16, RZ, 0x8, R19 ;  /* 0x00000008ff107819 */ /* 0x000fe40000011613 */
[----:B------:R-:W-:Y:S02]  /*b1980*/  PRMT R6, R19, 0x3340, R5 ;  /* 0x0000334013067816 */ /* 0x000fe40000000005 */
[----:B------:R-:W4:Y:S04]  /*b1990*/  LDL.LU R19, [R1+0x14e8] ;  /* 0x0014e80001137983 */ /* 0x000f280000300800 */
[----:B------:R-:W5:Y:S04]  /*b19a0*/  LDL.LU R24, [R1+0xdac] ;  /* 0x000dac0001187983 */ /* 0x000f680000300800 */
[----:B------:R0:W-:Y:S04]  /*b19b0*/  STL [R1+0x1754], R6 ;  /* 0x0017540601007387 */ /* 0x0001e80000100800 */
[----:B---3--:R-:W3:Y:S04]  /*b19c0*/  LDL.LU R21, [R1+0x14a0] ;  /* 0x0014a00001157983 */ /* 0x008ee80000300800 */
[----:B------:R-:W3:Y:S01]  /*b19d0*/  LDL.LU R28, [R1] ;  /* 0x00000000011c7983 */ /* 0x000ee20000300800 */
[----:B------:R-:W-:Y:S01]  /*b19e0*/  F2FP.SATFINITE.E5M2.F32.PACK_AB_MERGE_C R9, R9, R4, RZ ;  /* 0x000000040909723e */ /* 0x000fe200048060ff */
[----:B------:R-:W-:-:S05]  /*b19f0*/  VIADD R4, R22, 0xd ;  /* 0x0000000d16047836 */ /* 0x000fca0000000000 */
[----:B-1----:R-:W-:Y:S02]  /*b1a00*/  ISETP.GE.AND P0, PT, R4, UR20, PT ;  /* 0x0000001404007c0c */ /* 0x002fe4000bf06270 */
[----:B------:R-:W-:Y:S01]  /*b1a10*/  LOP3.LUT R25, R25, 0xfffffbff, RZ, 0xc0, !PT ;  /* 0xfffffbff19197812 */ /* 0x000fe200078ec0ff */
[----:B------:R-:W-:Y:S01]  /*b1a20*/  VIADD R4, R22, 0x33 ;  /* 0x0000003316047836 */ /* 0x000fe20000000000 */
[----:B------:R-:W-:Y:S01]  /*b1a30*/  ISETP.LT.AND P1, PT, R18, UR18, !P0 ;  /* 0x0000001212007c0c */ /* 0x000fe2000c721270 */
[----:B------:R-:W1:Y:S01]  /*b1a40*/  LDCU UR20, c[0x0][0x398] ;  /* 0x00007300ff1477ac */ /* 0x000e620008000800 */
[----:B------:R-:W-:Y:S01]  /*b1a50*/  ISETP.LT.AND P0, PT, R26, UR10, !P0 ;  /* 0x0000000a1a007c0c */ /* 0x000fe2000c701270 */
[----:B------:R-:W1:Y:S01]  /*b1a60*/  LDCU UR18, c[0x0][0x398] ;  /* 0x00007300ff1277ac */ /* 0x000e620008000800 */
[----:B0-----:R-:W-:-:S09]  /*b1a70*/  SHF.R.U32.HI R6, RZ, 0x8, R5 ;  /* 0x00000008ff067819 */ /* 0x001fd20000011605 */
[----:B------:R-:W-:Y:S01]  /*b1a80*/  @P1 LOP3.LUT R25, R25, 0x400, RZ, 0xfc, !PT ;  /* 0x0000040019191812 */ /* 0x000fe200078efcff */
[----:B------:R-:W0:Y:S03]  /*b1a90*/  LDCU UR10, c[0x0][0x39c] ;  /* 0x00007380ff0a77ac */ /* 0x000e260008000800 */
[----:B------:R-:W-:-:S04]  /*b1aa0*/  LOP3.LUT R25, R25, 0xffffff7f, RZ, 0xc0, !PT ;  /* 0xffffff7f19197812 */ /* 0x000fc800078ec0ff */
[----:B------:R-:W-:Y:S02]  /*b1ab0*/  @P0 LOP3.LUT R25, R25, 0x80, RZ, 0xfc, !PT ;  /* 0x0000008019190812 */ /* 0x000fe400078efcff */
[----:B------:R-:W-:Y:S02]  /*b1ac0*/  ISETP.GE.AND P0, PT, R4, UR12, PT ;  /* 0x0000000c04007c0c */ /* 0x000fe4000bf06270 */
[----:B------:R-:W-:Y:S01]  /*b1ad0*/  LOP3.LUT R25, R25, 0xfffffeff, RZ, 0xc0, !PT ;  /* 0xfffffeff19197812 */ /* 0x000fe200078ec0ff */
[----:B------:R-:W-:Y:S01]  /*b1ae0*/  VIADD R4, R22, 0xe ;  /* 0x0000000e16047836 */ /* 0x000fe20000000000 */
[----:B------:R-:W-:Y:S01]  /*b1af0*/  ISETP.LT.AND P1, PT, R26, UR16, !P0 ;  /* 0x000000101a007c0c */ /* 0x000fe2000c721270 */
[----:B------:R-:W0:Y:S01]  /*b1b00*/  LDCU UR16, c[0x0][0x398] ;  /* 0x00007300ff1077ac */ /* 0x000e220008000800 */
[----:B--2---:R-:W-:Y:S01]  /*b1b10*/  ISETP.LT.AND P0, PT, R18, UR14, !P0 ;  /* 0x0000000e12007c0c */ /* 0x004fe2000c701270 */
[----:B------:R-:W2:Y:S01]  /*b1b20*/  LDCU UR14, c[0x0][0x39c] ;  /* 0x00007380ff0e77ac */ /* 0x000ea20008000800 */
[----:B------:R-:W-:-:S02]  /*b1b30*/  LOP3.LUT R5, R29, 0xffff, RZ, 0xc0, !PT ;  /* 0x0000ffff1d057812 */ /* 0x000fc400078ec0ff */
[----:B------:R-:W3:Y:S01]  /*b1b40*/  LDL.LU R29, [R1+0x308c] ;  /* 0x00308c00011d7983 */ /* 0x000ee20000300800 */
[----:B------:R-:W-:Y:S01]  /*b1b50*/  LOP3.LUT R16, R16, 0xffff, RZ, 0xc0, !PT ;  /* 0x0000ffff10107812 */ /* 0x000fe200078ec0ff */
[----:B------:R-:W0:Y:S05]  /*b1b60*/  LDCU UR12, c[0x0][0x39c] ;  /* 0x00007380ff0c77ac */ /* 0x000e2a0008000800 */
[----:B------:R-:W-:-:S04]  /*b1b70*/  @P1 LOP3.LUT R25, R25, 0x100, RZ, 0xfc, !PT ;  /* 0x0000010019191812 */ /* 0x000fc800078efcff */
[----:B------:R-:W-:-:S04]  /*b1b80*/  LOP3.LUT R25, R25, 0xffffffbf, RZ, 0xc0, !PT ;  /* 0xffffffbf19197812 */ /* 0x000fc800078ec0ff */
[----:B------:R-:W-:Y:S02]  /*b1b90*/  @P0 LOP3.LUT R25, R25, 0x40, RZ, 0xfc, !PT ;  /* 0x0000004019190812 */ /* 0x000fe400078efcff */
[----:B------:R-:W-:-:S04]  /*b1ba0*/  ISETP.GE.AND P0, PT, R4, UR40, PT ;  /* 0x0000002804007c0c */ /* 0x000fc8000bf06270 */
[----:B-1----:R-:W-:Y:S02]  /*b1bb0*/  ISETP.LT.AND P1, PT, R18, UR20, !P0 ;  /* 0x0000001412007c0c */ /* 0x002fe4000c721270 */
[----:B------:R-:W-:Y:S01]  /*b1bc0*/  LOP3.LUT R25, R25, 0xffffffdf, RZ, 0xc0, !PT ;  /* 0xffffffdf19197812 */ /* 0x000fe200078ec0ff */
[----:B------:R-:W-:Y:S01]  /*b1bd0*/  VIADD R4, R22, 0x32 ;  /* 0x0000003216047836 */ /* 0x000fe20000000000 */
[----:B------:R-:W-:Y:S02]  /*b1be0*/  ISETP.LT.AND P0, PT, R26, UR18, !P0 ;  /* 0x000000121a007c0c */ /* 0x000fe4000c701270 */
[----:B------:R-:W-:Y:S01]  /*b1bf0*/  LOP3.LUT R6, R6, 0xffff, RZ, 0xc0, !PT ;  /* 0x0000ffff06067812 */ /* 0x000fe200078ec0ff */
[----:B------:R-:W-:Y:S01]  /*b1c00*/  UMOV UR40, UR22 ;  /* 0x0000001600287c82 */ /* 0x000fe20008000000 */
[----:B------:R-:W1:Y:S01]  /*b1c10*/  LDCU UR22, c[0x0][0x398] ;  /* 0x00007300ff1677ac */ /* 0x000e620008000800 */
[----:B------:R-:W0:Y:S04]  /*b1c20*/  LDCU UR18, c[0x0][0x398] ;  /* 0x00007300ff1277ac */ /* 0x000e280008000800 */
[----:B------:R-:W-:Y:S01]  /*b1c30*/  @P1 LOP3.LUT R25, R25, 0x20, RZ, 0xfc, !PT ;  /* 0x0000002019191812 */ /* 0x000fe200078efcff */
[----:B------:R-:W0:Y:S03]  /*b1c40*/  LDCU UR20, c[0x0][0x398] ;  /* 0x00007300ff1477ac */ /* 0x000e260008000800 */
[----:B------:R-:W-:-:S04]  /*b1c50*/  LOP3.LUT R25, R25, 0xffffffef, RZ, 0xc0, !PT ;  /* 0xffffffef19197812 */ /* 0x000fc800078ec0ff */
[----:B------:R-:W-:Y:S02]  /*b1c60*/  @P0 LOP3.LUT R25, R25, 0x10, RZ, 0xfc, !PT ;  /* 0x0000001019190812 */ /* 0x000fe400078efcff */
[----:B--2---:R-:W-:Y:S01]  /*b1c70*/  ISETP.GE.AND P0, PT, R4, UR14, PT ;  /* 0x0000000e04007c0c */ /* 0x004fe2000bf06270 */
[----:B------:R-:W2:Y:S01]  /*b1c80*/  LDCU UR14, c[0x0][0x39c] ;  /* 0x00007380ff0e77ac */ /* 0x000ea20008000800 */
[----:B------:R-:W-:-:S04]  /*b1c90*/  LOP3.LUT R4, R23, 0xffff, RZ, 0xc0, !PT ;  /* 0x0000ffff17047812 */ /* 0x000fc800078ec0ff */
[----:B------:R-:W-:-:S05]  /*b1ca0*/  PRMT R5, R5, 0x3340, R4 ;  /* 0x0000334005057816 */ /* 0x000fca0000000004 */
[----:B------:R0:W-:Y:S02]  /*b1cb0*/  STL [R1+0x830], R5 ;  /* 0x0008300501007387 */ /* 0x0001e40000100800 */
[----:B0-----:R-:W-:-:S05]  /*b1cc0*/  PRMT R5, R16, 0x3340, R6 ;  /* 0x0000334010057816 */ /* 0x001fca0000000006 */
[----:B------:R0:W-:Y:S01]  /*b1cd0*/  STL [R1+0x81c], R5 ;  /* 0x00081c0501007387 */ /* 0x0001e20000100800 */
[----:B----4-:R-:W-:Y:S02]  /*b1ce0*/  LOP3.LUT R16, R19, 0xffff, RZ, 0xc0, !PT ;  /* 0x0000ffff13107812 */ /* 0x010fe400078ec0ff */
[----:B-----5:R-:W-:-:S04]  /*b1cf0*/  LOP3.LUT R6, R24, 0xffff, RZ, 0xc0, !PT ;  /* 0x0000ffff18067812 */ /* 0x020fc800078ec0ff */
[----:B------:R-:W-:Y:S02]  /*b1d00*/  PRMT R24, R16, 0x3340, R6 ;  /* 0x0000334010187816 */ /* 0x000fe40000000006 */
[----:B---3--:R-:W-:-:S03]  /*b1d10*/  LOP3.LUT R21, R21, 0xffff, RZ, 0xc0, !PT ;  /* 0x0000ffff15157812 */ /* 0x008fc600078ec0ff */
[----:B------:R-:W-:Y:S01]  /*b1d20*/  STL [R1+0x1750], R24 ;  /* 0x0017501801007387 */ /* 0x000fe20000100800 */
[----:B0-----:R-:W-:Y:S02]  /*b1d30*/  LOP3.LUT R5, R28, 0xffff, RZ, 0xc0, !PT ;  /* 0x0000ffff1c057812 */ /* 0x001fe400078ec0ff */
[----:B------:R-:W-:Y:S01]  /*b1d40*/  SHF.R.U32.HI R23, RZ, 0x8, R16 ;  /* 0x00000008ff177819 */ /* 0x000fe20000011610 */
[----:B------:R-:W3:Y:S01]  /*b1d50*/  LDL.LU R28, [R1+0x14a4] ;  /* 0x0014a400011c7983 */ /* 0x000ee20000300800 */
[----:B------:R-:W-:Y:S02]  /*b1d60*/  SHF.R.U32.HI R19, RZ, 0x8, R6 ;  /* 0x00000008ff137819 */ /* 0x000fe40000011606 */
[----:B------:R-:W-:Y:S02]  /*b1d70*/  SHF.R.U32.HI R16, RZ, 0x8, R21 ;  /* 0x00000008ff107819 */ /* 0x000fe40000011615 */
[----:B------:R-:W-:Y:S02]  /*b1d80*/  PRMT R6, R21, 0x3340, R5 ;  /* 0x0000334015067816 */ /* 0x000fe40000000005 */
[----:B------:R-:W4:Y:S01]  /*b1d90*/  LDL.LU R21, [R1+0x1494] ;  /* 0x0014940001157983 */ /* 0x000f220000300800 */
[----:B------:R-:W-:-:S02]  /*b1da0*/  ISETP.LT.AND P1, PT, R26, UR16, !P0 ;  /* 0x000000101a007c0c */ /* 0x000fc4000c721270 */
[----:B------:R-:W-:Y:S01]  /*b1db0*/  LOP3.LUT R25, R25, 0xfffffff7, RZ, 0xc0, !PT ;  /* 0xfffffff719197812 */ /* 0x000fe200078ec0ff */
[----:B------:R-:W-:Y:S01]  /*b1dc0*/  VIADD R4, R22, 0xf ;  /* 0x0000000f16047836 */ /* 0x000fe20000000000 */
[----:B-1----:R-:W-:Y:S01]  /*b1dd0*/  ISETP.LT.AND P0, PT, R18, UR22, !P0 ;  /* 0x0000001612007c0c */ /* 0x002fe2000c701270 */
[----:B------:R-:W0:Y:S01]  /*b1de0*/  LDCU UR16, c[0x0][0x39c] ;  /* 0x00007380ff1077ac */ /* 0x000e220008000800 */
[----:B------:R-:W1:Y:S07]  /*b1df0*/  LDCU UR22, c[0x0][0x398] ;  /* 0x00007300ff1677ac */ /* 0x000e6e0008000800 */
[----:B------:R-:W-:-:S04]  /*b1e00*/  @P1 LOP3.LUT R25, R25, 0x8, RZ, 0xfc, !PT ;  /* 0x0000000819191812 */ /* 0x000fc800078efcff */
[----:B------:R-:W-:-:S04]  /*b1e10*/  LOP3.LUT R25, R25, 0xfffffffd, RZ, 0xc0, !PT ;  /* 0xfffffffd19197812 */ /* 0x000fc800078ec0ff */
[----:B------:R-:W-:Y:S02]  /*b1e20*/  @P0 LOP3.LUT R25, R25, 0x2, RZ, 0xfc, !PT ;  /* 0x0000000219190812 */ /* 0x000fe400078efcff */
[----:B------:R-:W-:-:S04]  /*b1e30*/  ISETP.GE.AND P0, PT, R4, UR42, PT ;  /* 0x0000002a04007c0c */ /* 0x000fc8000bf06270 */
[----:B------:R-:W-:Y:S01]  /*b1e40*/  ISETP.LT.AND P1, PT, R18, UR18, !P0 ;  /* 0x0000001212007c0c */ /* 0x000fe2000c721270 */
[----:B------:R-:W-:Y:S01]  /*b1e50*/  VIADD R4, R22, 0x31 ;  /* 0x0000003116047836 */ /* 0x000fe20000000000 */
[----:B------:R-:W-:Y:S02]  /*b1e60*/  ISETP.LT.AND P0, PT, R26, UR20, !P0 ;  /* 0x000000141a007c0c */ /* 0x000fe4000c701270 */
[----:B------:R-:W-:Y:S02]  /*b1e70*/  LOP3.LUT R25, R25, 0xfffffffb, RZ, 0xc0, !PT ;  /* 0xfffffffb19197812 */ /* 0x000fe400078ec0ff */
[----:B------:R-:W-:Y:S01]  /*b1e80*/  LOP3.LUT R29, R29, 0x7fffffff, RZ, 0xc0, !PT ;  /* 0x7fffffff1d1d7812 */ /* 0x000fe200078ec0ff */
[----:B------:R5:W-:Y:S01]  /*b1e90*/  STL [R1+0xcc], R6 ;  /* 0x0000cc0601007387 */ /* 0x000be20000100800 */
[----:B------:R-:W-:Y:S02]  /*b1ea0*/  LOP3.LUT R16, R16, 0xffff, RZ, 0xc0, !PT ;  /* 0x0000ffff10107812 */ /* 0x000fe400078ec0ff */
[----:B------:R-:W-:Y:S01]  /*b1eb0*/  LOP3.LUT R7, R7, 0xffff, RZ, 0xc0, !PT ;  /* 0x0000ffff07077812 */ /* 0x000fe200078ec0ff */
[----:B------:R-:W-:-:S02]  /*b1ec0*/  UMOV UR42, UR40 ;  /* 0x00000028002a7c82 */ /* 0x000fc40008000000 */
[----:B------:R-:W-:Y:S01]  /*b1ed0*/  @P1 LOP3.LUT R25, R25, 0x4, RZ, 0xfc, !PT ;  /* 0x0000000419191812 */ /* 0x000fe200078efcff */
[----:B------:R-:W2:Y:S01]  /*b1ee0*/  LDCU UR40, c[0x0][0x398] ;  /* 0x00007300ff2877ac */ /* 0x000ea20008000800 */
[----:B------:R-:W-:Y:S02]  /*b1ef0*/  @P0 LOP3.LUT R29, R29, 0x80000000, RZ, 0xfc, !PT ;  /* 0x800000001d1d0812 */ /* 0x000fe400078efcff */
[----:B0-----:R-:W-:Y:S01]  /*b1f00*/  ISETP.GE.AND P0, PT, R4, UR16, PT ;  /* 0x0000001004007c0c */ /* 0x001fe2000bf06270 */
[----:B------:R-:W0:Y:S03]  /*b1f10*/  LDCU UR18, c[0x0][0x398] ;  /* 0x00007300ff1277ac */ /* 0x000e260008000800 */
[----:B-1----:R-:W-:Y:S01]  /*b1f20*/  ISETP.LT.AND P1, PT, R26, UR22, !P0 ;  /* 0x000000161a007c0c */ /* 0x002fe2000c721270 */
[----:B------:R-:W1:Y:S01]  /*b1f30*/  LDCU UR20, c[0x0][0x398] ;  /* 0x00007300ff1477ac */ /* 0x000e620008000800 */
[----:B-----5:R-:W-:-:S02]  /*b1f40*/  SHF.R.U32.HI R6, RZ, 0x8, R5 ;  /* 0x00000008ff067819 */ /* 0x020fc40000011605 */
[----:B------:R-:W-:Y:S01]  /*b1f50*/  LOP3.LUT R25, R25, 0xfffffffe, RZ, 0xc0, !PT ;  /* 0xfffffffe19197812 */ /* 0x000fe200078ec0ff */
[----:B------:R-:W5:Y:S01]  /*b1f60*/  LDCU UR22, c[0x0][0x39c] ;  /* 0x00007380ff1677ac */ /* 0x000f620008000800 */
[----:B------:R-:W-:Y:S02]  /*b1f70*/  LOP3.LUT R5, R23, 0xffff, RZ, 0xc0, !PT ;  /* 0x0000ffff17057812 */ /* 0x000fe400078ec0ff */
[----:B------:R-:W-:Y:S01]  /*b1f80*/  LOP3.LUT R4, R19, 0xffff, RZ, 0xc0, !PT ;  /* 0x0000ffff13047812 */ /* 0x000fe200078ec0ff */
[----:B------:R-:W0:Y:S01]  /*b1f90*/  LDCU UR16, c[0x0][0x39c] ;  /* 0x00007380ff1077ac */ /* 0x000e220008000800 */
[----:B------:R-:W-:Y:S02]  /*b1fa0*/  LOP3.LUT R6, R6, 0xffff, RZ, 0xc0, !PT ;  /* 0x0000ffff06067812 */ /* 0x000fe400078ec0ff */
[----:B------:R-:W-:Y:S02]  /*b1fb0*/  PRMT R5, R5, 0x3340, R4 ;  /* 0x0000334005057816 */ /* 0x000fe40000000004 */
[----:B------:R-:W-:-:S05]  /*b1fc0*/  @P1 LOP3.LUT R25, R25, 0x1, RZ, 0xfc, !PT ;  /* 0x0000000119191812 */ /* 0x000fca00078efcff */
[----:B------:R-:W-:Y:S04]  /*b1fd0*/  STL [R1+0x2fd0], R25 ;  /* 0x002fd01901007387 */ /* 0x000fe80000100800 */
[----:B------:R0:W-:Y:S02]  /*b1fe0*/  STL [R1+0x810], R5 ;  /* 0x0008100501007387 */ /* 0x0001e40000100800 */
[----:B0-----:R-:W-:-:S05]  /*b1ff0*/  PRMT R5, R16, 0x3340, R6 ;  /* 0x0000334010057816 */ /* 0x001fca0000000006 */
[----:B------:R4:W-:Y:S04]  /*b2000*/  STL [R1+0xc4], R5 ;  /* 0x0000c40501007387 */ /* 0x0009e80000100800 */
[----:B------:R-:W5:Y:S04]  /*b2010*/  LDL.LU R25, [R1+0x14d8] ;  /* 0x0014d80001197983 */ /* 0x000f680000300800 */
[----:B------:R-:W5:Y:S01]  /*b2020*/  LDL.LU R19, [R1+0x68] ;  /* 0x0000680001137983 */ /* 0x000f620000300800 */
[----:B----4-:R-:W-:-:S04]  /*b2030*/  LOP3.LUT R5, R21, 0xffff, RZ, 0xc0, !PT ;  /* 0x0000ffff15057812 */ /* 0x010fc800078ec0ff */
[----:B------:R-:W-:Y:S02]  /*b2040*/  SHF.R.U32.HI R24, RZ, 0x8, R5 ;  /* 0x00000008ff187819 */ /* 0x000fe40000011605 */
[----:B------:R-:W-:Y:S02]  /*b2050*/  PRMT R5, R5, 0x3340, R7 ;  /* 0x0000334005057816 */ /* 0x000fe40000000007 */
[----:B---3--:R-:W-:-:S03]  /*b2060*/  LOP3.LUT R6, R28, 0xffff, RZ, 0xc0, !PT ;  /* 0x0000ffff1c067812 */ /* 0x008fc600078ec0ff */
[----:B------:R0:W-:Y:S04]  /*b2070*/  STL [R1+0x14e8], R5 ;  /* 0x0014e80501007387 */ /* 0x0001e80000100800 */
[----:B------:R-:W3:Y:S04]  /*b2080*/  LDL.LU R28, [R1+0x14d4] ;  /* 0x0014d400011c7983 */ /* 0x000ee80000300800 */
[----:B------:R-:W4:Y:S01]  /*b2090*/  LDL.LU R21, [R1+0x60] ;  /* 0x0000600001157983 */ /* 0x000f220000300800 */
[----:B--2---:R-:W-:Y:S01]  /*b20a0*/  ISETP.LT.AND P0, PT, R18, UR40, !P0 ;  /* 0x0000002812007c0c */ /* 0x004fe2000c701270 */
[----:B------:R-:W-:Y:S01]  /*b20b0*/  VIADD R4, R22, 0x10 ;  /* 0x0000001016047836 */ /* 0x000fe20000000000 */
[----:B------:R-:W-:Y:S01]  /*b20c0*/  LOP3.LUT R29, R29, 0xbfffffff, RZ, 0xc0, !PT ;  /* 0xbfffffff1d1d7812 */ /* 0x000fe200078ec0ff */
[----:B------:R-:W2:Y:S10]  /*b20d0*/  LDCU UR40, c[0x0][0x398] ;  /* 0x00007300ff2877ac */ /* 0x000eb40008000800 */
[----:B------:R-:W-:-:S02]  /*b20e0*/  @P0 LOP3.LUT R29, R29, 0x40000000, RZ, 0xfc, !PT ;  /* 0x400000001d1d0812 */ /* 0x000fc400078efcff */
[----:B------:R-:W-:-:S04]  /*b20f0*/  ISETP.GE.AND P0, PT, R4, UR44, PT ;  /* 0x0000002c04007c0c */ /* 0x000fc8000bf06270 */
[----:B------:R-:W-:Y:S02]  /*b2100*/  ISETP.LT.AND P1, PT, R18, UR18, !P0 ;  /* 0x0000001212007c0c */ /* 0x000fe4000c721270 */
[----:B------:R-:W-:Y:S01]  /*b2110*/  LOP3.LUT R29, R29, 0xdfffffff, RZ, 0xc0, !PT ;  /* 0xdfffffff1d1d7812 */ /* 0x000fe200078ec0ff */
[----:B------:R-:W-:Y:S01]  /*b2120*/  VIADD R4, R22, 0x30 ;  /* 0x0000003016047836 */ /* 0x000fe20000000000 */
[----:B-1----:R-:W-:Y:S01]  /*b2130*/  ISETP.LT.AND P0, PT, R26, UR20, !P0 ;  /* 0x000000141a007c0c */ /* 0x002fe2000c701270 */
[----:B------:R-:W1:Y:S01]  /*b2140*/  LDCU UR18, c[0x0][0x398] ;  /* 0x00007300ff1277ac */ /* 0x000e620008000800 */
[----:B------:R-:W-:-:S07]  /*b2150*/  PRMT R23, R6, 0x3340, R27 ;  /* 0x0000334006177816 */ /* 0x000fce000000001b */
[----:B------:R-:W-:Y:S01]  /*b2160*/  @P1 LOP3.LUT R29, R29, 0x20000000, RZ, 0xfc, !PT ;  /* 0x200000001d1d1812 */ /* 0x000fe200078efcff */
[----:B------:R-:W1:Y:S01]  /*b2170*/  LDCU UR20, c[0x0][0x398] ;  /* 0x00007300ff1477ac */ /* 0x000e620008000800 */
[----:B------:R-:W-:Y:S02]  /*b2180*/  SHF.R.U32.HI R16, RZ, 0x8, R6 ;  /* 0x00000008ff107819 */ /* 0x000fe40000011606 */
[----:B------:R-:W-:Y:S02]  /*b2190*/  LOP3.LUT R29, R29, 0xefffffff, RZ, 0xc0, !PT ;  /* 0xefffffff1d1d7812 */ /* 0x000fe400078ec0ff */
[----:B------:R-:W-:Y:S02]  /*b21a0*/  SHF.R.U32.HI R27, RZ, 0x8, R27 ;  /* 0x00000008ff1b7819 */ /* 0x000fe4000001161b */
[----:B------:R-:W-:Y:S02]  /*b21b0*/  @P0 LOP3.LUT R29, R29, 0x10000000, RZ, 0xfc, !PT ;  /* 0x100000001d1d0812 */ /* 0x000fe400078efcff */
[----:B-----5:R-:W-:Y:S01]  /*b21c0*/  ISETP.GE.AND P0, PT, R4, UR22, PT ;  /* 0x0000001604007c0c */ /* 0x020fe2000bf06270 */
[----:B------:R-:W-:Y:S01]  /*b21d0*/  UMOV UR44, UR42 ;  /* 0x0000002a002c7c82 */ /* 0x000fe20008000000 */
[----:B0-----:R-:W-:Y:S01]  /*b21e0*/  LOP3.LUT R5, R16, 0xffff, RZ, 0xc0, !PT ;  /* 0x0000ffff10057812 */ /* 0x001fe200078ec0ff */
[----:B------:R-:W0:Y:S01]  /*b21f0*/  LDCU UR42, c[0x0][0x398] ;  /* 0x00007300ff2a77ac */ /* 0x000e220008000800 */
[----:B------:R-:W-:Y:S01]  /*b2200*/  LOP3.LUT R4, R27, 0xffff, RZ, 0xc0, !PT ;  /* 0x0000ffff1b047812 */ /* 0x000fe200078ec0ff */
[----:B------:R-:W5:Y:S01]  /*b2210*/  LDL.LU R16, [R1+0x3088] ;  /* 0x0030880001107983 */ /* 0x000f620000300800 */
[----:B------:R-:W-:Y:S01]  /*b2220*/  SHF.R.U32.HI R6, RZ, 0x8, R7 ;  /* 0x00000008ff067819 */ /* 0x000fe20000011607 */
[----:B------:R-:W0:Y:S01]  /*b2230*/  LDCU UR22, c[0x0][0x39c] ;  /* 0x00007380ff1677ac */ /* 0x000e220008000800 */
[----:B------:R-:W-:-:S02]  /*b2240*/  PRMT R5, R5, 0x3340, R4 ;  /* 0x0000334005057816 */ /* 0x000fc40000000004 */
[----:B------:R-:W-:Y:S02]  /*b2250*/  LOP3.LUT R7, R24, 0xffff, RZ, 0xc0, !PT ;  /* 0x0000ffff18077812 */ /* 0x000fe400078ec0ff */
[----:B------:R-:W-:Y:S01]  /*b2260*/  LOP3.LUT R6, R6, 0xffff, RZ, 0xc0, !PT ;  /* 0x0000ffff06067812 */ /* 0x000fe200078ec0ff */
[----:B------:R-:W5:Y:S04]  /*b2270*/  LDL.LU R24, [R1+0x3084] ;  /* 0x0030840001187983 */ /* 0x000f680000300800 */
[----:B------:R0:W-:Y:S02]  /*b2280*/  STL [R1+0xc0], R5 ;  /* 0x0000c00501007387 */ /* 0x0001e40000100800 */
[----:B0-----:R-:W-:Y:S02]  /*b2290*/  PRMT R5, R7, 0x3340, R6 ;  /* 0x0000334007057816 */ /* 0x001fe40000000006 */
[----:B------:R-:W-:-:S03]  /*b22a0*/  LOP3.LUT R27, R25, 0xffff, RZ, 0xc0, !PT ;  /* 0x0000ffff191b7812 */ /* 0x000fc600078ec0ff */
[----:B------:R-:W-:Y:S01]  /*b22b0*/  STL [R1+0x1c8], R5 ;  /* 0x0001c80501007387 */ /* 0x000fe20000100800 */
[----:B------:R-:W-:-:S04]  /*b22c0*/  LOP3.LUT R6, R19, 0xffff, RZ, 0xc0, !PT ;  /* 0x0000ffff13067812 */ /* 0x000fc800078ec0ff */
[----:B------:R-:W-:-:S05]  /*b22d0*/  PRMT R19, R27, 0x3340, R6 ;  /* 0x000033401b137816 */ /* 0x000fca0000000006 */
[----:B------:R0:W-:Y:S04]  /*b22e0*/  STL [R1+0x14c4], R19 ;  /* 0x0014c41301007387 */ /* 0x0001e80000100800 */
[----:B0-----:R-:W5:Y:S01]  /*b22f0*/  LDL.LU R19, [R1+0x14bc] ;  /* 0x0014bc0001137983 */ /* 0x001f620000300800 */
[----:B---3--:R-:W-:Y:S02]  /*b2300*/  LOP3.LUT R7, R28, 0xffff, RZ, 0xc0, !PT ;  /* 0x0000ffff1c077812 */ /* 0x008fe400078ec0ff */
[----:B------:R-:W-:Y:S02]  /*b2310*/  SHF.R.U32.HI R28, RZ, 0x8, R27 ;  /* 0x00000008ff1c7819 */ /* 0x000fe4000001161b */
[----:B----4-:R-:W-:Y:S02]  /*b2320*/  LOP3.LUT R5, R21, 0xffff, RZ, 0xc0, !PT ;  /* 0x0000ffff15057812 */ /* 0x010fe400078ec0ff */
[----:B------:R-:W-:Y:S01]  /*b2330*/  SHF.R.U32.HI R27, RZ, 0x8, R6 ;  /* 0x00000008ff1b7819 */ /* 0x000fe20000011606 */
[----:B------:R-:W3:Y:S01]  /*b2340*/  LDL.LU R21, [R1+0x14b8] ;  /* 0x0014b80001157983 */ /* 0x000ee20000300800 */
[----:B------:R-:W-:-:S05]  /*b2350*/  PRMT R6, R7, 0x3340, R5 ;  /* 0x0000334007067816 */ /* 0x000fca0000000005 */
[----:B------:R0:W-:Y:S02]  /*b2360*/  STL [R1+0x14c0], R6 ;  /* 0x0014c00601007387 */ /* 0x0001e40000100800 */
[----:B0-----:R-:W-:Y:S02]  /*b2370*/  SHF.R.U32.HI R6, RZ, 0x8, R5 ;  /* 0x00000008ff067819 */ /* 0x001fe40000011605 */
[----:B------:R-:W-:Y:S02]  /*b2380*/  LOP3.LUT R5, R28, 0xffff, RZ, 0xc0, !PT ;  /* 0x0000ffff1c057812 */ /* 0x000fe400078ec0ff */
[----:B------:R-:W4:Y:S01]  /*b2390*/  LDL.LU R28, [R1+0x3080] ;  /* 0x00308000011c7983 */ /* 0x000f220000300800 */
[----:B--2---:R-:W-:Y:S02]  /*b23a0*/  ISETP.LT.AND P1, PT, R26, UR40, !P0 ;  /* 0x000000281a007c0c */ /* 0x004fe4000c721270 */
[----:B------:R-:W-:Y:S01]  /*b23b0*/  LOP3.LUT R29, R29, 0xf7ffffff, RZ, 0xc0, !PT ;  /* 0xf7ffffff1d1d7812 */ /* 0x000fe200078ec0ff */
[----:B------:R-:W-:Y:S01]  /*b23c0*/  VIADD R4, R22, 0x11 ;  /* 0x0000001116047836 */ /* 0x000fe20000000000 */
[----:B-1----:R-:W-:Y:S01]  /*b23d0*/  ISETP.LT.AND P0, PT, R18, UR18, !P0 ;  /* 0x0000001212007c0c */ /* 0x002fe2000c701270 */
[----:B------:R-:W0:Y:S01]  /*b23e0*/  LDCU UR40, c[0x0][0x398] ;  /* 0x00007300ff2877ac */ /* 0x000e220008000800 */
[----:B------:R-:W-:-:S02]  /*b23f0*/  SHF.R.U32.HI R25, RZ, 0x8, R7 ;  /* 0x00000008ff197819 */ /* 0x000fc40000011607 */
[----:B------:R-:W-:Y:S01]  /*b2400*/  LOP3.LUT R6, R6, 0xffff, RZ, 0xc0, !PT ;  /* 0x0000ffff06067812 */ /* 0x000fe200078ec0ff */
[----:B------:R-:W1:Y:S04]  /*b2410*/  LDCU UR18, c[0x0][0x39c] ;  /* 0x00007380ff1277ac */ /* 0x000e680008000800 */
[----:B------:R-:W-:-:S04]  /*b2420*/  @P1 LOP3.LUT R29, R29, 0x8000000, RZ, 0xfc, !PT ;  /* 0x080000001d1d1812 */ /* 0x000fc800078efcff */
[----:B------:R-:W-:-:S04]  /*b2430*/  LOP3.LUT R29, R29, 0xfdffffff, RZ, 0xc0, !PT ;  /* 0xfdffffff1d1d7812 */ /* 0x000fc800078ec0ff */
[----:B------:R-:W-:Y:S02]  /*b2440*/  @P0 LOP3.LUT R29, R29, 0x2000000, RZ, 0xfc, !PT ;  /* 0x020000001d1d0812 */ /* 0x000fe400078efcff */
[----:B------:R-:W-:-:S04]  /*b2450*/  ISETP.GE.AND P0, PT, R4, UR46, PT ;  /* 0x0000002e04007c0c */ /* 0x000fc8000bf06270 */
[----:B------:R-:W-:Y:S02]  /*b2460*/  ISETP.LT.AND P1, PT, R18, UR20, !P0 ;  /* 0x0000001412007c0c */ /* 0x000fe4000c721270 */
[----:B------:R-:W-:Y:S01]  /*b2470*/  LOP3.LUT R29, R29, 0xfbffffff, RZ, 0xc0, !PT ;  /* 0xfbffffff1d1d7812 */ /* 0x000fe200078ec0ff */
[----:B------:R-:W-:Y:S01]  /*b2480*/  VIADD R4, R22, 0x2f ;  /* 0x0000002f16047836 */ /* 0x000fe20000000000 */
[----:B------:R-:W-:Y:S02]  /*b2490*/  ISETP.LT.AND P0, PT, R26, UR42, !P0 ;  /* 0x0000002a1a007c0c */ /* 0x000fe4000c701270 */
[----:B------:R-:W-:Y:S02]  /*b24a0*/  LOP3.LUT R7, R25, 0xffff, RZ, 0xc0, !PT ;  /* 0x0000ffff19077812 */ /* 0x000fe400078ec0ff */
[----:B-----5:R-:W-:Y:S01]  /*b24b0*/  LOP3.LUT R24, R24, 0xffff, RZ, 0xc0, !PT ;  /* 0x0000ffff18187812 */ /* 0x020fe200078ec0ff */
[----:B------:R-:W-:Y:S01]  /*b24c0*/  UMOV UR46, UR44 ;  /* 0x0000002c002e7c82 */ /* 0x000fe20008000000 */
[----:B------:R-:W2:Y:S03]  /*b24d0*/  LDCU UR44, c[0x0][0x398] ;  /* 0x00007300ff2c77ac */ /* 0x000ea60008000800 */
[----:B------:R-:W-:Y:S01]  /*b24e0*/  @P1 LOP3.LUT R29, R29, 0x4000000, RZ, 0xfc, !PT ;  /* 0x040000001d1d1812 */ /* 0x000fe200078efcff */
[----:B------:R-:W5:Y:S03]  /*b24f0*/  LDCU UR20, c[0x0][0x398] ;  /* 0x00007300ff1477ac */ /* 0x000f660008000800 */
[----:B------:R-:W-:Y:S01]  /*b2500*/  LOP3.LUT R29, R29, 0xff7fffff, RZ, 0xc0, !PT ;  /* 0xff7fffff1d1d7812 */ /* 0x000fe200078ec0ff */
[----:B------:R-:W0:Y:S03]  /*b2510*/  LDCU UR42, c[0x0][0x398] ;  /* 0x00007300ff2a77ac */ /* 0x000e260008000800 */
[----:B------:R-:W-:-:S02]  /*b2520*/  @P0 LOP3.LUT R29, R29, 0x800000, RZ, 0xfc, !PT ;  /* 0x008000001d1d0812 */ /* 0x000fc400078efcff */
[----:B------:R-:W-:Y:S01]  /*b2530*/  ISETP.GE.AND P0, PT, R4, UR22, PT ;  /* 0x0000001604007c0c */ /* 0x000fe2000bf06270 */
[----:B------:R-:W0:Y:S01]  /*b2540*/  LDCU UR22, c[0x0][0x39c] ;  /* 0x00007380ff1677ac */ /* 0x000e220008000800 */
[----:B------:R-:W-:-:S04]  /*b2550*/  LOP3.LUT R4, R27, 0xffff, RZ, 0xc0, !PT ;  /* 0x0000ffff1b047812 */ /* 0x000fc800078ec0ff */
[----:B------:R-:W-:-:S05]  /*b2560*/  PRMT R5, R5, 0x3340, R4 ;  /* 0x0000334005057816 */ /* 0x000fca0000000004 */
[----:B------:R0:W-:Y:S02]  /*b2570*/  STL [R1+0x1b8], R5 ;  /* 0x0001b80501007387 */ /* 0x0001e40000100800 */
[----:B0-----:R-:W-:Y:S02]  /*b2580*/  PRMT R5, R7, 0x3340, R6 ;  /* 0x0000334007057816 */ /* 0x001fe40000000006 */
[----:B------:R-:W-:-:S03]  /*b2590*/  LOP3.LUT R7, R19, 0xffff, RZ, 0xc0, !PT ;  /* 0x0000ffff13077812 */ /* 0x000fc600078ec0ff */
[----:B------:R4:W-:Y:S01]  /*b25a0*/  STL [R1+0x1bc], R5 ;  /* 0x0001bc0501007387 */ /* 0x0009e20000100800 */
[----:B------:R-:W-:Y:S02]  /*b25b0*/  SHF.R.U32.HI R19, RZ, 0x8, R7 ;  /* 0x00000008ff137819 */ /* 0x000fe40000011607 */
[----:B---3--:R-:W-:-:S04]  /*b25c0*/  LOP3.LUT R6, R21, 0xffff, RZ, 0xc0, !PT ;  /* 0x0000ffff15067812 */ /* 0x008fc800078ec0ff */
[----:B------:R-:W-:Y:S02]  /*b25d0*/  SHF.R.U32.HI R27, RZ, 0x8, R6 ;  /* 0x00000008ff1b7819 */ /* 0x000fe40000011606 */
[----:B----4-:R-:W-:-:S04]  /*b25e0*/  LOP3.LUT R5, R28, 0xffff, RZ, 0xc0, !PT ;  /* 0x0000ffff1c057812 */ /* 0x010fc800078ec0ff */
[--C-:B------:R-:W-:Y:S02]  /*b25f0*/  PRMT R21, R7, 0x3340, R5.reuse ;  /* 0x0000334007157816 */ /* 0x100fe40000000005 */
[----:B------:R-:W-:Y:S02]  /*b2600*/  SHF.R.U32.HI R7, RZ, 0x8, R5 ;  /* 0x00000008ff077819 */ /* 0x000fe40000011605 */
[--C-:B------:R-:W-:Y:S01]  /*b2610*/  PRMT R5, R6, 0x3340, R24.reuse ;  /* 0x0000334006057816 */ /* 0x100fe20000000018 */
[----:B------:R0:W-:Y:S01]  /*b2620*/  STL [R1+0x174c], R21 ;  /* 0x00174c1501007387 */ /* 0x0001e20000100800 */
[----:B------:R-:W-:-:S03]  /*b2630*/  SHF.R.U32.HI R6, RZ, 0x8, R24 ;  /* 0x00000008ff067819 */ /* 0x000fc60000011618 */
[----:B------:R-:W3:Y:S04]  /*b2640*/  LDL.LU R25, [R1+0x1488] ;  /* 0x0014880001197983 */ /* 0x000ee80000300800 */
[----:B------:R-:W4:Y:S04]  /*b2650*/  LDL.LU R28, [R1+0x14e4] ;  /* 0x0014e400011c7983 */ /* 0x000f280000300800 */
[----:B------:R1:W-:Y:S04]  /*b2660*/  STL [R1+0x1748], R5 ;  /* 0x0017480501007387 */ /* 0x0003e80000100800 */
[----:B0-----:R-:W4:Y:S04]  /*b2670*/  LDL.LU R21, [R1+0x64] ;  /* 0x0000640001157983 */ /* 0x001f280000300800 */
[----:B------:R-:W4:Y:S01]  /*b2680*/  LDL.LU R24, [R1+0x1504] ;  /* 0x0015040001187983 */ /* 0x000f220000300800 */
[----:B------:R-:W-:-:S02]  /*b2690*/  ISETP.LT.AND P1, PT, R26, UR40, !P0 ;  /* 0x000000281a007c0c */ /* 0x000fc4000c721270 */
[----:B------:R-:W-:Y:S01]  /*b26a0*/  LOP3.LUT R29, R29, 0xfeffffff, RZ, 0xc0, !PT ;  /* 0xfeffffff1d1d7812 */ /* 0x000fe200078ec0ff */
[----:B------:R-:W-:Y:S01]  /*b26b0*/  VIADD R4, R22, 0x12 ;  /* 0x0000001216047836 */ /* 0x000fe20000000000 */
[----:B--2---:R-:W-:Y:S01]  /*b26c0*/  ISETP.LT.AND P0, PT, R18, UR44, !P0 ;  /* 0x0000002c12007c0c */ /* 0x004fe2000c701270 */
[----:B------:R-:W0:Y:S01]  /*b26d0*/  LDCU UR44, c[0x0][0x398] ;  /* 0x00007300ff2c77ac */ /* 0x000e220008000800 */
[----:B-1----:R-:W-:Y:S01]  /*b26e0*/  LOP3.LUT R5, R19, 0xffff, RZ, 0xc0, !PT ;  /* 0x0000ffff13057812 */ /* 0x002fe200078ec0ff */
[----:B------:R-:W-:Y:S01]  /*b26f0*/  UMOV UR62, UR46 ;  /* 0x0000002e003e7c82 */ /* 0x000fe20008000000 */
[----:B------:R-:W1:Y:S01]  /*b2700*/  LDCU UR46, c[0x0][0x398] ;  /* 0x00007300ff2e77ac */ /* 0x000e620008000800 */
[----:B------:R-:W-:Y:S01]  /*b2710*/  LOP3.LUT R6, R6, 0xffff, RZ, 0xc0, !PT ;  /* 0x0000ffff06067812 */ /* 0x000fe200078ec0ff */
[----:B------:R-:W2:Y:S03]  /*b2720*/  LDL.LU R19, [R1+0x307c] ;  /* 0x00307c0001137983 */ /* 0x000ea60000300800 */
[----:B------:R-:W-:Y:S01]  /*b2730*/  @P1 LOP3.LUT R29, R29, 0x1000000, RZ, 0xfc, !PT ;  /* 0x010000001d1d1812 */ /* 0x000fe200078efcff */
[----:B------:R-:W0:Y:S03]  /*b2740*/  LDCU UR40, c[0x0][0x39c] ;  /* 0x00007380ff2877ac */ /* 0x000e260008000800 */
[----:B------:R-:W-:-:S04]  /*b2750*/  LOP3.LUT R29, R29, 0xffbfffff, RZ, 0xc0, !PT ;  /* 0xffbfffff1d1d7812 */ /* 0x000fc800078ec0ff */
[----:B------:R-:W-:Y:S02]  /*b2760*/  @P0 LOP3.LUT R29, R29, 0x400000, RZ, 0xfc, !PT ;  /* 0x004000001d1d0812 */ /* 0x000fe400078efcff */
[----:B------:R-:W-:Y:S02]  /*b2770*/  ISETP.GE.AND P0, PT, R4, UR48, PT ;  /* 0x0000003004007c0c */ /* 0x000fe4000bf06270 */
[----:B------:R-:W-:Y:S01]  /*b2780*/  LOP3.LUT R29, R29, 0xffdfffff, RZ, 0xc0, !PT ;  /* 0xffdfffff1d1d7812 */ /* 0x000fe200078ec0ff */
[----:B------:R-:W-:Y:S01]  /*b2790*/  VIADD R4, R22, 0x2e ;  /* 0x0000002e16047836 */ /* 0x000fe20000000000 */
[----:B-----5:R-:W-:Y:S01]  /*b27a0*/  ISETP.LT.AND P1, PT, R18, UR20, !P0 ;  /* 0x0000001412007c0c */ /* 0x020fe2000c721270 */
[----:B------:R-:W5:Y:S01]  /*b27b0*/  LDCU UR20, c[0x0][0x398] ;  /* 0x00007300ff1477ac */ /* 0x000f620008000800 */
[----:B------:R-:W-:Y:S01]  /*b27c0*/  ISETP.LT.AND P0, PT, R26, UR42, !P0 ;  /* 0x0000002a1a007c0c */ /* 0x000fe2000c701270 */
[----:B------:R-:W0:Y:S01]  /*b27d0*/  LDCU UR42, c[0x0][0x398] ;  /* 0x00007300ff2a77ac */ /* 0x000e220008000800 */
[----:B------:R-:W0:Y:S09]  /*b27e0*/  LDCU UR48, c[0x0][0x398] ;  /* 0x00007300ff3077ac */ /* 0x000e320008000800 */
[----:B------:R-:W-:-:S04]  /*b27f0*/  @P1 LOP3.LUT R29, R29, 0x200000, RZ, 0xfc, !PT ;  /* 0x002000001d1d1812 */ /* 0x000fc800078efcff */
[----:B------:R-:W-:-:S04]  /*b2800*/  LOP3.LUT R29, R29, 0xffefffff, RZ, 0xc0, !PT ;  /* 0xffefffff1d1d7812 */ /* 0x000fc800078ec0ff */
[----:B------:R-:W-:Y:S02]  /*b2810*/  @P0 LOP3.LUT R29, R29, 0x100000, RZ, 0xfc, !PT ;  /* 0x001000001d1d0812 */ /* 0x000fe400078efcff */
[----:B------:R-:W-:Y:S01]  /*b2820*/  ISETP.GE.AND P0, PT, R4, UR22, PT ;  /* 0x0000001604007c0c */ /* 0x000fe2000bf06270 */
[----:B------:R-:W1:Y:S03]  /*b2830*/  LDCU UR22, c[0x0][0x398] ;  /* 0x00007300ff1677ac */ /* 0x000e660008000800 */
[----:B0-----:R-:W-:Y:S01]  /*b2840*/  ISETP.LT.AND P1, PT, R26, UR44, !P0 ;  /* 0x0000002c1a007c0c */ /* 0x001fe2000c721270 */
[----:B------:R-:W0:Y:S01]  /*b2850*/  LDCU UR44, c[0x0][0x39c] ;  /* 0x00007380ff2c77ac */ /* 0x000e220008000800 */
[----:B------:R-:W-:Y:S02]  /*b2860*/  ISETP.LT.AND P0, PT, R18, UR42, !P0 ;  /* 0x0000002a12007c0c */ /* 0x000fe4000c701270 */
[----:B------:R-:W-:Y:S01]  /*b2870*/  LOP3.LUT R29, R29, 0xfff7ffff, RZ, 0xc0, !PT ;  /* 0xfff7ffff1d1d7812 */ /* 0x000fe200078ec0ff */
[----:B------:R-:W0:Y:S01]  /*b2880*/  LDCU UR42, c[0x0][0x39c] ;  /* 0x00007380ff2a77ac */ /* 0x000e220008000800 */
[----:B------:R-:W-:-:S02]  /*b2890*/  LOP3.LUT R4, R7, 0xffff, RZ, 0xc0, !PT ;  /* 0x0000ffff07047812 */ /* 0x000fc400078ec0ff */
[----:B------:R-:W-:Y:S02]  /*b28a0*/  LOP3.LUT R7, R27, 0xffff, RZ, 0xc0, !PT ;  /* 0x0000ffff1b077812 */ /* 0x000fe400078ec0ff */
[----:B------:R-:W-:-:S03]  /*b28b0*/  PRMT R27, R5, 0x3340, R4 ;  /* 0x00003340051b7816 */ /* 0x000fc60000000004 */
[----:B------:R-:W-:Y:S01]  /*b28c0*/  @P1 LOP3.LUT R29, R29, 0x80000, RZ, 0xfc, !PT ;  /* 0x000800001d1d1812 */ /* 0x000fe200078efcff */
[----:B------:R-:W-:-:S03]  /*b28d0*/  VIADD R4, R22, 0x13 ;  /* 0x0000001316047836 */ /* 0x000fc60000000000 */
[----:B------:R-:W-:-:S04]  /*b28e0*/  LOP3.LUT R29, R29, 0xfffdffff, RZ, 0xc0, !PT ;  /* 0xfffdffff1d1d7812 */ /* 0x000fc800078ec0ff */
[----:B------:R-:W-:Y:S02]  /*b28f0*/  @P0 LOP3.LUT R29, R29, 0x20000, RZ, 0xfc, !PT ;  /* 0x000200001d1d0812 */ /* 0x000fe400078efcff */
[----:B------:R-:W-:Y:S02]  /*b2900*/  ISETP.GE.AND P0, PT, R4, UR77, PT ;  /* 0x0000004d04007c0c */ /* 0x000fe4000bf06270 */
[----:B------:R-:W-:Y:S01]  /*b2910*/  PRMT R5, R7, 0x3340, R6 ;  /* 0x0000334007057816 */ /* 0x000fe20000000006 */
[----:B------:R-:W-:Y:S01]  /*b2920*/  STL [R1+0x80c], R27 ;  /* 0x00080c1b01007387 */ /* 0x000fe20000100800 */
[----:B-----5:R-:W-:Y:S02]  /*b2930*/  ISETP.LT.AND P1, PT, R18, UR20, !P0 ;  /* 0x0000001412007c0c */ /* 0x020fe4000c721270 */
[----:B------:R-:W-:Y:S01]  /*b2940*/  LOP3.LUT R29, R29, 0xfffbffff, RZ, 0xc0, !PT ;  /* 0xfffbffff1d1d7812 */ /* 0x000fe200078ec0ff */
[----:B------:R5:W-:Y:S01]  /*b2950*/  STL [R1+0x808], R5 ;  /* 0x0008080501007387 */ /* 0x000be20000100800 */
[----:B-1----:R-:W-:Y:S01]  /*b2960*/  ISETP.LT.AND P0, PT, R26, UR46, !P0 ;  /* 0x0000002e1a007c0c */ /* 0x002fe2000c701270 */
[----:B------:R-:W-:Y:S01]  /*b2970*/  VIADD R4, R22, 0x2d ;  /* 0x0000002d16047836 */ /* 0x000fe20000000000 */
[----:B------:R-:W1:Y:S01]  /*b2980*/  LDCU UR20, c[0x0][0x398] ;  /* 0x00007300ff1477ac */ /* 0x000e620008000800 */
[----:B------:R-:W0:Y:S06]  /*b2990*/  LDCU UR46, c[0x0][0x398] ;  /* 0x00007300ff2e77ac */ /* 0x000e2c0008000800 */
[----:B------:R-:W-:Y:S01]  /*b29a0*/  @P1 LOP3.LUT R29, R29, 0x40000, RZ, 0xfc, !PT ;  /* 0x000400001d1d1812 */ /* 0x000fe200078efcff */
[----:B------:R-:W0:Y:S03]  /*b29b0*/  LDCU UR77, c[0x0][0x39c] ;  /* 0x00007380ff4d77ac */ /* 0x000e260008000800 */
[----:B------:R-:W-:-:S04]  /*b29c0*/  LOP3.LUT R29, R29, 0xffff7fff, RZ, 0xc0, !PT ;  /* 0xffff7fff1d1d7812 */ /* 0x000fc800078ec0ff */
[----:B------:R-:W-:Y:S02]  /*b29d0*/  @P0 LOP3.LUT R29, R29, 0x8000, RZ, 0xfc, !PT ;  /* 0x000080001d1d0812 */ /* 0x000fe400078efcff */
[----:B------:R-:W-:Y:S01]  /*b29e0*/  ISETP.GE.AND P0, PT, R4, UR18, PT ;  /* 0x0000001204007c0c */ /* 0x000fe2000bf06270 */
[----:B------:R-:W0:Y:S01]  /*b29f0*/  LDCU UR18, c[0x0][0x398] ;  /* 0x00007300ff1277ac */ /* 0x000e220008000800 */
[----:B---3--:R-:W-:Y:S02]  /*b2a00*/  LOP3.LUT R6, R25, 0xffff, RZ, 0xc0, !PT ;  /* 0x0000ffff19067812 */ /* 0x008fe400078ec0ff */
[----:B----4-:R-:W-:Y:S02]  /*b2a10*/  LOP3.LUT R7, R28, 0xffff, RZ, 0xc0, !PT ;  /* 0x0000ffff1c077812 */ /* 0x010fe400078ec0ff */
[----:B-----5:R-:W-:Y:S02]  /*b2a20*/  LOP3.LUT R5, R21, 0xffff, RZ, 0xc0, !PT ;  /* 0x0000ffff15057812 */ /* 0x020fe400078ec0ff */
[----:B------:R-:W-:-:S04]  /*b2a30*/  LOP3.LUT R24, R24, 0xffff, RZ, 0xc0, !PT ;  /* 0x0000ffff18187812 */ /* 0x000fc800078ec0ff */
[----:B------:R-:W-:Y:S02]  /*b2a40*/  PRMT R21, R24, 0x3340, R6 ;  /* 0x0000334018157816 */ /* 0x000fe40000000006 */
[----:B------:R-:W-:Y:S02]  /*b2a50*/  SHF.R.U32.HI R28, RZ, 0x8, R24 ;  /* 0x00000008ff1c7819 */ /* 0x000fe40000011618 */
[----:B------:R-:W-:Y:S02]  /*b2a60*/  SHF.R.U32.HI R24, RZ, 0x8, R6 ;  /* 0x00000008ff187819 */ /* 0x000fe40000011606 */
[----:B------:R-:W-:Y:S01]  /*b2a70*/  PRMT R6, R7, 0x3340, R5 ;  /* 0x0000334007067816 */ /* 0x000fe20000000005 */
[----:B------:R3:W-:Y:S01]  /*b2a80*/  STL [R1+0x1744], R21 ;  /* 0x0017441501007387 */ /* 0x0007e20000100800 */
[----:B------:R-:W-:-:S03]  /*b2a90*/  SHF.R.U32.HI R27, RZ, 0x8, R7 ;  /* 0x00000008ff1b7819 */ /* 0x000fc60000011607 */
[----:B------:R-:W4:Y:S01]  /*b2aa0*/  LDL.LU R25, [R1+0x1518] ;  /* 0x0015180001197983 */ /* 0x000f220000300800 */
[----:B------:R-:W-:-:S03]  /*b2ab0*/  LOP3.LUT R4, R24, 0xffff, RZ, 0xc0, !PT ;  /* 0x0000ffff18047812 */ /* 0x000fc600078ec0ff */
[----:B---3--:R-:W3:Y:S04]  /*b2ac0*/  LDL.LU R21, [R1+0x148c] ;  /* 0x00148c0001157983 */ /* 0x008ee80000300800 */
[----:B------:R5:W-:Y:S01]  /*b2ad0*/  STL [R1+0x1740], R6 ;  /* 0x0017400601007387 */ /* 0x000be20000100800 */
[----:B------:R-:W-:Y:S02]  /*b2ae0*/  LOP3.LUT R7, R27, 0xffff, RZ, 0xc0, !PT ;  /* 0x0000ffff1b077812 */ /* 0x000fe400078ec0ff */
[----:B-----5:R-:W-:Y:S02]  /*b2af0*/  SHF.R.U32.HI R6, RZ, 0x8, R5 ;  /* 0x00000008ff067819 */ /* 0x020fe40000011605 */
[----:B------:R-:W-:Y:S02]  /*b2b00*/  LOP3.LUT R5, R28, 0xffff, RZ, 0xc0, !PT ;  /* 0x0000ffff1c057812 */ /* 0x000fe400078ec0ff */
[----:B------:R-:W5:Y:S04]  /*b2b10*/  LDL.LU R28, [R1+0x3078] ;  /* 0x00307800011c7983 */ /* 0x000f680000300800 */
[----:B------:R-:W2:Y:S04]  /*b2b20*/  LDL.LU R24, [R1+0x151c] ;  /* 0x00151c0001187983 */ /* 0x000ea80000300800 */
[----:B------:R-:W3:Y:S01]  /*b2b30*/  LDL.LU R27, [R1+0x1490] ;  /* 0x00149000011b7983 */ /* 0x000ee20000300800 */
[----:B------:R-:W-:-:S02]  /*b2b40*/  PRMT R5, R5, 0x3340, R4 ;  /* 0x0000334005057816 */ /* 0x000fc40000000004 */
[----:B------:R-:W-:-:S03]  /*b2b50*/  LOP3.LUT R6, R6, 0xffff, RZ, 0xc0, !PT ;  /* 0x0000ffff06067812 */ /* 0x000fc600078ec0ff */
[----:B------:R0:W-:Y:S02]  /*b2b60*/  STL [R1+0x804], R5 ;  /* 0x0008040501007387 */ /* 0x0001e40000100800 */
[----:B0-----:R-:W-:-:S05]  /*b2b70*/  PRMT R5, R7, 0x3340, R6 ;  /* 0x0000334007057816 */ /* 0x001fca0000000006 */
[----:B------:R-:W-:Y:S01]  /*b2b80*/  STL [R1+0x800], R5 ;  /* 0x0008000501007387 */ /* 0x000fe20000100800 */
[----:B------:R-:W-:Y:S02]  /*b2b90*/  ISETP.LT.AND P1, PT, R26, UR22, !P0 ;  /* 0x000000161a007c0c */ /* 0x000fe4000c721270 */
[----:B------:R-:W-:Y:S01]  /*b2ba0*/  LOP3.LUT R29, R29, 0xfffeffff, RZ, 0xc0, !PT ;  /* 0xfffeffff1d1d7812 */ /* 0x000fe200078ec0ff */
[----:B------:R-:W-:Y:S01]  /*b2bb0*/  VIADD R4, R22, 0x14 ;  /* 0x0000001416047836 */ /* 0x000fe20000000000 */
[----:B------:R-:W-:Y:S01]  /*b2bc0*/  ISETP.LT.AND P0, PT, R18, UR48, !P0 ;  /* 0x0000003012007c0c */ /* 0x000fe2000c701270 */
[----:B------:R-:W0:Y:S01]  /*b2bd0*/  LDCU UR22, c[0x0][0x398] ;  /* 0x00007300ff1677ac */ /* 0x000e220008000800 */
[----:B------:R-:W-:Y:S02]  /*b2be0*/  LOP3.LUT R9, R9, 0xffff, RZ, 0xc0, !PT ;  /* 0x0000ffff09097812 */ /* 0x000fe400078ec0ff */
[----:B------:R-:W-:Y:S01]  /*b2bf0*/  LOP3.LUT R8, R8, 0xffff, RZ, 0xc0, !PT ;  /* 0x0000ffff08087812 */ /* 0x000fe200078ec0ff */
[----:B------:R-:W0:Y:S04]  /*b2c00*/  LDCU UR48, c[0x0][0x39c] ;  /* 0x00007380ff3077ac */ /* 0x000e280008000800 */
[----:B------:R-:W-:-:S04]  /*b2c10*/  @P1 LOP3.LUT R29, R29, 0x10000, RZ, 0xfc, !PT ;  /* 0x000100001d1d1812 */ /* 0x000fc800078efcff */
[----:B------:R-:W-:Y:S02]  /*b2c20*/  LOP3.LUT R29, R29, 0xffffbfff, RZ, 0xc0, !PT ;  /* 0xffffbfff1d1d7812 */ /* 0x000fe400078ec0ff */
[----:B----4-:R-:W-:Y:S02]  /*b2c30*/  LOP3.LUT R7, R25, 0xffff, RZ, 0xc0, !PT ;  /* 0x0000ffff19077812 */ /* 0x010fe400078ec0ff */
[----:B--2---:R-:W-:Y:S02]  /*b2c40*/  LOP3.LUT R24, R24, 0xffff, RZ, 0xc0, !PT ;  /* 0x0000ffff18187812 */ /* 0x004fe400078ec0ff */
[----:B---3--:R-:W-:-:S04]  /*b2c50*/  LOP3.LUT R6, R27, 0xffff, RZ, 0xc0, !PT ;  /* 0x0000ffff1b067812 */ /* 0x008fc800078ec0ff */
[----:B------:R-:W-:-:S05]  /*b2c60*/  PRMT R25, R24, 0x3340, R6 ;  /* 0x0000334018197816 */ /* 0x000fca0000000006 */
[----:B------:R2:W-:Y:S04]  /*b2c70*/  STL [R1+0x1490], R25 ;  /* 0x0014901901007387 */ /* 0x0005e80000100800 */
[----:B--2---:R-:W2:Y:S01]  /*b2c80*/  LDL.LU R25, [R1+0x10] ;  /* 0x0000100001197983 */ /* 0x004ea20000300800 */
[----:B------:R-:W-:Y:S02]  /*b2c90*/  @P0 LOP3.LUT R29, R29, 0x4000, RZ, 0xfc, !PT ;  /* 0x000040001d1d0812 */ /* 0x000fe400078efcff */
[----:B------:R-:W-:-:S04]  /*b2ca0*/  ISETP.GE.AND P0, PT, R4, UR64, PT ;  /* 0x0000004004007c0c */ /* 0x000fc8000bf06270 */
[----:B-1----:R-:W-:Y:S02]  /*b2cb0*/  ISETP.LT.AND P1, PT, R18, UR20, !P0 ;  /* 0x0000001412007c0c */ /* 0x002fe4000c721270 */
[----:B------:R-:W-:Y:S02]  /*b2cc0*/  LOP3.LUT R29, R29, 0xffffdfff, RZ, 0xc0, !PT ;  /* 0xffffdfff1d1d7812 */ /* 0x000fe400078ec0ff */
[----:B------:R-:W-:Y:S01]  /*b2cd0*/  LOP3.LUT R5, R21, 0xffff, RZ, 0xc0, !PT ;  /* 0x0000ffff15057812 */ /* 0x000fe200078ec0ff */
[----:B------:R-:W-:Y:S01]  /*b2ce0*/  VIADD R4, R22, 0x2c ;  /* 0x0000002c16047836 */ /* 0x000fe20000000000 */
[----:B------:R-:W-:Y:S01]  /*b2cf0*/  ISETP.LT.AND P0, PT, R26, UR46, !P0 ;  /* 0x0000002e1a007c0c */ /* 0x000fe2000c701270 */
[----:B------:R-:W1:Y:S01]  /*b2d00*/  LDCU UR20, c[0x0][0x398] ;  /* 0x00007300ff1477ac */ /* 0x000e620008000800 */
[----:B------:R-:W-:-:S05]  /*b2d10*/  SHF.R.U32.HI R27, RZ, 0x8, R7 ;  /* 0x00000008ff1b7819 */ /* 0x000fca0000011607 */
[----:B------:R-:W-:Y:S01]  /*b2d20*/  @P1 LOP3.LUT R29, R29, 0x2000, RZ, 0xfc, !PT ;  /* 0x000020001d1d1812 */ /* 0x000fe200078efcff */
[----:B------:R-:W-:Y:S01]  /*b2d30*/  UMOV UR64, UR62 ;  /* 0x0000003e00407c82 */ /* 0x000fe20008000000 */
[----:B------:R-:W-:Y:S01]  /*b2d40*/  SHF.R.U32.HI R21, RZ, 0x8, R24 ;  /* 0x00000008ff157819 */ /* 0x000fe20000011618 */
[----:B------:R-:W3:Y:S01]  /*b2d50*/  LDCU UR62, c[0x0][0x398] ;  /* 0x00007300ff3e77ac */ /* 0x000ee20008000800 */
[----:B------:R-:W-:Y:S02]  /*b2d60*/  LOP3.LUT R29, R29, 0xffffefff, RZ, 0xc0, !PT ;  /* 0xffffefff1d1d7812 */ /* 0x000fe400078ec0ff */
[--C-:B------:R-:W-:Y:S01]  /*b2d70*/  PRMT R7, R7, 0x3340, R5.reuse ;  /* 0x0000334007077816 */ /* 0x100fe20000000005 */
[----:B------:R-:W4:Y:S01]  /*b2d80*/  LDCU UR46, c[0x0][0x39c] ;  /* 0x00007380ff2e77ac */ /* 0x000f220008000800 */
[----:B------:R-:W-:Y:S02]  /*b2d90*/  SHF.R.U32.HI R24, RZ, 0x8, R6 ;  /* 0x00000008ff187819 */ /* 0x000fe40000011606 */
[----:B------:R-:W-:Y:S01]  /*b2da0*/  @P0 LOP3.LUT R29, R29, 0x1000, RZ, 0xfc, !PT ;  /* 0x000010001d1d0812 */ /* 0x000fe200078efcff */
[----:B------:R0:W-:Y:S01]  /*b2db0*/  STL [R1+0x14a0], R7 ;  /* 0x0014a00701007387 */ /* 0x0001e20000100800 */
[----:B------:R-:W-:-:S02]  /*b2dc0*/  SHF.R.U32.HI R6, RZ, 0x8, R5 ;  /* 0x00000008ff067819 */ /* 0x000fc40000011605 */
[----:B------:R-:W-:Y:S01]  /*b2dd0*/  ISETP.GE.AND P0, PT, R4, UR16, PT ;  /* 0x0000001004007c0c */ /* 0x000fe2000bf06270 */
[----:B------:R-:W1:Y:S01]  /*b2de0*/  LDCU UR16, c[0x0][0x398] ;  /* 0x00007300ff1077ac */ /* 0x000e620008000800 */
[----:B------:R-:W-:Y:S02]  /*b2df0*/  LOP3.LUT R5, R21, 0xffff, RZ, 0xc0, !PT ;  /* 0x0000ffff15057812 */ /* 0x000fe400078ec0ff */
[----:B------:R-:W4:Y:S01]  /*b2e00*/  LDL.LU R21, [R1+0x3074] ;  /* 0x0030740001157983 */ /* 0x000f220000300800 */
[----:B------:R-:W-:-:S03]  /*b2e10*/  LOP3.LUT R4, R24, 0xffff, RZ, 0xc0, !PT ;  /* 0x0000ffff18047812 */ /* 0x000fc600078ec0ff */
[----:B------:R-:W4:Y:S01]  /*b2e20*/  LDL.LU R24, [R1+0x14d0] ;  /* 0x0014d00001187983 */ /* 0x000f220000300800 */
[----:B0-----:R-:W-:-:S03]  /*b2e30*/  LOP3.LUT R7, R27, 0xffff, RZ, 0xc0, !PT ;  /* 0x0000ffff1b077812 */ /* 0x001fc600078ec0ff */
[----:B------:R-:W4:Y:S01]  /*b2e40*/  LDL.LU R27, [R1+0x14cc] ;  /* 0x0014cc00011b7983 */ /* 0x000f220000300800 */
[----:B------:R-:W-:Y:S02]  /*b2e50*/  PRMT R5, R5, 0x3340, R4 ;  /* 0x0000334005057816 */ /* 0x000fe40000000004 */
[----:B------:R-:W-:-:S03]  /*b2e60*/  LOP3.LUT R6, R6, 0xffff, RZ, 0xc0, !PT ;  /* 0x0000ffff06067812 */ /* 0x000fc600078ec0ff */
[----:B------:R0:W-:Y:S02]  /*b2e70*/  STL [R1+0x610], R5 ;  /* 0x0006100501007387 */ /* 0x0001e40000100800 */
[----:B0-----:R-:W-:-:S05]  /*b2e80*/  PRMT R5, R7, 0x3340, R6 ;  /* 0x0000334007057816 */ /* 0x001fca0000000006 */
[----:B------:R5:W-:Y:S02]  /*b2e90*/  STL [R1+0x76c], R5 ;  /* 0x00076c0501007387 */ /* 0x000be40000100800 */
[----:B-----5:R-:W-:Y:S02]  /*b2ea0*/  LOP3.LUT R5, R28, 0xffff, RZ, 0xc0, !PT ;  /* 0x0000ffff1c057812 */ /* 0x020fe400078ec0ff */
[----:B------:R-:W5:Y:S01]  /*b2eb0*/  LDL.LU R28, [R1+0x3070] ;  /* 0x00307000011c7983 */ /* 0x000f620000300800 */
[----:B------:R-:W-:Y:S02]  /*b2ec0*/  ISETP.LT.AND P1, PT, R26, UR18, !P0 ;  /* 0x000000121a007c0c */ /* 0x000fe4000c721270 */
[----:B------:R-:W-:Y:S01]  /*b2ed0*/  LOP3.LUT R29, R29, 0xfffff7ff, RZ, 0xc0, !PT ;  /* 0xfffff7ff1d1d7812 */ /* 0x000fe200078ec0ff */
[----:B------:R-:W-:Y:S01]  /*b2ee0*/  VIADD R4, R22, 0x15 ;  /* 0x0000001516047836 */ /* 0x000fe20000000000 */
[----:B-1----:R-:W-:Y:S01]  /*b2ef0*/  ISETP.LT.AND P0, PT, R18, UR20, !P0 ;  /* 0x0000001412007c0c */ /* 0x002fe2000c701270 */
[----:B------:R-:W0:Y:S01]  /*b2f00*/  LDCU UR20, c[0x0][0x398] ;  /* 0x00007300ff1477ac */ /* 0x000e220008000800 */
[----:B------:R-:W1:Y:S01]  /*b2f10*/  LDCU UR18, c[0x0][0x398] ;  /* 0x00007300ff1277ac */ /* 0x000e620008000800 */
[----:B--2---:R-:W-:-:S02]  /*b2f20*/  LOP3.LUT R6, R25, 0xffff, RZ, 0xc0, !PT ;  /* 0x0000ffff19067812 */ /* 0x004fc400078ec0ff */
[----:B------:R-:W2:Y:S04]  /*b2f30*/  LDL.LU R25, [R1+0x14b4] ;  /* 0x0014b40001197983 */ /* 0x000ea80000300800 */
[----:B------:R-:W-:-:S04]  /*b2f40*/  @P1 LOP3.LUT R29, R29, 0x800, RZ, 0xfc, !PT ;  /* 0x000008001d1d1812 */ /* 0x000fc800078efcff */
[----:B------:R-:W-:-:S04]  /*b2f50*/  LOP3.LUT R29, R29, 0xfffffdff, RZ, 0xc0, !PT ;  /* 0xfffffdff1d1d7812 */ /* 0x000fc800078ec0ff */
[----:B------:R-:W-:Y:S02]  /*b2f60*/  @P0 LOP3.LUT R29, R29, 0x200, RZ, 0xfc, !PT ;  /* 0x000002001d1d0812 */ /* 0x000fe400078efcff */
[----:B------:R-:W-:-:S04]  /*b2f70*/  ISETP.GE.AND P0, PT, R4, UR66, PT ;  /* 0x0000004204007c0c */ /* 0x000fc8000bf06270 */
[----:B------:R-:W-:Y:S02]  /*b2f80*/  ISETP.LT.AND P1, PT, R18, UR22, !P0 ;  /* 0x0000001612007c0c */ /* 0x000fe4000c721270 */
[----:B------:R-:W-:Y:S01]  /*b2f90*/  LOP3.LUT R29, R29, 0xfffffbff, RZ, 0xc0, !PT ;  /* 0xfffffbff1d1d7812 */ /* 0x000fe200078ec0ff */
[----:B------:R-:W-:Y:S01]  /*b2fa0*/  VIADD R4, R22, 0x2b ;  /* 0x0000002b16047836 */ /* 0x000fe20000000000 */
[----:B---3--:R-:W-:Y:S01]  /*b2fb0*/  ISETP.LT.AND P0, PT, R26, UR62, !P0 ;  /* 0x0000003e1a007c0c */ /* 0x008fe2000c701270 */
[----:B------:R-:W3:Y:S01]  /*b2fc0*/  LDCU UR62, c[0x0][0x398] ;  /* 0x00007300ff3e77ac */ /* 0x000ee20008000800 */
[----:B----4-:R-:W-:Y:S02]  /*b2fd0*/  LOP3.LUT R24, R24, 0xffff, RZ, 0xc0, !PT ;  /* 0x0000ffff18187812 */ /* 0x010fe400078ec0ff */
[----:B------:R-:W-:Y:S01]  /*b2fe0*/  LOP3.LUT R7, R27, 0xffff, RZ, 0xc0, !PT ;  /* 0x0000ffff1b077812 */ /* 0x000fe200078ec0ff */
[----:B------:R-:W-:-:S04]  /*b2ff0*/  UMOV UR66, UR64 ;  /* 0x0000004000427c82 */ /* 0x000fc80008000000 */
[----:B------:R-:W-:Y:S01]  /*b3000*/  @P1 LOP3.LUT R29, R29, 0x400, RZ, 0xfc, !PT ;  /* 0x000004001d1d1812 */ /* 0x000fe200078efcff */
[----:B------:R-:W4:Y:S03]  /*b3010*/  LDCU UR64, c[0x0][0x398] ;  /* 0x00007300ff4077ac */ /* 0x000f260008000800 */
[----:B------:R-:W-:Y:S01]  /*b3020*/  LOP3.LUT R29, R29, 0xffffff7f, RZ, 0xc0, !PT ;  /* 0xffffff7f1d1d7812 */ /* 0x000fe200078ec0ff */
[----:B------:R-:W1:Y:S03]  /*b3030*/  LDCU UR22, c[0x0][0x39c] ;  /* 0x00007380ff1677ac */ /* 0x000e660008000800 */
[----:B------:R-:W-:Y:S02]  /*b3040*/  @P0 LOP3.LUT R29, R29, 0x80, RZ, 0xfc, !PT ;  /* 0x000000801d1d0812 */ /* 0x000fe400078efcff */
[----:B------:R-:W-:Y:S01]  /*b3050*/  ISETP.GE.AND P0, PT, R4, UR14, PT ;  /* 0x0000000e04007c0c */ /* 0x000fe2000bf06270 */
[----:B------:R-:W1:Y:S01]  /*b3060*/  LDCU UR14, c[0x0][0x398] ;  /* 0x00007300ff0e77ac */ /* 0x000e620008000800 */
[----:B------:R-:W-:-:S02]  /*b3070*/  PRMT R4, R24, 0x3340, R6 ;  /* 0x0000334018047816 */ /* 0x000fc40000000006 */
[----:B------:R-:W-:Y:S01]  /*b3080*/  ISETP.LT.AND P1, PT, R26, UR16, !P0 ;  /* 0x000000101a007c0c */ /* 0x000fe2000c721270 */
[----:B------:R-:W1:Y:S01]  /*b3090*/  LDCU UR16, c[0x0][0x398] ;  /* 0x00007300ff1077ac */ /* 0x000e620008000800 */
[----:B0-----:R-:W-:Y:S01]  /*b30a0*/  ISETP.LT.AND P0, PT, R18, UR20, !P0 ;  /* 0x0000001412007c0c */ /* 0x001fe2000c701270 */
[----:B------:R0:W-:Y:S01]  /*b30b0*/  STL [R1+0x173c], R4 ;  /* 0x00173c0401007387 */ /* 0x0001e20000100800 */
[----:B------:R-:W-:Y:S01]  /*b30c0*/  SHF.R.U32.HI R27, RZ, 0x8, R24 ;  /* 0x00000008ff1b7819 */ /* 0x000fe20000011618 */
[----:B------:R-:W1:Y:S01]  /*b30d0*/  LDCU UR20, c[0x0][0x39c] ;  /* 0x00007380ff1477ac */ /* 0x000e620008000800 */
[----:B------:R-:W-:Y:S02]  /*b30e0*/  LOP3.LUT R29, R29, 0xfffffeff, RZ, 0xc0, !PT ;  /* 0xfffffeff1d1d7812 */ /* 0x000fe400078ec0ff */
[----:B------:R-:W-:Y:S02]  /*b30f0*/  SHF.R.U32.HI R24, RZ, 0x8, R7 ;  /* 0x00000008ff187819 */ /* 0x000fe40000011607 */
[----:B------:R-:W-:-:S02]  /*b3100*/  PRMT R7, R7, 0x3340, R5 ;  /* 0x0000334007077816 */ /* 0x000fc40000000005 */
[----:B0-----:R-:W-:Y:S02]  /*b3110*/  SHF.R.U32.HI R4, RZ, 0x8, R6 ;  /* 0x00000008ff047819 */ /* 0x001fe40000011606 */
[----:B------:R-:W-:Y:S02]  /*b3120*/  SHF.R.U32.HI R6, RZ, 0x8, R5 ;  /* 0x00000008ff067819 */ /* 0x000fe40000011605 */
[----:B------:R-:W-:Y:S02]  /*b3130*/  LOP3.LUT R5, R27, 0xffff, RZ, 0xc0, !PT ;  /* 0x0000ffff1b057812 */ /* 0x000fe400078ec0ff */
[----:B------:R-:W-:Y:S02]  /*b3140*/  LOP3.LUT R4, R4, 0xffff, RZ, 0xc0, !PT ;  /* 0x0000ffff04047812 */ /* 0x000fe400078ec0ff */
[----:B------:R-:W-:Y:S02]  /*b3150*/  @P1 LOP3.LUT R29, R29, 0x100, RZ, 0xfc, !PT ;  /* 0x000001001d1d1812 */ /* 0x000fe400078efcff */
[----:B------:R-:W-:Y:S01]  /*b3160*/  PRMT R5, R5, 0x3340, R4 ;  /* 0x0000334005057816 */ /* 0x000fe20000000004 */
[----:B------:R-:W-:Y:S01]  /*b3170*/  VIADD R4, R22, 0x16 ;  /* 0x0000001616047836 */ /* 0x000fe20000000000 */
[----:B------:R-:W-:Y:S01]  /*b3180*/  LOP3.LUT R29, R29, 0xffffffbf, RZ, 0xc0, !PT ;  /* 0xffffffbf1d1d7812 */ /* 0x000fe200078ec0ff */
[----:B------:R0:W-:Y:S03]  /*b3190*/  STL [R1+0x151c], R7 ;  /* 0x00151c0701007387 */ /* 0x0001e60000100800 */
[----:B------:R-:W-:-:S02]  /*b31a0*/  @P0 LOP3.LUT R29, R29, 0x40, RZ, 0xfc, !PT ;  /* 0x000000401d1d0812 */ /* 0x000fc400078efcff */
[----:B------:R-:W-:Y:S02]  /*b31b0*/  ISETP.GE.AND P0, PT, R4, UR68, PT ;  /* 0x0000004404007c0c */ /* 0x000fe4000bf06270 */
[----:B------:R-:W-:Y:S02]  /*b31c0*/  LOP3.LUT R6, R6, 0xffff, RZ, 0xc0, !PT ;  /* 0x0000ffff06067812 */ /* 0x000fe400078ec0ff */
[----:B-1----:R-:W-:Y:S02]  /*b31d0*/  ISETP.LT.AND P1, PT, R18, UR18, !P0 ;  /* 0x0000001212007c0c */ /* 0x002fe4000c721270 */
[----:B0-----:R-:W-:Y:S01]  /*b31e0*/  LOP3.LUT R7, R24, 0xffff, RZ, 0xc0, !PT ;  /* 0x0000ffff18077812 */ /* 0x001fe200078ec0ff */
[----:B------:R0:W-:Y:S01]  /*b31f0*/  STL [R1+0x7ec], R5 ;  /* 0x0007ec0501007387 */ /* 0x0001e20000100800 */
[----:B---3--:R-:W-:Y:S02]  /*b3200*/  ISETP.LT.AND P0, PT, R26, UR62, !P0 ;  /* 0x0000003e1a007c0c */ /* 0x008fe4000c701270 */
[----:B------:R-:W-:Y:S01]  /*b3210*/  LOP3.LUT R29, R29, 0xffffffdf, RZ, 0xc0, !PT ;  /* 0xffffffdf1d1d7812 */ /* 0x000fe200078ec0ff */
[----:B------:R-:W-:Y:S01]  /*b3220*/  VIADD R4, R22, 0x2a ;  /* 0x0000002a16047836 */ /* 0x000fe20000000000 */
[----:B------:R-:W1:Y:S01]  /*b3230*/  LDCU UR62, c[0x0][0x398] ;  /* 0x00007300ff3e77ac */ /* 0x000e620008000800 */
[----:B------:R-:W-:Y:S01]  /*b3240*/  UMOV UR68, UR66 ;  /* 0x0000004200447c82 */ /* 0x000fe20008000000 */
[----:B0-----:R-:W-:Y:S01]  /*b3250*/  PRMT R5, R7, 0x3340, R6 ;  /* 0x0000334007057816 */ /* 0x001fe20000000006 */
[----:B------:R-:W0:Y:S04]  /*b3260*/  LDCU UR66, c[0x0][0x398] ;  /* 0x00007300ff4277ac */ /* 0x000e280008000800 */
[----:B------:R5:W-:Y:S01]  /*b3270*/  STL [R1+0x7e8], R5 ;  /* 0x0007e80501007387 */ /* 0x000be20000100800 */
[----:B------:R-:W-:Y:S01]  /*b3280*/  @P1 LOP3.LUT R29, R29, 0x20, RZ, 0xfc, !PT ;  /* 0x000000201d1d1812 */ /* 0x000fe200078efcff */
[----:B------:R-:W3:Y:S01]  /*b3290*/  LDCU UR18, c[0x0][0x39c] ;  /* 0x00007380ff1277ac */ /* 0x000ee20008000800 */
[----:B-----5:R-:W-:-:S02]  /*b32a0*/  LOP3.LUT R5, R28, 0xffff, RZ, 0xc0, !PT ;  /* 0x0000ffff1c057812 */ /* 0x020fc400078ec0ff */
[----:B------:R-:W5:Y:S01]  /*b32b0*/  LDL.LU R28, [R1+0x306c] ;  /* 0x00306c00011c7983 */ /* 0x000f620000300800 */
[----:B------:R-:W-:-:S03]  /*b32c0*/  LOP3.LUT R29, R29, 0xffffffef, RZ, 0xc0, !PT ;  /* 0xffffffef1d1d7812 */ /* 0x000fc600078ec0ff */
[----:B------:R-:W3:Y:S01]  /*b32d0*/  LDL.LU R27, [R1+0x149c] ;  /* 0x00149c00011b7983 */ /* 0x000ee20000300800 */
[----:B------:R-:W-:Y:S02]  /*b32e0*/  @P0 LOP3.LUT R29, R29, 0x10, RZ, 0xfc, !PT ;  /* 0x000000101d1d0812 */ /* 0x000fe400078efcff */
[----:B------:R-:W-:Y:S01]  /*b32f0*/  ISETP.GE.AND P0, PT, R4, UR12, PT ;  /* 0x0000000c04007c0c */ /* 0x000fe2000bf06270 */
[----:B------:R-:W0:Y:S01]  /*b3300*/  LDCU UR12, c[0x0][0x398] ;  /* 0x00007300ff0c77ac */ /* 0x000e220008000800 */
[----:B------:R-:W-:Y:S02]  /*b3310*/  SHF.R.U32.HI R7, RZ, 0x8, R5 ;  /* 0x00000008ff077819 */ /* 0x000fe40000011605 */
[----:B------:R-:W-:Y:S02]  /*b3320*/  PRMT R5, R5, 0x3340, R8 ;  /* 0x0000334005057816 */ /* 0x000fe40000000008 */
[----:B--2---:R-:W-:Y:S02]  /*b3330*/  LOP3.LUT R6, R25, 0xffff, RZ, 0xc0, !PT ;  /* 0x0000ffff19067812 */ /* 0x004fe400078ec0ff */
[----:B------:R-:W2:Y:S02]  /*b3340*/  LDL.LU R25, [R1+0x1498] ;  /* 0x0014980001197983 */ /* 0x000ea40000300800 */
[----:B------:R-:W-:-:S02]  /*b3350*/  PRMT R4, R6, 0x3340, R9 ;  /* 0x0000334006047816 */ /* 0x000fc40000000009 */
[----:B------:R-:W-:-:S03]  /*b3360*/  SHF.R.U32.HI R24, RZ, 0x8, R6 ;  /* 0x00000008ff187819 */ /* 0x000fc60000011606 */
[----:B------:R0:W-:Y:S01]  /*b3370*/  STL [R1+0x1518], R4 ;  /* 0x0015180401007387 */ /* 0x0001e20000100800 */
[----:B------:R-:W-:Y:S02]  /*b3380*/  SHF.R.U32.HI R6, RZ, 0x8, R8 ;  /* 0x00000008ff067819 */ /* 0x000fe40000011608 */
[----:B0-----:R-:W-:Y:S02]  /*b3390*/  SHF.R.U32.HI R4, RZ, 0x8, R9 ;  /* 0x00000008ff047819 */ /* 0x001fe40000011609 */
[----:B------:R-:W2:Y:S04]  /*b33a0*/  LDL.LU R9, [R1+0x1534] ;  /* 0x0015340001097983 */ /* 0x000ea80000300800 */
[----:B------:R-:W2:Y:S01]  /*b33b0*/  LDL.LU R8, [R1+0x1538] ;  /* 0x0015380001087983 */ /* 0x000ea20000300800 */
[----:B------:R-:W-:Y:S01]  /*b33c0*/  ISETP.LT.AND P1, PT, R26, UR16, !P0 ;  /* 0x000000101a007c0c */ /* 0x000fe2000c721270 */
[----:B------:R-:W0:Y:S01]  /*b33d0*/  LDCU UR16, c[0x0][0x39c] ;  /* 0x00007380ff1077ac */ /* 0x000e220008000800 */
[----:B----4-:R-:W-:-:S02]  /*b33e0*/  ISETP.LT.AND P0, PT, R18, UR64, !P0 ;  /* 0x0000004012007c0c */ /* 0x010fc4000c701270 */
[----:B------:R-:W-:Y:S01]  /*b33f0*/  LOP3.LUT R29, R29, 0xfffffff7, RZ, 0xc0, !PT ;  /* 0xfffffff71d1d7812 */ /* 0x000fe200078ec0ff */
[----:B------:R4:W-:Y:S01]  /*b3400*/  STL [R1+0x1504], R5 ;  /* 0x0015040501007387 */ /* 0x0009e20000100800 */
[----:B------:R-:W-:Y:S01]  /*b3410*/  LOP3.LUT R4, R4, 0xffff, RZ, 0xc0, !PT ;  /* 0x0000ffff04047812 */ /* 0x000fe200078ec0ff */
[----:B------:R-:W0:Y:S06]  /*b3420*/  LDCU UR64, c[0x0][0x398] ;  /* 0x00007300ff4077ac */ /* 0x000e2c0008000800 */
[----:B------:R-:W-:Y:S02]  /*b3430*/  @P1 LOP3.LUT R29, R29, 0x8, RZ, 0xfc, !PT ;  /* 0x000000081d1d1812 */ /* 0x000fe400078efcff */
[----:B----4-:R-:W-:-:S02]  /*b3440*/  LOP3.LUT R5, R24, 0xffff, RZ, 0xc0, !PT ;  /* 0x0000ffff18057812 */ /* 0x010fc400078ec0ff */
[----:B------:R-:W-:Y:S02]  /*b3450*/  LOP3.LUT R29, R29, 0xfffffffd, RZ, 0xc0, !PT ;  /* 0xfffffffd1d1d7812 */ /* 0x000fe400078ec0ff */
[----:B------:R-:W-:Y:S01]  /*b3460*/  PRMT R5, R5, 0x3340, R4 ;  /* 0x0000334005057816 */ /* 0x000fe20000000004 */
[----:B------:R-:W-:Y:S01]  /*b3470*/  VIADD R4, R22, 0x17 ;  /* 0x0000001716047836 */ /* 0x000fe20000000000 */
[----:B------:R-:W-:-:S04]  /*b3480*/  @P0 LOP3.LUT R29, R29, 0x2, RZ, 0xfc, !PT ;  /* 0x000000021d1d0812 */ /* 0x000fc800078efcff */
[----:B------:R-:W-:-:S04]  /*b3490*/  ISETP.GE.AND P0, PT, R4, UR70, PT ;  /* 0x0000004604007c0c */ /* 0x000fc8000bf06270 */
[----:B------:R-:W-:Y:S01]  /*b34a0*/  ISETP.LT.AND P1, PT, R18, UR14, !P0 ;  /* 0x0000000e12007c0c */ /* 0x000fe2000c721270 */
[----:B------:R-:W-:Y:S01]  /*b34b0*/  VIADD R4, R22, 0x29 ;  /* 0x0000002916047836 */ /* 0x000fe20000000000 */
[----:B-1----:R-:W-:Y:S02]  /*b34c0*/  ISETP.LT.AND P0, PT, R26, UR62, !P0 ;  /* 0x0000003e1a007c0c */ /* 0x002fe4000c701270 */
[----:B------:R-:W-:Y:S02]  /*b34d0*/  LOP3.LUT R7, R7, 0xffff, RZ, 0xc0, !PT ;  /* 0x0000ffff07077812 */ /* 0x000fe400078ec0ff */
[----:B------:R-:W-:Y:S01]  /*b34e0*/  LOP3.LUT R6, R6, 0xffff, RZ, 0xc0, !PT ;  /* 0x0000ffff06067812 */ /* 0x000fe200078ec0ff */
[----:B------:R1:W-:Y:S01]  /*b34f0*/  STL [R1+0x7e0], R5 ;  /* 0x0007e00501007387 */ /* 0x0003e20000100800 */
[----:B------:R-:W-:Y:S01]  /*b3500*/  LOP3.LUT R29, R29, 0xfffffffb, RZ, 0xc0, !PT ;  /* 0xfffffffb1d1d7812 */ /* 0x000fe200078ec0ff */
[----:B------:R-:W4:Y:S04]  /*b3510*/  LDCU UR62, c[0x0][0x398] ;  /* 0x00007300ff3e77ac */ /* 0x000f280008000800 */
[----:B------:R-:W-:-:S02]  /*b3520*/  @P1 LOP3.LUT R29, R29, 0x4, RZ, 0xfc, !PT ;  /* 0x000000041d1d1812 */ /* 0x000fc400078efcff */
[----:B-----5:R-:W-:Y:S02]  /*b3530*/  LOP3.LUT R28, R28, 0x7fffffff, RZ, 0xc0, !PT ;  /* 0x7fffffff1c1c7812 */ /* 0x020fe400078ec0ff */
[----:B--2---:R-:W-:Y:S01]  /*b3540*/  LOP3.LUT R8, R8, 0xffff, RZ, 0xc0, !PT ;  /* 0x0000ffff08087812 */ /* 0x004fe200078ec0ff */
[----:B------:R-:W-:Y:S01]  /*b3550*/  UMOV UR70, UR68 ;  /* 0x0000004400467c82 */ /* 0x000fe20008000000 */
[----:B------:R-:W-:Y:S01]  /*b3560*/  @P0 LOP3.LUT R28, R28, 0x80000000, RZ, 0xfc, !PT ;  /* 0x800000001c1c0812 */ /* 0x000fe200078efcff */
[----:B------:R-:W2:Y:S01]  /*b3570*/  LDCU UR68, c[0x0][0x398] ;  /* 0x00007300ff4477ac */ /* 0x000ea20008000800 */
[----:B------:R-:W-:Y:S02]  /*b3580*/  ISETP.GE.AND P0, PT, R4, UR10, PT ;  /* 0x0000000a04007c0c */ /* 0x000fe4000bf06270 */
[----:B------:R-:W-:Y:S01]  /*b3590*/  LOP3.LUT R29, R29, 0xfffffffe, RZ, 0xc0, !PT ;  /* 0xfffffffe1d1d7812 */ /* 0x000fe200078ec0ff */
[----:B------:R-:W5:Y:S01]  /*b35a0*/  LDCU UR14, c[0x0][0x39c] ;  /* 0x00007380ff0e77ac */ /* 0x000f620008000800 */
[----:B------:R-:W-:-:S02]  /*b35b0*/  ISETP.LT.AND P1, PT, R26, UR12, !P0 ;  /* 0x0000000c1a007c0c */ /* 0x000fc4000c721270 */
[----:B-1----:R-:W-:Y:S01]  /*b35c0*/  PRMT R5, R7, 0x3340, R6 ;  /* 0x0000334007057816 */ /* 0x002fe20000000006 */
[----:B------:R-:W1:Y:S01]  /*b35d0*/  LDCU UR12, c[0x0][0x39c] ;  /* 0x00007380ff0c77ac */ /* 0x000e620008000800 */
[----:B---3--:R-:W-:-:S03]  /*b35e0*/  LOP3.LUT R6, R27, 0xffff, RZ, 0xc0, !PT ;  /* 0x0000ffff1b067812 */ /* 0x008fc600078ec0ff */
[----:B------:R-:W-:Y:S01]  /*b35f0*/  STL [R1+0x7dc], R5 ;  /* 0x0007dc0501007387 */ /* 0x000fe20000100800 */
[----:B------:R-:W-:Y:S01]  /*b3600*/  PRMT R4, R8, 0x3340, R6 ;  /* 0x0000334008047816 */ /* 0x000fe20000000006 */
[----:B------:R-:W3:Y:S04]  /*b3610*/  LDCU UR10, c[0x0][0x39c] ;  /* 0x00007380ff0a77ac */ /* 0x000ee80008000800 */
[----:B------:R-:W-:-:S05]  /*b3620*/  @P1 LOP3.LUT R29, R29, 0x1, RZ, 0xfc, !PT ;  /* 0x000000011d1d1812 */ /* 0x000fca00078efcff */
[----:B------:R0:W-:Y:S04]  /*b3630*/  STL [R1+0x2fd4], R29 ;  /* 0x002fd41d01007387 */ /* 0x0001e80000100800 */
[----:B0-----:R-:W2:Y:S04]  /*b3640*/  LDL.LU R29, [R1+0x1514] ;  /* 0x00151400011d7983 */ /* 0x001ea80000300800 */
[----:B------:R-:W2:Y:S04]  /*b3650*/  LDL.LU R24, [R1+0x14ec] ;  /* 0x0014ec0001187983 */ /* 0x000ea80000300800 */
[----:B------:R0:W-:Y:S04]  /*b3660*/  STL [R1+0x14e4], R4 ;  /* 0x0014e40401007387 */ /* 0x0001e80000100800 */
[----:B------:R-:W2:Y:S01]  /*b3670*/  LDL.LU R27, [R1+0x74] ;  /* 0x00007400011b7983 */ /* 0x000ea20000300800 */
[----:B------:R-:W-:-:S03]  /*b3680*/  LOP3.LUT R5, R25, 0xffff, RZ, 0xc0, !PT ;  /* 0x0000ffff19057812 */ /* 0x000fc600078ec0ff */
[----:B------:R-:W3:Y:S01]  /*b3690*/  LDL.LU R25, [R1+0x1c] ;  /* 0x00001c0001197983 */ /* 0x000ee20000300800 */
[----:B------:R-:W-:Y:S02]  /*b36a0*/  LOP3.LUT R7, R9, 0xffff, RZ, 0xc0, !PT ;  /* 0x0000ffff09077812 */ /* 0x000fe400078ec0ff */
[----:B------:R-:W-:Y:S02]  /*b36b0*/  SHF.R.U32.HI R9, RZ, 0x8, R8 ;  /* 0x00000008ff097819 */ /* 0x000fe40000011608 */
[----:B0-----:R-:W-:Y:S02]  /*b36c0*/  SHF.R.U32.HI R4, RZ, 0x8, R6 ;  /* 0x00000008ff047819 */ /* 0x001fe40000011606 */
[----:B------:R-:W-:Y:S02]  /*b36d0*/  SHF.R.U32.HI R8, RZ, 0x8, R7 ;  /* 0x00000008ff087819 */ /* 0x000fe40000011607 */
[--C-:B------:R-:W-:Y:S02]  /*b36e0*/  PRMT R7, R7, 0x3340, R5.reuse ;  /* 0x0000334007077816 */ /* 0x100fe40000000005 */
[----:B------:R-:W-:-:S02]  /*b36f0*/  SHF.R.U32.HI R6, RZ, 0x8, R5 ;  /* 0x00000008ff067819 */ /* 0x000fc40000011605 */
[----:B------:R-:W-:Y:S02]  /*b3700*/  LOP3.LUT R5, R9, 0xffff, RZ, 0xc0, !PT ;  /* 0x0000ffff09057812 */ /* 0x000fe400078ec0ff */
[----:B------:R-:W-:Y:S01]  /*b3710*/  LOP3.LUT R4, R4, 0xffff, RZ, 0xc0, !PT ;  /* 0x0000ffff04047812 */ /* 0x000fe200078ec0ff */
[----:B------:R0:W-:Y:S01]  /*b3720*/  STL [R1+0x14d8], R7 ;  /* 0x0014d80701007387 */ /* 0x0001e20000100800 */
[----:B------:R-:W-:Y:S02]  /*b3730*/  LOP3.LUT R6, R6, 0xffff, RZ, 0xc0, !PT ;  /* 0x0000ffff06067812 */ /* 0x000fe400078ec0ff */
[----:B------:R-:W-:Y:S02]  /*b3740*/  PRMT R5, R5, 0x3340, R4 ;  /* 0x0000334005057816 */ /* 0x000fe40000000004 */
[----:B0-----:R-:W-:-:S03]  /*b3750*/  LOP3.LUT R7, R8, 0xffff, RZ, 0xc0, !PT ;  /* 0x0000ffff08077812 */ /* 0x001fc600078ec0ff */
[----:B------:R0:W-:Y:S02]  /*b3760*/  STL [R1+0x7d8], R5 ;  /* 0x0007d80501007387 */ /* 0x0001e40000100800 */
[----:B0-----:R-:W-:-:S05]  /*b3770*/  PRMT R5, R7, 0x3340, R6 ;  /* 0x0000334007057816 */ /* 0x001fca0000000006 */
[----:B------:R3:W-:Y:S01]  /*b3780*/  STL [R1+0x7d4], R5 ;  /* 0x0007d40501007387 */ /* 0x0007e20000100800 */
[----:B------:R-:W-:Y:S01]  /*b3790*/  ISETP.LT.AND P0, PT, R18, UR66, !P0 ;  /* 0x0000004212007c0c */ /* 0x000fe2000c701270 */
[----:B------:R-:W-:Y:S01]  /*b37a0*/  VIADD R4, R22, 0x18 ;  /* 0x0000001816047836 */ /* 0x000fe20000000000 */
[----:B------:R-:W-:Y:S01]  /*b37b0*/  LOP3.LUT R28, R28, 0xbfffffff, RZ, 0xc0, !PT ;  /* 0xbfffffff1c1c7812 */ /* 0x000fe200078ec0ff */
[----:B------:R-:W0:Y:S10]  /*b37c0*/  LDCU UR66, c[0x0][0x398] ;  /* 0x00007300ff4277ac */ /* 0x000e340008000800 */
[----:B------:R-:W-:-:S02]  /*b37d0*/  @P0 LOP3.LUT R28, R28, 0x40000000, RZ, 0xfc, !PT ;  /* 0x400000001c1c0812 */ /* 0x000fc400078efcff */
[----:B------:R-:W-:Y:S02]  /*b37e0*/  ISETP.GE.AND P0, PT, R4, UR72, PT ;  /* 0x0000004804007c0c */ /* 0x000fe4000bf06270 */
[----:B--2---:R-:W-:Y:S02]  /*b37f0*/  LOP3.LUT R6, R27, 0xffff, RZ, 0xc0, !PT ;  /* 0x0000ffff1b067812 */ /* 0x004fe400078ec0ff */
[----:B---3--:R-:W-:Y:S01]  /*b3800*/  LOP3.LUT R5, R25, 0xffff, RZ, 0xc0, !PT ;  /* 0x0000ffff19057812 */ /* 0x008fe200078ec0ff */
[----:B------:R-:W2:Y:S01]  /*b3810*/  LDL.LU R27, [R1+0x1500] ;  /* 0x00150000011b7983 */ /* 0x000ea20000300800 */
[----:B------:R-:W-:Y:S01]  /*b3820*/  LOP3.LUT R28, R28, 0xdfffffff, RZ, 0xc0, !PT ;  /* 0xdfffffff1c1c7812 */ /* 0x000fe200078ec0ff */
[----:B------:R-:W-:Y:S01]  /*b3830*/  VIADD R4, R22, 0x28 ;  /* 0x0000002816047836 */ /* 0x000fe20000000000 */
[----:B------:R-:W-:Y:S01]  /*b3840*/  LOP3.LUT R8, R29, 0xffff, RZ, 0xc0, !PT ;  /* 0x0000ffff1d087812 */ /* 0x000fe200078ec0ff */
[----:B------:R-:W3:Y:S01]  /*b3850*/  LDL.LU R25, [R1+0x14c8] ;  /* 0x0014c80001197983 */ /* 0x000ee20000300800 */
[----:B----4-:R-:W-:Y:S01]  /*b3860*/  ISETP.LT.AND P1, PT, R18, UR62, !P0 ;  /* 0x0000003e12007c0c */ /* 0x010fe2000c721270 */
[----:B------:R-:W4:Y:S01]  /*b3870*/  LDCU UR72, c[0x0][0x39c] ;  /* 0x00007380ff4877ac */ /* 0x000f220008000800 */
[----:B------:R-:W-:-:S02]  /*b3880*/  ISETP.LT.AND P0, PT, R26, UR64, !P0 ;  /* 0x000000401a007c0c */ /* 0x000fc4000c701270 */
[----:B------:R-:W-:Y:S01]  /*b3890*/  LOP3.LUT R7, R24, 0xffff, RZ, 0xc0, !PT ;  /* 0x0000ffff18077812 */ /* 0x000fe200078ec0ff */
[----:B------:R-:W0:Y:S01]  /*b38a0*/  LDCU UR64, c[0x0][0x398] ;  /* 0x00007300ff4077ac */ /* 0x000e220008000800 */
[----:B------:R-:W-:Y:S01]  /*b38b0*/  SHF.R.U32.HI R9, RZ, 0x8, R8 ;  /* 0x00000008ff097819 */ /* 0x000fe20000011608 */
[----:B------:R-:W0:Y:S06]  /*b38c0*/  LDCU UR62, c[0x0][0x398] ;  /* 0x00007300ff3e77ac */ /* 0x000e2c0008000800 */
[----:B------:R-:W-:-:S04]  /*b38d0*/  @P1 LOP3.LUT R28, R28, 0x20000000, RZ, 0xfc, !PT ;  /* 0x200000001c1c1812 */ /* 0x000fc800078efcff */
[----:B------:R-:W-:-:S04]  /*b38e0*/  LOP3.LUT R28, R28, 0xefffffff, RZ, 0xc0, !PT ;  /* 0xefffffff1c1c7812 */ /* 0x000fc800078ec0ff */
[----:B------:R-:W-:Y:S02]  /*b38f0*/  @P0 LOP3.LUT R28, R28, 0x10000000, RZ, 0xfc, !PT ;  /* 0x100000001c1c0812 */ /* 0x000fe400078efcff */
[----:B------:R-:W-:Y:S01]  /*b3900*/  ISETP.GE.AND P0, PT, R4, UR8, PT ;  /* 0x0000000804007c0c */ /* 0x000fe2000bf06270 */
[----:B------:R-:W1:Y:S01]  /*b3910*/  LDCU UR8, c[0x0][0x39c] ;  /* 0x00007380ff0877ac */ /* 0x000e620008000800 */
[----:B------:R-:W-:Y:S02]  /*b3920*/  PRMT R4, R8, 0x3340, R6 ;  /* 0x0000334008047816 */ /* 0x000fe40000000006 */
[----:B0-----:R-:W-:Y:S01]  /*b3930*/  ISETP.LT.AND P1, PT, R26, UR66, !P0 ;  /* 0x000000421a007c0c */ /* 0x001fe2000c721270 */
[----:B------:R-:W0:Y:S01]  /*b3940*/  LDCU UR66, c[0x0][0x398] ;  /* 0x00007300ff4277ac */ /* 0x000e220008000800 */
[----:B------:R-:W-:Y:S01]  /*b3950*/  ISETP.LT.AND P0, PT, R18, UR68, !P0 ;  /* 0x0000004412007c0c */ /* 0x000fe2000c701270 */
[----:B------:R4:W-:Y:S01]  /*b3960*/  STL [R1+0x14d4], R4 ;  /* 0x0014d40401007387 */ /* 0x0009e20000100800 */
[----:B------:R-:W-:Y:S01]  /*b3970*/  LOP3.LUT R28, R28, 0xf7ffffff, RZ, 0xc0, !PT ;  /* 0xf7ffffff1c1c7812 */ /* 0x000fe200078ec0ff */
[----:B------:R-:W0:Y:S01]  /*b3980*/  LDCU UR68, c[0x0][0x398] ;  /* 0x00007300ff4477ac */ /* 0x000e220008000800 */
[----:B------:R-:W-:-:S02]  /*b3990*/  SHF.R.U32.HI R8, RZ, 0x8, R7 ;  /* 0x00000008ff087819 */ /* 0x000fc40000011607 */
[--C-:B------:R-:W-:Y:S02]  /*b39a0*/  PRMT R7, R7, 0x3340, R5.reuse ;  /* 0x0000334007077816 */ /* 0x100fe40000000005 */
[----:B----4-:R-:W-:Y:S02]  /*b39b0*/  SHF.R.U32.HI R4, RZ, 0x8, R6 ;  /* 0x00000008ff047819 */ /* 0x010fe40000011606 */
[----:B------:R-:W-:Y:S02]  /*b39c0*/  SHF.R.U32.HI R6, RZ, 0x8, R5 ;  /* 0x00000008ff067819 */ /* 0x000fe40000011605 */
[----:B------:R-:W-:Y:S02]  /*b39d0*/  LOP3.LUT R5, R9, 0xffff, RZ, 0xc0, !PT ;  /* 0x0000ffff09057812 */ /* 0x000fe400078ec0ff */
[----:B------:R-:W-:Y:S02]  /*b39e0*/  LOP3.LUT R4, R4, 0xffff, RZ, 0xc0, !PT ;  /* 0x0000ffff04047812 */ /* 0x000fe400078ec0ff */
[----:B------:R-:W-:-:S02]  /*b39f0*/  @P1 LOP3.LUT R28, R28, 0x8000000, RZ, 0xfc, !PT ;  /* 0x080000001c1c1812 */ /* 0x000fc400078efcff */
[----:B------:R-:W-:Y:S01]  /*b3a00*/  PRMT R5, R5, 0x3340, R4 ;  /* 0x0000334005057816 */ /* 0x000fe20000000004 */
[----:B------:R-:W-:Y:S01]  /*b3a10*/  VIADD R4, R22, 0x19 ;  /* 0x0000001916047836 */ /* 0x000fe20000000000 */
[----:B------:R-:W-:-:S04]  /*b3a20*/  LOP3.LUT R28, R28, 0xfdffffff, RZ, 0xc0, !PT ;  /* 0xfdffffff1c1c7812 */ /* 0x000fc800078ec0ff */
[----:B------:R-:W-:Y:S02]  /*b3a30*/  @P0 LOP3.LUT R28, R28, 0x2000000, RZ, 0xfc, !PT ;  /* 0x020000001c1c0812 */ /* 0x000fe400078efcff */
[----:B------:R-:W-:Y:S01]  /*b3a40*/  ISETP.GE.AND P0, PT, R4, UR72, PT ;  /* 0x0000004804007c0c */ /* 0x000fe2000bf06270 */
[----:B------:R4:W-:Y:S01]  /*b3a50*/  STL [R1+0x14d0], R7 ;  /* 0x0014d00701007387 */ /* 0x0009e20000100800 */
[----:B------:R-:W-:Y:S02]  /*b3a60*/  LOP3.LUT R6, R6, 0xffff, RZ, 0xc0, !PT ;  /* 0x0000ffff06067812 */ /* 0x000fe400078ec0ff */
[----:B------:R-:W-:Y:S01]  /*b3a70*/  LOP3.LUT R28, R28, 0xfbffffff, RZ, 0xc0, !PT ;  /* 0xfbffffff1c1c7812 */ /* 0x000fe200078ec0ff */
[----:B------:R-:W-:Y:S01]  /*b3a80*/  VIADD R4, R22, 0x27 ;  /* 0x0000002716047836 */ /* 0x000fe20000000000 */
[----:B------:R-:W-:Y:S01]  /*b3a90*/  ISETP.LT.AND P1, PT, R18, UR64, !P0 ;  /* 0x0000004012007c0c */ /* 0x000fe2000c721270 */
[----:B------:R0:W-:Y:S01]  /*b3aa0*/  STL [R1+0x7cc], R5 ;  /* 0x0007cc0501007387 */ /* 0x0001e20000100800 */
[----:B------:R-:W-:Y:S01]  /*b3ab0*/  ISETP.LT.AND P0, PT, R26, UR62, !P0 ;  /* 0x0000003e1a007c0c */ /* 0x000fe2000c701270 */
[----:B------:R-:W1:Y:S01]  /*b3ac0*/  LDCU UR64, c[0x0][0x398] ;  /* 0x00007300ff4077ac */ /* 0x000e620008000800 */
[----:B----4-:R-:W-:-:S02]  /*b3ad0*/  LOP3.LUT R7, R8, 0xffff, RZ, 0xc0, !PT ;  /* 0x0000ffff08077812 */ /* 0x010fc400078ec0ff */
[----:B------:R-:W-:Y:S01]  /*b3ae0*/  LOP3.LUT R10, R10, 0xffff, RZ, 0xc0, !PT ;  /* 0x0000ffff0a0a7812 */ /* 0x000fe200078ec0ff */
[----:B------:R-:W4:Y:S01]  /*b3af0*/  LDCU UR62, c[0x0][0x398] ;  /* 0x00007300ff3e77ac */ /* 0x000f220008000800 */
[----:B0-----:R-:W-:Y:S01]  /*b3b00*/  PRMT R5, R7, 0x3340, R6 ;  /* 0x0000334007057816 */ /* 0x001fe20000000006 */
[----:B------:R-:W0:Y:S04]  /*b3b10*/  LDCU UR72, c[0x0][0x39c] ;  /* 0x00007380ff4877ac */ /* 0x000e280008000800 */
[----:B------:R-:W-:Y:S01]  /*b3b20*/  @P1 LOP3.LUT R28, R28, 0x4000000, RZ, 0xfc, !PT ;  /* 0x040000001c1c1812 */ /* 0x000fe200078efcff */
[----:B------:R1:W-:Y:S03]  /*b3b30*/  STL [R1+0x7c0], R5 ;  /* 0x0007c00501007387 */ /* 0x0003e60000100800 */
[----:B------:R-:W-:-:S04]  /*b3b40*/  LOP3.LUT R28, R28, 0xff7fffff, RZ, 0xc0, !PT ;  /* 0xff7fffff1c1c7812 */ /* 0x000fc800078ec0ff */
[----:B------:R-:W-:Y:S02]  /*b3b50*/  @P0 LOP3.LUT R28, R28, 0x800000, RZ, 0xfc, !PT ;  /* 0x008000001c1c0812 */ /* 0x000fe400078efcff */
[----:B------:R-:W-:Y:S01]  /*b3b60*/  ISETP.GE.AND P0, PT, R4, UR60, PT ;  /* 0x0000003c04007c0c */ /* 0x000fe2000bf06270 */
[----:B------:R-:W0:Y:S01]  /*b3b70*/  LDCU UR60, c[0x0][0x398] ;  /* 0x00007300ff3c77ac */ /* 0x000e220008000800 */
[----:B-1----:R-:W-:Y:S02]  /*b3b80*/  LOP3.LUT R5, R21, 0xffff, RZ, 0xc0, !PT ;  /* 0x0000ffff15057812 */ /* 0x002fe400078ec0ff */
[----:B------:R-:W4:Y:S04]  /*b3b90*/  LDL.LU R21, [R1+0x3068] ;  /* 0x0030680001157983 */ /* 0x000f280000300800 */
[----:B------:R-:W4:Y:S04]  /*b3ba0*/  LDL.LU R29, [R1+0x1554] ;  /* 0x00155400011d7983 */ /* 0x000f280000300800 */
[----:B------:R-:W5:Y:S01]  /*b3bb0*/  LDL.LU R24, [R1+0x1550] ;  /* 0x0015500001187983 */ /* 0x000f620000300800 */
[----:B--2---:R-:W-:-:S04]  /*b3bc0*/  LOP3.LUT R7, R27, 0xffff, RZ, 0xc0, !PT ;  /* 0x0000ffff1b077812 */ /* 0x004fc800078ec0ff */
[----:B------:R-:W-:-:S05]  /*b3bd0*/  PRMT R4, R7, 0x3340, R5 ;  /* 0x0000334007047816 */ /* 0x000fca0000000005 */
[----:B------:R1:W-:Y:S04]  /*b3be0*/  STL [R1+0x14cc], R4 ;  /* 0x0014cc0401007387 */ /* 0x0003e80000100800 */
[----:B------:R-:W2:Y:S01]  /*b3bf0*/  LDL.LU R27, [R1+0x14ac] ;  /* 0x0014ac00011b7983 */ /* 0x000ea20000300800 */
[----:B---3--:R-:W-:-:S03]  /*b3c00*/  LOP3.LUT R6, R25, 0xffff, RZ, 0xc0, !PT ;  /* 0x0000ffff19067812 */ /* 0x008fc600078ec0ff */
[----:B------:R-:W3:Y:S01]  /*b3c10*/  LDL.LU R25, [R1+0x14a8] ;  /* 0x0014a80001197983 */ /* 0x000ee20000300800 */
[----:B------:R-:W-:Y:S02]  /*b3c20*/  SHF.R.U32.HI R8, RZ, 0x8, R7 ;  /* 0x00000008ff087819 */ /* 0x000fe40000011607 */
[----:B-1----:R-:W-:Y:S02]  /*b3c30*/  SHF.R.U32.HI R4, RZ, 0x8, R5 ;  /* 0x00000008ff047819 */ /* 0x002fe40000011605 */
[----:B------:R-:W-:Y:S02]  /*b3c40*/  LOP3.LUT R5, R8, 0xffff, RZ, 0xc0, !PT ;  /* 0x0000ffff08057812 */ /* 0x000fe400078ec0ff */
[----:B------:R-:W-:Y:S02]  /*b3c50*/  LOP3.LUT R4, R4, 0xffff, RZ, 0xc0, !PT ;  /* 0x0000ffff04047812 */ /* 0x000fe400078ec0ff */
[----:B------:R-:W-:Y:S02]  /*b3c60*/  SHF.R.U32.HI R7, RZ, 0x8, R6 ;  /* 0x00000008ff077819 */ /* 0x000fe40000011606 */
[----:B------:R-:W-:-:S02]  /*b3c70*/  PRMT R9, R6, 0x3340, R10 ;  /* 0x0000334006097816 */ /* 0x000fc4000000000a */
[----:B------:R-:W-:Y:S02]  /*b3c80*/  SHF.R.U32.HI R6, RZ, 0x8, R10 ;  /* 0x00000008ff067819 */ /* 0x000fe4000001160a */
[----:B------:R-:W-:Y:S02]  /*b3c90*/  PRMT R5, R5, 0x3340, R4 ;  /* 0x0000334005057816 */ /* 0x000fe40000000004 */
[----:B------:R-:W-:Y:S02]  /*b3ca0*/  LOP3.LUT R7, R7, 0xffff, RZ, 0xc0, !PT ;  /* 0x0000ffff07077812 */ /* 0x000fe400078ec0ff */
[----:B------:R-:W-:Y:S01]  /*b3cb0*/  LOP3.LUT R6, R6, 0xffff, RZ, 0xc0, !PT ;  /* 0x0000ffff06067812 */ /* 0x000fe200078ec0ff */
[----:B------:R-:W-:Y:S04]  /*b3cc0*/  STL [R1+0x14c8], R9 ;  /* 0x0014c80901007387 */ /* 0x000fe80000100800 */
[----:B------:R1:W-:Y:S02]  /*b3cd0*/  STL [R1+0x7b0], R5 ;  /* 0x0007b00501007387 */ /* 0x0003e40000100800 */
[----:B-1----:R-:W-:-:S05]  /*b3ce0*/  PRMT R5, R7, 0x3340, R6 ;  /* 0x0000334007057816 */ /* 0x002fca0000000006 */
[----:B------:R3:W-:Y:S01]  /*b3cf0*/  STL [R1+0x7ac], R5 ;  /* 0x0007ac0501007387 */ /* 0x0007e20000100800 */
[----:B----4-:R-:W-:-:S03]  /*b3d00*/  LOP3.LUT R8, R29, 0xffff, RZ, 0xc0, !PT ;  /* 0x0000ffff1d087812 */ /* 0x010fc600078ec0ff */
[----:B------:R-:W4:Y:S01]  /*b3d10*/  LDL.LU R29, [R1+0x152c] ;  /* 0x00152c00011d7983 */ /* 0x000f220000300800 */
[----:B-----5:R-:W-:-:S03]  /*b3d20*/  LOP3.LUT R7, R24, 0xffff, RZ, 0xc0, !PT ;  /* 0x0000ffff18077812 */ /* 0x020fc600078ec0ff */
[----:B------:R-:W5:Y:S01]  /*b3d30*/  LDL.LU R24, [R1+0x1528] ;  /* 0x0015280001187983 */ /* 0x000f620000300800 */
[----:B--2---:R-:W-:-:S03]  /*b3d40*/  LOP3.LUT R6, R27, 0xffff, RZ, 0xc0, !PT ;  /* 0x0000ffff1b067812 */ /* 0x004fc600078ec0ff */
[----:B------:R-:W2:Y:S01]  /*b3d50*/  LDL.LU R27, [R1+0x8c] ;  /* 0x00008c00011b7983 */ /* 0x000ea20000300800 */
[----:B---3--:R-:W-:-:S03]  /*b3d60*/  LOP3.LUT R5, R25, 0xffff, RZ, 0xc0, !PT ;  /* 0x0000ffff19057812 */ /* 0x008fc600078ec0ff */
[----:B------:R-:W3:Y:S01]  /*b3d70*/  LDL.LU R25, [R1+0x84] ;  /* 0x0000840001197983 */ /* 0x000ee20000300800 */
[----:B------:R-:W-:Y:S02]  /*b3d80*/  ISETP.LT.AND P1, PT, R26, UR68, !P0 ;  /* 0x000000441a007c0c */ /* 0x000fe4000c721270 */
[----:B------:R-:W-:Y:S01]  /*b3d90*/  LOP3.LUT R28, R28, 0xfeffffff, RZ, 0xc0, !PT ;  /* 0xfeffffff1c1c7812 */ /* 0x000fe200078ec0ff */
[----:B------:R-:W-:Y:S01]  /*b3da0*/  VIADD R4, R22, 0x1a ;  /* 0x0000001a16047836 */ /* 0x000fe20000000000 */
[----:B------:R-:W-:Y:S01]  /*b3db0*/  ISETP.LT.AND P0, PT, R18, UR66, !P0 ;  /* 0x0000004212007c0c */ /* 0x000fe2000c701270 */
[----:B------:R-:W1:Y:S01]  /*b3dc0*/  LDCU UR66, c[0x0][0x398] ;  /* 0x00007300ff4277ac */ /* 0x000e620008000800 */
[----:B------:R-:W-:Y:S02]  /*b3dd0*/  SHF.R.U32.HI R9, RZ, 0x8, R8 ;  /* 0x00000008ff097819 */ /* 0x000fe40000011608 */
[----:B------:R-:W-:Y:S01]  /*b3de0*/  LOP3.LUT R12, R12, 0xffff, RZ, 0xc0, !PT ;  /* 0x0000ffff0c0c7812 */ /* 0x000fe200078ec0ff */
[----:B------:R-:W0:Y:S04]  /*b3df0*/  LDCU UR68, c[0x0][0x39c] ;  /* 0x00007380ff4477ac */ /* 0x000e280008000800 */
        /* <DEDUP_REMOVED lines=10> */
[----:B------:R-:W-:-:S02]  /*b3ea0*/  LOP3.LUT R11, R11, 0xffff, RZ, 0xc0, !PT ;  /* 0x0000ffff0b0b7812 */ /* 0x000fc400078ec0ff */
[----:B------:R-:W-:Y:S01]  /*b3eb0*/  LOP3.LUT R13, R13, 0xffff, RZ, 0xc0, !PT ;  /* 0x0000ffff0d0d7812 */ /* 0x000fe200078ec0ff */
[----:B------:R-:W0:Y:S06]  /*b3ec0*/  LDCU UR74, c[0x0][0x39c] ;  /* 0x00007380ff4a77ac */ /* 0x000e2c0008000800 */
[----:B------:R-:W-:-:S04]  /*b3ed0*/  @P1 LOP3.LUT R28, R28, 0x200000, RZ, 0xfc, !PT ;  /* 0x002000001c1c1812 */ /* 0x000fc800078efcff */
[----:B------:R-:W-:-:S04]  /*b3ee0*/  LOP3.LUT R28, R28, 0xffefffff, RZ, 0xc0, !PT ;  /* 0xffefffff1c1c7812 */ /* 0x000fc800078ec0ff */
[----:B------:R-:W-:Y:S02]  /*b3ef0*/  @P0 LOP3.LUT R28, R28, 0x100000, RZ, 0xfc, !PT ;  /* 0x001000001c1c0812 */ /* 0x000fe400078efcff */
[----:B------:R-:W-:Y:S01]  /*b3f00*/  ISETP.GE.AND P0, PT, R4, UR58, PT ;  /* 0x0000003a04007c0c */ /* 0x000fe2000bf06270 */
[----:B------:R-:W0:Y:S01]  /*b3f10*/  LDCU UR58, c[0x0][0x398] ;  /* 0x00007300ff3a77ac */ /* 0x000e220008000800 */
[--C-:B------:R-:W-:Y:S02]  /*b3f20*/  PRMT R4, R8, 0x3340, R6.reuse ;  /* 0x0000334008047816 */ /* 0x100fe40000000006 */
[----:B------:R-:W-:Y:S02]  /*b3f30*/  SHF.R.U32.HI R8, RZ, 0x8, R7 ;  /* 0x00000008ff087819 */ /* 0x000fe40000011607 */
[----:B------:R-:W-:Y:S01]  /*b3f40*/  PRMT R7, R7, 0x3340, R5 ;  /* 0x0000334007077816 */ /* 0x000fe20000000005 */
[----:B------:R1:W-:Y:S04]  /*b3f50*/  STL [R1+0x14bc], R4 ;  /* 0x0014bc0401007387 */ /* 0x0003e80000100800 */
[----:B------:R0:W-:Y:S01]  /*b3f60*/  STL [R1+0x14b8], R7 ;  /* 0x0014b80701007387 */ /* 0x0001e20000100800 */
[----:B-1----:R-:W-:-:S02]  /*b3f70*/  SHF.R.U32.HI R4, RZ, 0x8, R6 ;  /* 0x00000008ff047819 */ /* 0x002fc40000011606 */
[----:B------:R-:W-:Y:S02]  /*b3f80*/  SHF.R.U32.HI R6, RZ, 0x8, R5 ;  /* 0x00000008ff067819 */ /* 0x000fe40000011605 */
[----:B------:R-:W-:Y:S02]  /*b3f90*/  LOP3.LUT R5, R9, 0xffff, RZ, 0xc0, !PT ;  /* 0x0000ffff09057812 */ /* 0x000fe400078ec0ff */
[----:B------:R-:W-:Y:S02]  /*b3fa0*/  LOP3.LUT R4, R4, 0xffff, RZ, 0xc0, !PT ;  /* 0x0000ffff04047812 */ /* 0x000fe400078ec0ff */
[----:B0-----:R-:W-:Y:S02]  /*b3fb0*/  LOP3.LUT R7, R8, 0xffff, RZ, 0xc0, !PT ;  /* 0x0000ffff08077812 */ /* 0x001fe400078ec0ff */
[----:B------:R-:W-:Y:S02]  /*b3fc0*/  LOP3.LUT R6, R6, 0xffff, RZ, 0xc0, !PT ;  /* 0x0000ffff06067812 */ /* 0x000fe400078ec0ff */
[----:B------:R-:W-:-:S02]  /*b3fd0*/  PRMT R8, R5, 0x3340, R4 ;  /* 0x0000334005087816 */ /* 0x000fc40000000004 */
[----:B------:R-:W-:-:S03]  /*b3fe0*/  PRMT R5, R7, 0x3340, R6 ;  /* 0x0000334007057816 */ /* 0x000fc60000000006 */
[----:B------:R-:W-:Y:S01]  /*b3ff0*/  STL [R1+0x7a4], R8 ;  /* 0x0007a40801007387 */ /* 0x000fe20000100800 */
[----:B-----5:R-:W-:-:S03]  /*b4000*/  LOP3.LUT R7, R24, 0xffff, RZ, 0xc0, !PT ;  /* 0x0000ffff18077812 */ /* 0x020fc600078ec0ff */
[----:B------:R3:W-:Y:S04]  /*b4010*/  STL [R1+0x7a0], R5 ;  /* 0x0007a00501007387 */ /* 0x0007e80000100800 */
        /* <DEDUP_REMOVED lines=9> */
[----:B------:R-:W0:Y:S01]  /*b40b0*/  LDCU UR60, c[0x0][0x398] ;  /* 0x00007300ff3c77ac */ /* 0x000e220008000800 */
[----:B----4-:R-:W-:Y:S01]  /*b40c0*/  LOP3.LUT R8, R29, 0xffff, RZ, 0xc0, !PT ;  /* 0x0000ffff1d087812 */ /* 0x010fe200078ec0ff */
[----:B------:R-:W1:Y:S06]  /*b40d0*/  LDCU UR66, c[0x0][0x398] ;  /* 0x00007300ff4277ac */ /* 0x000e6c0008000800 */
[----:B------:R-:W-:-:S04]  /*b40e0*/  @P1 LOP3.LUT R28, R28, 0x80000, RZ, 0xfc, !PT ;  /* 0x000800001c1c1812 */ /* 0x000fc800078efcff */
[----:B------:R-:W-:-:S04]  /*b40f0*/  LOP3.LUT R28, R28, 0xfffdffff, RZ, 0xc0, !PT ;  /* 0xfffdffff1c1c7812 */ /* 0x000fc800078ec0ff */
[----:B------:R-:W-:Y:S02]  /*b4100*/  @P0 LOP3.LUT R28, R28, 0x20000, RZ, 0xfc, !PT ;  /* 0x000200001c1c0812 */ /* 0x000fe400078efcff */
[----:B------:R-:W-:Y:S02]  /*b4110*/  ISETP.GE.AND P0, PT, R4, UR24, PT ;  /* 0x0000001804007c0c */ /* 0x000fe4000bf06270 */
[----:B------:R-:W-:Y:S01]  /*b4120*/  LOP3.LUT R28, R28, 0xfffbffff, RZ, 0xc0, !PT ;  /* 0xfffbffff1c1c7812 */ /* 0x000fe200078ec0ff */
[----:B------:R-:W-:Y:S01]  /*b4130*/  VIADD R4, R22, 0x25 ;  /* 0x0000002516047836 */ /* 0x000fe20000000000 */
[----:B------:R-:W-:Y:S01]  /*b4140*/  ISETP.LT.AND P1, PT, R18, UR64, !P0 ;  /* 0x0000004012007c0c */ /* 0x000fe2000c721270 */
[----:B------:R-:W4:Y:S01]  /*b4150*/  LDCU UR64, c[0x0][0x398] ;  /* 0x00007300ff4077ac */ /* 0x000f220008000800 */
[----:B------:R-:W-:Y:S02]  /*b4160*/  ISETP.LT.AND P0, PT, R26, UR62, !P0 ;  /* 0x0000003e1a007c0c */ /* 0x000fe4000c701270 */
[----:B------:R-:W-:Y:S01]  /*b4170*/  SHF.R.U32.HI R9, RZ, 0x8, R8 ;  /* 0x00000008ff097819 */ /* 0x000fe20000011608 */
[----:B------:R-:W0:Y:S01]  /*b4180*/  LDCU UR62, c[0x0][0x398] ;  /* 0x00007300ff3e77ac */ /* 0x000e220008000800 */
[----:B------:R-:W-:-:S02]  /*b4190*/  LOP3.LUT R15, R15, 0xffff, RZ, 0xc0, !PT ;  /* 0x0000ffff0f0f7812 */ /* 0x000fc400078ec0ff */
[----:B------:R-:W-:Y:S01]  /*b41a0*/  LOP3.LUT R14, R14, 0xffff, RZ, 0xc0, !PT ;  /* 0x0000ffff0e0e7812 */ /* 0x000fe200078ec0ff */
[----:B------:R-:W-:Y:S01]  /*b41b0*/  UMOV UR75, UR70 ;  /* 0x00000046004b7c82 */ /* 0x000fe20008000000 */
[----:B------:R-:W0:Y:S03]  /*b41c0*/  LDCU UR70, c[0x0][0x39c] ;  /* 0x00007380ff4677ac */ /* 0x000e260008000800 */
[----:B------:R-:W-:Y:S01]  /*b41d0*/  @P1 LOP3.LUT R28, R28, 0x40000, RZ, 0xfc, !PT ;  /* 0x000400001c1c1812 */ /* 0x000fe200078efcff */
[----:B------:R-:W0:Y:S03]  /*b41e0*/  LDCU UR24, c[0x0][0x39c] ;  /* 0x00007380ff1877ac */ /* 0x000e260008000800 */
        /* <DEDUP_REMOVED lines=17> */
[----:B------:R-:W-:Y:S04]  /*b4300*/  STL [R1+0x79c], R8 ;  /* 0x00079c0801007387 */ /* 0x000fe80000100800 */
[----:B------:R0:W-:Y:S02]  /*b4310*/  STL [R1+0x798], R5 ;  /* 0x0007980501007387 */ /* 0x0001e40000100800 */
[----:B0-----:R-:W-:Y:S02]  /*b4320*/  LOP3.LUT R5, R21, 0xffff, RZ, 0xc0, !PT ;  /* 0x0000ffff15057812 */ /* 0x001fe400078ec0ff */
[----:B------:R-:W4:Y:S01]  /*b4330*/  LDL.LU R21, [R1+0x3064] ;  /* 0x0030640001157983 */ /* 0x000f220000300800 */
        /* <DEDUP_REMOVED lines=9> */
[----:B-----5:R-:W-:Y:S01]  /*b43d0*/  LOP3.LUT R8, R24, 0xffff, RZ, 0xc0, !PT ;  /* 0x0000ffff18087812 */ /* 0x020fe200078ec0ff */
[----:B------:R-:W1:Y:S06]  /*b43e0*/  LDCU UR58, c[0x0][0x39c] ;  /* 0x00007380ff3a77ac */ /* 0x000e6c0008000800 */
[----:B------:R-:W-:-:S04]  /*b43f0*/  @P1 LOP3.LUT R28, R28, 0x10000, RZ, 0xfc, !PT ;  /* 0x000100001c1c1812 */ /* 0x000fc800078efcff */
[----:B------:R-:W-:-:S04]  /*b4400*/  LOP3.LUT R28, R28, 0xffffbfff, RZ, 0xc0, !PT ;  /* 0xffffbfff1c1c7812 */ /* 0x000fc800078ec0ff */
[----:B------:R-:W-:Y:S02]  /*b4410*/  @P0 LOP3.LUT R28, R28, 0x4000, RZ, 0xfc, !PT ;  /* 0x000040001c1c0812 */ /* 0x000fe400078efcff */
[----:B------:R-:W-:Y:S02]  /*b4420*/  ISETP.GE.AND P0, PT, R4, UR52, PT ;  /* 0x0000003404007c0c */ /* 0x000fe4000bf06270 */
[----:B------:R-:W-:Y:S01]  /*b4430*/  LOP3.LUT R28, R28, 0xffffdfff, RZ, 0xc0, !PT ;  /* 0xffffdfff1c1c7812 */ /* 0x000fe200078ec0ff */
[----:B------:R-:W-:Y:S01]  /*b4440*/  VIADD R4, R22, 0x24 ;  /* 0x0000002416047836 */ /* 0x000fe20000000000 */
[----:B----4-:R-:W-:Y:S01]  /*b4450*/  ISETP.LT.AND P1, PT, R18, UR64, !P0 ;  /* 0x0000004012007c0c */ /* 0x010fe2000c721270 */
[----:B------:R-:W4:Y:S01]  /*b4460*/  LDCU UR52, c[0x0][0x398] ;  /* 0x00007300ff3477ac */ /* 0x000f220008000800 */
[----:B------:R-:W-:Y:S02]  /*b4470*/  ISETP.LT.AND P0, PT, R26, UR62, !P0 ;  /* 0x0000003e1a007c0c */ /* 0x000fe4000c701270 */
[----:B------:R-:W-:Y:S01]  /*b4480*/  SHF.R.U32.HI R9, RZ, 0x8, R8 ;  /* 0x00000008ff097819 */ /* 0x000fe20000011608 */
[----:B------:R-:W5:Y:S01]  /*b4490*/  LDCU UR62, c[0x0][0x398] ;  /* 0x00007300ff3e77ac */ /* 0x000f620008000800 */
[----:B------:R-:W0:Y:S07]  /*b44a0*/  LDCU UR64, c[0x0][0x398] ;  /* 0x00007300ff4077ac */ /* 0x000e2e0008000800 */
        /* <DEDUP_REMOVED lines=19> */
[----:B------:R3:W-:Y:S04]  /*b45e0*/  STL [R1+0x780], R5 ;  /* 0x0007800501007387 */ /* 0x0007e80000100800 */
        /* <DEDUP_REMOVED lines=10> */
[----:B------:R-:W-:Y:S02]  /*b4690*/  SHF.R.U32.HI R8, RZ, 0x8, R6 ;  /* 0x00000008ff087819 */ /* 0x000fe40000011606 */
[----:B------:R-:W-:Y:S01]  /*b46a0*/  SHF.R.U32.HI R7, RZ, 0x8, R5 ;  /* 0x00000008ff077819 */ /* 0x000fe20000011605 */
[----:B------:R-:W1:Y:S04]  /*b46b0*/  LDCU UR60, c[0x0][0x39c] ;  /* 0x00007380ff3c77ac */ /* 0x000e680008000800 */
[----:B------:R-:W-:-:S04]  /*b46c0*/  @P1 LOP3.LUT R28, R28, 0x800, RZ, 0xfc, !PT ;  /* 0x000008001c1c1812 */ /* 0x000fc800078efcff */
[----:B------:R-:W-:-:S04]  /*b46d0*/  LOP3.LUT R28, R28, 0xfffffdff, RZ, 0xc0, !PT ;  /* 0xfffffdff1c1c7812 */ /* 0x000fc800078ec0ff */
[----:B------:R-:W-:Y:S02]  /*b46e0*/  @P0 LOP3.LUT R28, R28, 0x200, RZ, 0xfc, !PT ;  /* 0x000002001c1c0812 */ /* 0x000fe400078efcff */
[----:B------:R-:W-:Y:S02]  /*b46f0*/  ISETP.GE.AND P0, PT, R4, UR26, PT ;  /* 0x0000001a04007c0c */ /* 0x000fe4000bf06270 */
[----:B------:R-:W-:Y:S01]  /*b4700*/  LOP3.LUT R28, R28, 0xfffffbff, RZ, 0xc0, !PT ;  /* 0xfffffbff1c1c7812 */ /* 0x000fe200078ec0ff */
[----:B------:R-:W-:Y:S01]  /*b4710*/  VIADD R4, R22, 0x23 ;  /* 0x0000002316047836 */ /* 0x000fe20000000000 */
[----:B-----5:R-:W-:Y:S01]  /*b4720*/  ISETP.LT.AND P1, PT, R18, UR62, !P0 ;  /* 0x0000003e12007c0c */ /* 0x020fe2000c721270 */
[----:B------:R-:W5:Y:S01]  /*b4730*/  LDCU UR62, c[0x0][0x398] ;  /* 0x00007300ff3e77ac */ /* 0x000f620008000800 */
[----:B----4-:R-:W-:Y:S02]  /*b4740*/  ISETP.LT.AND P0, PT, R26, UR52, !P0 ;  /* 0x000000341a007c0c */ /* 0x010fe4000c701270 */
[----:B------:R-:W-:Y:S01]  /*b4750*/  PRMT R9, R5, 0x3340, R11 ;  /* 0x0000334005097816 */ /* 0x000fe2000000000b */
[----:B------:R-:W4:Y:S01]  /*b4760*/  LDCU UR52, c[0x0][0x398] ;  /* 0x00007300ff3477ac */ /* 0x000f220008000800 */
[----:B------:R-:W-:Y:S01]  /*b4770*/  LOP3.LUT R7, R7, 0xffff, RZ, 0xc0, !PT ;  /* 0x0000ffff07077812 */ /* 0x000fe200078ec0ff */
[----:B------:R-:W0:Y:S06]  /*b4780*/  LDCU UR26, c[0x0][0x39c] ;  /* 0x00007380ff1a77ac */ /* 0x000e2c0008000800 */
[----:B------:R-:W-:-:S04]  /*b4790*/  @P1 LOP3.LUT R28, R28, 0x400, RZ, 0xfc, !PT ;  /* 0x000004001c1c1812 */ /* 0x000fc800078efcff */
[----:B------:R-:W-:-:S04]  /*b47a0*/  LOP3.LUT R28, R28, 0xffffff7f, RZ, 0xc0, !PT ;  /* 0xffffff7f1c1c7812 */ /* 0x000fc800078ec0ff */
[----:B------:R-:W-:Y:S02]  /*b47b0*/  @P0 LOP3.LUT R28, R28, 0x80, RZ, 0xfc, !PT ;  /* 0x000000801c1c0812 */ /* 0x000fe400078efcff */
[----:B------:R-:W-:Y:S01]  /*b47c0*/  ISETP.GE.AND P0, PT, R4, UR28, PT ;  /* 0x0000001c04007c0c */ /* 0x000fe2000bf06270 */
[----:B------:R-:W0:Y:S01]  /*b47d0*/  LDCU UR28, c[0x0][0x39c] ;  /* 0x00007380ff1c77ac */ /* 0x000e220008000800 */
[----:B------:R-:W-:Y:S02]  /*b47e0*/  PRMT R4, R6, 0x3340, R12 ;  /* 0x0000334006047816 */ /* 0x000fe4000000000c */
[----:B------:R-:W-:-:S03]  /*b47f0*/  SHF.R.U32.HI R6, RZ, 0x8, R11 ;  /* 0x00000008ff067819 */ /* 0x000fc6000001160b */
[----:B------:R1:W-:Y:S01]  /*b4800*/  STL [R1+0x14a4], R4 ;  /* 0x0014a40401007387 */ /* 0x0003e20000100800 */
[----:B------:R-:W-:Y:S02]  /*b4810*/  LOP3.LUT R5, R8, 0xffff, RZ, 0xc0, !PT ;  /* 0x0000ffff08057812 */ /* 0x000fe400078ec0ff */
[----:B------:R-:W-:Y:S02]  /*b4820*/  LOP3.LUT R6, R6, 0xffff, RZ, 0xc0, !PT ;  /* 0x0000ffff06067812 */ /* 0x000fe400078ec0ff */
[----:B-1----:R-:W-:-:S04]  /*b4830*/  SHF.R.U32.HI R4, RZ, 0x8, R12 ;  /* 0x00000008ff047819 */ /* 0x002fc8000001160c */
[----:B------:R-:W-:-:S04]  /*b4840*/  LOP3.LUT R4, R4, 0xffff, RZ, 0xc0, !PT ;  /* 0x0000ffff04047812 */ /* 0x000fc800078ec0ff */
[----:B------:R-:W-:Y:S02]  /*b4850*/  PRMT R8, R5, 0x3340, R4 ;  /* 0x0000334005087816 */ /* 0x000fe40000000004 */
[----:B------:R-:W-:Y:S01]  /*b4860*/  PRMT R5, R7, 0x3340, R6 ;  /* 0x0000334007057816 */ /* 0x000fe20000000006 */
[----:B------:R-:W-:Y:S04]  /*b4870*/  STL [R1+0x149c], R9 ;  /* 0x00149c0901007387 */ /* 0x000fe80000100800 */
[----:B------:R1:W-:Y:S04]  /*b4880*/  STL [R1+0x77c], R8 ;  /* 0x00077c0801007387 */ /* 0x0003e80000100800 */
[----:B------:R0:W-:Y:S01]  /*b4890*/  STL [R1+0x778], R5 ;  /* 0x0007780501007387 */ /* 0x0001e20000100800 */
[----:B-1----:R-:W-:-:S02]  /*b48a0*/  LOP3.LUT R8, R24, 0xffff, RZ, 0xc0, !PT ;  /* 0x0000ffff18087812 */ /* 0x002fc400078ec0ff */
[----:B0-----:R-:W-:Y:S02]  /*b48b0*/  LOP3.LUT R5, R21, 0xffff, RZ, 0xc0, !PT ;  /* 0x0000ffff15057812 */ /* 0x001fe400078ec0ff */
[----:B------:R-:W4:Y:S04]  /*b48c0*/  LDL.LU R21, [R1+0x3060] ;  /* 0x0030600001157983 */ /* 0x000f280000300800 */
[----:B------:R-:W4:Y:S04]  /*b48d0*/  LDL.LU R29, [R1+0x1560] ;  /* 0x00156000011d7983 */ /* 0x000f280000300800 */
        /* <DEDUP_REMOVED lines=10> */
[----:B------:R-:W-:Y:S01]  /*b4980*/  SHF.R.U32.HI R9, RZ, 0x8, R8 ;  /* 0x00000008ff097819 */ /* 0x000fe20000011608 */
[----:B------:R-:W1:Y:S06]  /*b4990*/  LDCU UR54, c[0x0][0x398] ;  /* 0x00007300ff3677ac */ /* 0x000e6c0008000800 */
        /* <DEDUP_REMOVED lines=8> */
[----:B----4-:R-:W-:Y:S01]  /*b4a20*/  ISETP.LT.AND P0, PT, R26, UR52, !P0 ;  /* 0x000000341a007c0c */ /* 0x010fe2000c701270 */
[----:B------:R-:W4:Y:S01]  /*b4a30*/  LDCU UR52, c[0x0][0x398] ;  /* 0x00007300ff3477ac */ /* 0x000f220008000800 */
[----:B------:R-:W0:Y:S09]  /*b4a40*/  LDCU UR30, c[0x0][0x39c] ;  /* 0x00007380ff1e77ac */ /* 0x000e320008000800 */
        /* <DEDUP_REMOVED lines=19> */
[----:B------:R3:W-:Y:S01]  /*b4b80*/  STL [R1+0x764], R5 ;  /* 0x0007640501007387 */ /* 0x0007e20000100800 */
[----:B------:R-:W-:-:S03]  /*b4b90*/  LOP3.LUT R7, R24, 0xffff, RZ, 0xc0, !PT ;  /* 0x0000ffff18077812 */ /* 0x000fc600078ec0ff */
        /* <DEDUP_REMOVED lines=10> */
[----:B------:R-:W-:Y:S02]  /*b4c40*/  LOP3.LUT R21, R21, 0x7fffffff, RZ, 0xc0, !PT ;  /* 0x7fffffff15157812 */ /* 0x000fe400078ec0ff */
[----:B------:R-:W-:Y:S01]  /*b4c50*/  LOP3.LUT R8, R29, 0xffff, RZ, 0xc0, !PT ;  /* 0x0000ffff1d087812 */ /* 0x000fe200078ec0ff */
[----:B------:R-:W1:Y:S04]  /*b4c60*/  LDCU UR54, c[0x0][0x398] ;  /* 0x00007300ff3677ac */ /* 0x000e680008000800 */
[----:B------:R-:W-:-:S04]  /*b4c70*/  @P1 LOP3.LUT R28, R28, 0x8, RZ, 0xfc, !PT ;  /* 0x000000081c1c1812 */ /* 0x000fc800078efcff */
[----:B------:R-:W-:-:S04]  /*b4c80*/  LOP3.LUT R28, R28, 0xfffffffd, RZ, 0xc0, !PT ;  /* 0xfffffffd1c1c7812 */ /* 0x000fc800078ec0ff */
[----:B------:R-:W-:Y:S02]  /*b4c90*/  @P0 LOP3.LUT R28, R28, 0x2, RZ, 0xfc, !PT ;  /* 0x000000021c1c0812 */ /* 0x000fe400078efcff */
[----:B------:R-:W-:Y:S01]  /*b4ca0*/  ISETP.GE.AND P0, PT, R4, UR34, PT ;  /* 0x0000002204007c0c */ /* 0x000fe2000bf06270 */
[----:B------:R-:W-:Y:S01]  /*b4cb0*/  VIADD R4, R22, 0x21 ;  /* 0x0000002116047836 */ /* 0x000fe20000000000 */
[----:B------:R-:W-:Y:S01]  /*b4cc0*/  LOP3.LUT R28, R28, 0xfffffffb, RZ, 0xc0, !PT ;  /* 0xfffffffb1c1c7812 */ /* 0x000fe200078ec0ff */
[----:B------:R-:W0:Y:S01]  /*b4cd0*/  LDCU UR34, c[0x0][0x39c] ;  /* 0x00007380ff2277ac */ /* 0x000e220008000800 */
[----:B-----5:R-:W-:Y:S02]  /*b4ce0*/  ISETP.LT.AND P1, PT, R18, UR62, !P0 ;  /* 0x0000003e12007c0c */ /* 0x020fe4000c721270 */
[----:B----4-:R-:W-:Y:S01]  /*b4cf0*/  ISETP.LT.AND P0, PT, R26, UR52, !P0 ;  /* 0x000000341a007c0c */ /* 0x010fe2000c701270 */
[----:B------:R-:W4:Y:S01]  /*b4d00*/  LDCU UR62, c[0x0][0x398] ;  /* 0x00007300ff3e77ac */ /* 0x000f220008000800 */
[----:B------:R-:W-:Y:S01]  /*b4d10*/  SHF.R.U32.HI R9, RZ, 0x8, R8 ;  /* 0x00000008ff097819 */ /* 0x000fe20000011608 */
[----:B------:R-:W5:Y:S10]  /*b4d20*/  LDCU UR52, c[0x0][0x398] ;  /* 0x00007300ff3477ac */ /* 0x000f740008000800 */
[----:B------:R-:W-:-:S02]  /*b4d30*/  @P0 LOP3.LUT R21, R21, 0x80000000, RZ, 0xfc, !PT ;  /* 0x8000000015150812 */ /* 0x000fc400078efcff */
[----:B------:R-:W-:Y:S01]  /*b4d40*/  ISETP.GE.AND P0, PT, R4, UR36, PT ;  /* 0x0000002404007c0c */ /* 0x000fe2000bf06270 */
[----:B------:R-:W1:Y:S01]  /*b4d50*/  LDCU UR36, c[0x0][0x39c] ;  /* 0x00007380ff2477ac */ /* 0x000e620008000800 */
[----:B------:R-:W-:Y:S02]  /*b4d60*/  @P1 LOP3.LUT R28, R28, 0x4, RZ, 0xfc, !PT ;  /* 0x000000041c1c1812 */ /* 0x000fe400078efcff */
[----:B0-----:R-:W-:Y:S01]  /*b4d70*/  ISETP.LT.AND P1, PT, R26, UR64, !P0 ;  /* 0x000000401a007c0c */ /* 0x001fe2000c721270 */
[----:B------:R-:W0:Y:S01]  /*b4d80*/  LDCU UR64, c[0x0][0x398] ;  /* 0x00007300ff4077ac */ /* 0x000e220008000800 */
[----:B------:R-:W-:Y:S02]  /*b4d90*/  LOP3.LUT R28, R28, 0xfffffffe, RZ, 0xc0, !PT ;  /* 0xfffffffe1c1c7812 */ /* 0x000fe400078ec0ff */
[----:B------:R-:W-:Y:S02]  /*b4da0*/  PRMT R4, R8, 0x3340, R6 ;  /* 0x0000334008047816 */ /* 0x000fe40000000006 */
[----:B------:R-:W-:-:S07]  /*b4db0*/  SHF.R.U32.HI R8, RZ, 0x8, R7 ;  /* 0x00000008ff087819 */ /* 0x000fce0000011607 */
[----:B------:R-:W-:Y:S02]  /*b4dc0*/  @P1 LOP3.LUT R28, R28, 0x1, RZ, 0xfc, !PT ;  /* 0x000000011c1c1812 */ /* 0x000fe400078efcff */
[----:B------:R-:W-:-:S03]  /*b4dd0*/  PRMT R7, R7, 0x3340, R5 ;  /* 0x0000334007077816 */ /* 0x000fc60000000005 */
[----:B------:R-:W-:Y:S04]  /*b4de0*/  STL [R1+0x2fd8], R28 ;  /* 0x002fd81c01007387 */ /* 0x000fe80000100800 */
[----:B------:R0:W-:Y:S04]  /*b4df0*/  STL [R1+0x148c], R4 ;  /* 0x00148c0401007387 */ /* 0x0001e80000100800 */
[----:B------:R1:W-:Y:S01]  /*b4e00*/  STL [R1+0x1488], R7 ;  /* 0x0014880701007387 */ /* 0x0003e20000100800 */
[----:B0-----:R-:W-:Y:S02]  /*b4e10*/  SHF.R.U32.HI R4, RZ, 0x8, R6 ;  /* 0x00000008ff047819 */ /* 0x001fe40000011606 */
[----:B------:R-:W-:-:S02]  /*b4e20*/  SHF.R.U32.HI R6, RZ, 0x8, R5 ;  /* 0x00000008ff067819 */ /* 0x000fc40000011605 */
[----:B------:R-:W-:Y:S02]  /*b4e30*/  LOP3.LUT R5, R9, 0xffff, RZ, 0xc0, !PT ;  /* 0x0000ffff09057812 */ /* 0x000fe400078ec0ff */
[----:B------:R-:W-:Y:S02]  /*b4e40*/  LOP3.LUT R4, R4, 0xffff, RZ, 0xc0, !PT ;  /* 0x0000ffff04047812 */ /* 0x000fe400078ec0ff */
[----:B-1----:R-:W-:Y:S02]  /*b4e50*/  LOP3.LUT R7, R8, 0xffff, RZ, 0xc0, !PT ;  /* 0x0000ffff08077812 */ /* 0x002fe400078ec0ff */
[----:B------:R-:W-:Y:S02]  /*b4e60*/  LOP3.LUT R6, R6, 0xffff, RZ, 0xc0, !PT ;  /* 0x0000ffff06067812 */ /* 0x000fe400078ec0ff */
[----:B------:R-:W-:Y:S02]  /*b4e70*/  PRMT R8, R5, 0x3340, R4 ;  /* 0x0000334005087816 */ /* 0x000fe40000000004 */
[----:B------:R-:W-:-:S03]  /*b4e80*/  PRMT R5, R7, 0x3340, R6 ;  /* 0x0000334007057816 */ /* 0x000fc60000000006 */
[----:B------:R-:W-:Y:S04]  /*b4e90*/  STL [R1+0x758], R8 ;  /* 0x0007580801007387 */ /* 0x000fe80000100800 */
[----:B------:R3:W-:Y:S01]  /*b4ea0*/  STL [R1+0x754], R5 ;  /* 0x0007540501007387 */ /* 0x0007e20000100800 */
[----:B------:R-:W-:-:S03]  /*b4eb0*/  LOP3.LUT R7, R24, 0xffff, RZ, 0xc0, !PT ;  /* 0x0000ffff18077812 */ /* 0x000fc600078ec0ff */
[----:B------:R-:W5:Y:S04]  /*b4ec0*/  LDL.LU R29, [R1+0x15ac] ;  /* 0x0015ac00011d7983 */ /* 0x000f680000300800 */
[----:B------:R-:W5:Y:S01]  /*b4ed0*/  LDL.LU R24, [R1+0x15a8] ;  /* 0x0015a80001187983 */ /* 0x000f620000300800 */
[----:B--2---:R-:W-:-:S03]  /*b4ee0*/  LOP3.LUT R6, R27, 0xffff, RZ, 0xc0, !PT ;  /* 0x0000ffff1b067812 */ /* 0x004fc600078ec0ff */
[----:B------:R-:W2:Y:S01]  /*b4ef0*/  LDL.LU R27, [R1+0x14f4] ;  /* 0x0014f400011b7983 */ /* 0x000ea20000300800 */
[----:B---3--:R-:W-:-:S03]  /*b4f00*/  LOP3.LUT R5, R25, 0xffff, RZ, 0xc0, !PT ;  /* 0x0000ffff19057812 */ /* 0x008fc600078ec0ff */
[----:B------:R-:W3:Y:S01]  /*b4f10*/  LDL.LU R25, [R1+0x14f0] ;  /* 0x0014f00001197983 */ /* 0x000ee20000300800 */
[----:B------:R-:W-:Y:S01]  /*b4f20*/  ISETP.LT.AND P0, PT, R18, UR54, !P0 ;  /* 0x0000003612007c0c */ /* 0x000fe2000c701270 */
[----:B------:R-:W-:Y:S01]  /*b4f30*/  VIADD R4, R22, 0x20 ;  /* 0x0000002016047836 */ /* 0x000fe20000000000 */
[----:B------:R-:W-:Y:S01]  /*b4f40*/  LOP3.LUT R21, R21, 0xbfffffff, RZ, 0xc0, !PT ;  /* 0xbfffffff15157812 */ /* 0x000fe200078ec0ff */
[----:B------:R-:W0:Y:S10]  /*b4f50*/  LDCU UR54, c[0x0][0x398] ;  /* 0x00007300ff3677ac */ /* 0x000e340008000800 */
[----:B------:R-:W-:-:S02]  /*b4f60*/  @P0 LOP3.LUT R21, R21, 0x40000000, RZ, 0xfc, !PT ;  /* 0x4000000015150812 */ /* 0x000fc400078efcff */
[----:B------:R-:W-:Y:S02]  /*b4f70*/  ISETP.GE.AND P0, PT, R4, UR38, PT ;  /* 0x0000002604007c0c */ /* 0x000fe4000bf06270 */
[----:B------:R-:W-:Y:S01]  /*b4f80*/  LOP3.LUT R21, R21, 0xdfffffff, RZ, 0xc0, !PT ;  /* 0xdfffffff15157812 */ /* 0x000fe200078ec0ff */
[----:B------:R-:W-:Y:S01]  /*b4f90*/  VIADD R4, R22, 0x59 ;  /* 0x0000005916047836 */ /* 0x000fe20000000000 */
[----:B----4-:R-:W-:Y:S01]  /*b4fa0*/  ISETP.LT.AND P1, PT, R18, UR62, !P0 ;  /* 0x0000003e12007c0c */ /* 0x010fe2000c721270 */
[----:B------:R-:W1:Y:S01]  /*b4fb0*/  LDCU UR62, c[0x0][0x398] ;  /* 0x00007300ff3e77ac */ /* 0x000e620008000800 */
[----:B-----5:R-:W-:Y:S02]  /*b4fc0*/  ISETP.LT.AND P0, PT, R26, UR52, !P0 ;  /* 0x000000341a007c0c */ /* 0x020fe4000c701270 */
[----:B------:R-:W-:Y:S01]  /*b4fd0*/  SHF.R.U32.HI R8, RZ, 0x8, R7 ;  /* 0x00000008ff087819 */ /* 0x000fe20000011607 */
[----:B------:R-:W4:Y:S01]  /*b4fe0*/  LDCU UR52, c[0x0][0x398] ;  /* 0x00007300ff3477ac */ /* 0x000f220008000800 */
[----:B------:R-:W-:Y:S01]  /*b4ff0*/  PRMT R9, R6, 0x3340, R13 ;  /* 0x0000334006097816 */ /* 0x000fe2000000000d */
[----:B------:R-:W5:Y:S06]  /*b5000*/  LDCU UR38, c[0x0][0x39c] ;  /* 0x00007380ff2677ac */ /* 0x000f6c0008000800 */
        /* <DEDUP_REMOVED lines=8> */
[----:B------:R-:W-:Y:S02]  /*b5090*/  SHF.R.U32.HI R6, RZ, 0x8, R13 ;  /* 0x00000008ff067819 */ /* 0x000fe4000001160d */
[----:B------:R-:W-:Y:S02]  /*b50a0*/  LOP3.LUT R7, R7, 0xffff, RZ, 0xc0, !PT ;  /* 0x0000ffff07077812 */ /* 0x000fe400078ec0ff */
[----:B------:R-:W-:Y:S02]  /*b50b0*/  LOP3.LUT R6, R6, 0xffff, RZ, 0xc0, !PT ;  /* 0x0000ffff06067812 */ /* 0x000fe400078ec0ff */
[----:B-1----:R-:W-:Y:S02]  /*b50c0*/  SHF.R.U32.HI R4, RZ, 0x8, R5 ;  /* 0x00000008ff047819 */ /* 0x002fe40000011605 */
[----:B------:R-:W-:Y:S02]  /*b50d0*/  LOP3.LUT R5, R8, 0xffff, RZ, 0xc0, !PT ;  /* 0x0000ffff08057812 */ /* 0x000fe400078ec0ff */
[----:B------:R-:W-:-:S04]  /*b50e0*/  LOP3.LUT R4, R4, 0xffff, RZ, 0xc0, !PT ;  /* 0x0000ffff04047812 */ /* 0x000fc800078ec0ff */
[----:B------:R-:W-:Y:S02]  /*b50f0*/  PRMT R8, R5, 0x3340, R4 ;  /* 0x0000334005087816 */ /* 0x000fe40000000004 */
[----:B------:R-:W-:Y:S01]  /*b5100*/  PRMT R5, R7, 0x3340, R6 ;  /* 0x0000334007057816 */ /* 0x000fe20000000006 */
[----:B------:R-:W-:Y:S04]  /*b5110*/  STL [R1+0x1480], R9 ;  /* 0x0014800901007387 */ /* 0x000fe80000100800 */
[----:B------:R1:W-:Y:S04]  /*b5120*/  STL [R1+0x740], R8 ;  /* 0x0007400801007387 */ /* 0x0003e80000100800 */
[----:B------:R3:W-:Y:S01]  /*b5130*/  STL [R1+0x73c], R5 ;  /* 0x00073c0501007387 */ /* 0x0007e20000100800 */
[----:B-1----:R-:W-:-:S03]  /*b5140*/  LOP3.LUT R8, R29, 0xffff, RZ, 0xc0, !PT ;  /* 0x0000ffff1d087812 */ /* 0x002fc600078ec0ff */
[----:B------:R-:W5:Y:S01]  /*b5150*/  LDL.LU R29, [R1+0x1580] ;  /* 0x00158000011d7983 */ /* 0x000f620000300800 */
[----:B------:R-:W-:-:S03]  /*b5160*/  LOP3.LUT R7, R24, 0xffff, RZ, 0xc0, !PT ;  /* 0x0000ffff18077812 */ /* 0x000fc600078ec0ff */
        /* <DEDUP_REMOVED lines=8> */
[----:B0-----:R-:W-:Y:S01]  /*b51f0*/  ISETP.LT.AND P0, PT, R26, UR54, !P0 ;  /* 0x000000361a007c0c */ /* 0x001fe2000c701270 */
        /* <DEDUP_REMOVED lines=32> */
[----:B------:R5:W-:Y:S04]  /*b5400*/  STL [R1+0x72c], R8 ;  /* 0x00072c0801007387 */ /* 0x000be80000100800 */
[----:B------:R3:W-:Y:S01]  /*b5410*/  STL [R1+0x728], R5 ;  /* 0x0007280501007387 */ /* 0x0007e20000100800 */
[----:B-----5:R-:W-:-:S03]  /*b5420*/  LOP3.LUT R8, R29, 0xffff, RZ, 0xc0, !PT ;  /* 0x0000ffff1d087812 */ /* 0x020fc600078ec0ff */
        /* <DEDUP_REMOVED lines=102> */
[----:B------:R-:W-:Y:S01]  /*b5a90*/  LOP3.LUT R8, R29, 0xffff, RZ, 0xc0, !PT ;  /* 0x0000ffff1d087812 */ /* 0x000fe200078ec0ff */
        /* <DEDUP_REMOVED lines=9> */
[----:B----4-:R-:W-:Y:S02]  /*b5b30*/  ISETP.LT.AND P0, PT, R26, UR46, !P0 ;  /* 0x0000002e1a007c0c */ /* 0x010fe4000c701270 */
[----:B------:R-:W-:Y:S01]  /*b5b40*/  SHF.R.U32.HI R9, RZ, 0x8, R8 ;  /* 0x00000008ff097819 */ /* 0x000fe20000011608 */
[----:B------:R-:W4:Y:S01]  /*b5b50*/  LDCU UR20, c[0x0][0x398] ;  /* 0x00007300ff1477ac */ /* 0x000f220008000800 */
        /* <DEDUP_REMOVED lines=22> */
[----:B------:R-:W4:Y:S04]  /*b5cc0*/  LDL.LU R19, [R1+0x305c] ;  /* 0x00305c0001137983 */ /* 0x000f280000300800 */
        /* <DEDUP_REMOVED lines=80> */
[----:B------:R-:W-:Y:S01]  /*b61d0*/  SHF.R.U32.HI R8, RZ, 0x8, R7 ;  /* 0x00000008ff087819 */ /* 0x000fe20000011607 */
[----:B------:R-:W0:Y:S01]  /*b61e0*/  LDCU UR14, c[0x0][0x39c] ;  /* 0x00007380ff0e77ac */ /* 0x000e220008000800 */
[----:B------:R-:W-:-:S02]  /*b61f0*/  LOP3.LUT R21, R21, 0xfffffff7, RZ, 0xc0, !PT ;  /* 0xfffffff715157812 */ /* 0x000fc400078ec0ff */
[--C-:B------:R-:W-:Y:S02]  /*b6200*/  PRMT R7, R7, 0x3340, R5.reuse ;  /* 0x0000334007077816 */ /* 0x100fe40000000005 */
[----:B----4-:R-:W-:Y:S02]  /*b6210*/  SHF.R.U32.HI R4, RZ, 0x8, R6 ;  /* 0x00000008ff047819 */ /* 0x010fe40000011606 */
[----:B------:R-:W-:Y:S02]  /*b6220*/  SHF.R.U32.HI R6, RZ, 0x8, R5 ;  /* 0x00000008ff067819 */ /* 0x000fe40000011605 */
[----:B------:R-:W-:Y:S02]  /*b6230*/  LOP3.LUT R5, R9, 0xffff, RZ, 0xc0, !PT ;  /* 0x0000ffff09057812 */ /* 0x000fe400078ec0ff */
[----:B------:R-:W-:Y:S01]  /*b6240*/  LOP3.LUT R4, R4, 0xffff, RZ, 0xc0, !PT ;  /* 0x0000ffff04047812 */ /* 0x000fe200078ec0ff */
[----:B------:R4:W-:Y:S01]  /*b6250*/  STL [R1+0x790], R7 ;  /* 0x0007900701007387 */ /* 0x0009e20000100800 */
[----:B------:R-:W-:-:S04]  /*b6260*/  @P1 LOP3.LUT R21, R21, 0x8, RZ, 0xfc, !PT ;  /* 0x0000000815151812 */ /* 0x000fc800078efcff */
[----:B------:R-:W-:Y:S02]  /*b6270*/  LOP3.LUT R21, R21, 0xfffffffb, RZ, 0xc0, !PT ;  /* 0xfffffffb15157812 */ /* 0x000fe400078ec0ff */
[----:B----4-:R-:W-:Y:S02]  /*b6280*/  LOP3.LUT R7, R8, 0xffff, RZ, 0xc0, !PT ;  /* 0x0000ffff08077812 */ /* 0x010fe400078ec0ff */
[----:B------:R-:W-:Y:S01]  /*b6290*/  PRMT R8, R5, 0x3340, R4 ;  /* 0x0000334005087816 */ /* 0x000fe20000000004 */
[----:B------:R-:W-:Y:S01]  /*b62a0*/  VIADD R4, R22, 0x66 ;  /* 0x0000006616047836 */ /* 0x000fe20000000000 */
[----:B------:R-:W-:-:S04]  /*b62b0*/  @P0 LOP3.LUT R21, R21, 0x4, RZ, 0xfc, !PT ;  /* 0x0000000415150812 */ /* 0x000fc800078efcff */
[----:B------:R-:W-:Y:S02]  /*b62c0*/  ISETP.GE.AND P0, PT, R4, UR8, PT ;  /* 0x0000000804007c0c */ /* 0x000fe4000bf06270 */
[----:B------:R-:W-:Y:S02]  /*b62d0*/  LOP3.LUT R21, R21, 0xfffffffd, RZ, 0xc0, !PT ;  /* 0xfffffffd15157812 */ /* 0x000fe400078ec0ff */
[----:B------:R-:W-:Y:S01]  /*b62e0*/  LOP3.LUT R6, R6, 0xffff, RZ, 0xc0, !PT ;  /* 0x0000ffff06067812 */ /* 0x000fe200078ec0ff */
[----:B------:R-:W-:Y:S01]  /*b62f0*/  STL [R1+0x194], R8 ;  /* 0x0001940801007387 */ /* 0x000fe20000100800 */
[----:B------:R-:W-:Y:S01]  /*b6300*/  ISETP.LT.AND P1, PT, R18, UR62, !P0 ;  /* 0x0000003e12007c0c */ /* 0x000fe2000c721270 */
[----:B------:R-:W-:Y:S01]  /*b6310*/  VIADD R4, R22, 0x67 ;  /* 0x0000006716047836 */ /* 0x000fe20000000000 */
[----:B------:R-:W-:Y:S01]  /*b6320*/  ISETP.LT.AND P0, PT, R26, UR12, !P0 ;  /* 0x0000000c1a007c0c */ /* 0x000fe2000c701270 */
[----:B------:R-:W4:Y:S01]  /*b6330*/  LDCU UR62, c[0x0][0x398] ;  /* 0x00007300ff3e77ac */ /* 0x000f220008000800 */
[----:B------:R-:W-:Y:S01]  /*b6340*/  PRMT R5, R7, 0x3340, R6 ;  /* 0x0000334007057816 */ /* 0x000fe20000000006 */
[----:B------:R-:W0:Y:S08]  /*b6350*/  LDCU UR8, c[0x0][0x39c] ;  /* 0x00007380ff0877ac */ /* 0x000e300008000800 */
[----:B------:R-:W-:Y:S01]  /*b6360*/  @P1 LOP3.LUT R21, R21, 0x2, RZ, 0xfc, !PT ;  /* 0x0000000215151812 */ /* 0x000fe200078efcff */
[----:B------:R-:W0:Y:S03]  /*b6370*/  LDCU UR12, c[0x0][0x398] ;  /* 0x00007300ff0c77ac */ /* 0x000e260008000800 */
[----:B------:R-:W-:-:S04]  /*b6380*/  LOP3.LUT R21, R21, 0xfffffffe, RZ, 0xc0, !PT ;  /* 0xfffffffe15157812 */ /* 0x000fc800078ec0ff */
[----:B------:R-:W-:Y:S01]  /*b6390*/  @P0 LOP3.LUT R21, R21, 0x1, RZ, 0xfc, !PT ;  /* 0x0000000115150812 */ /* 0x000fe200078efcff */
[----:B------:R3:W-:Y:S01]  /*b63a0*/  STL [R1+0x190], R5 ;  /* 0x0001900501007387 */ /* 0x0007e20000100800 */
[----:B------:R-:W-:-:S03]  /*b63b0*/  LOP3.LUT R6, R19, 0xffff, RZ, 0xc0, !PT ;  /* 0x0000ffff13067812 */ /* 0x000fc600078ec0ff */
[----:B------:R-:W-:Y:S04]  /*b63c0*/  STL [R1+0x2fdc], R21 ;  /* 0x002fdc1501007387 */ /* 0x000fe80000100800 */
[----:B------:R-:W4:Y:S01]  /*b63d0*/  LDL.LU R19, [R1+0x3058] ;  /* 0x0030580001137983 */ /* 0x000f220000300800 */
[----:B--2---:R-:W-:-:S03]  /*b63e0*/  LOP3.LUT R7, R27, 0xffff, RZ, 0xc0, !PT ;  /* 0x0000ffff1b077812 */ /* 0x004fc600078ec0ff */
[----:B------:R-:W2:Y:S01]  /*b63f0*/  LDL.LU R27, [R1+0x1574] ;  /* 0x00157400011b7983 */ /* 0x000ea20000300800 */
[----:B---3--:R-:W-:-:S03]  /*b6400*/  LOP3.LUT R5, R25, 0xffff, RZ, 0xc0, !PT ;  /* 0x0000ffff19057812 */ /* 0x008fc600078ec0ff */
[----:B------:R-:W3:Y:S01]  /*b6410*/  LDL.LU R25, [R1+0x1570] ;  /* 0x0015700001197983 */ /* 0x000ee20000300800 */
[----:B-----5:R-:W-:Y:S02]  /*b6420*/  LOP3.LUT R8, R24, 0xffff, RZ, 0xc0, !PT ;  /* 0x0000ffff18087812 */ /* 0x020fe400078ec0ff */
[----:B------:R-:W-:Y:S02]  /*b6430*/  ISETP.GE.AND P0, PT, R4, UR72, PT ;  /* 0x0000004804007c0c */ /* 0x000fe4000bf06270 */
[----:B------:R-:W-:Y:S02]  /*b6440*/  PRMT R4, R8, 0x3340, R6 ;  /* 0x0000334008047816 */ /* 0x000fe40000000006 */
[----:B------:R-:W-:Y:S02]  /*b6450*/  SHF.R.U32.HI R9, RZ, 0x8, R8 ;  /* 0x00000008ff097819 */ /* 0x000fe40000011608 */
[----:B------:R-:W-:Y:S01]  /*b6460*/  SHF.R.U32.HI R8, RZ, 0x8, R7 ;  /* 0x00000008ff087819 */ /* 0x000fe20000011607 */
[----:B------:R5:W-:Y:S01]  /*b6470*/  STL [R1+0x788], R4 ;  /* 0x0007880401007387 */ /* 0x000be20000100800 */
[----:B------:R-:W-:-:S05]  /*b6480*/  PRMT R7, R7, 0x3340, R5 ;  /* 0x0000334007077816 */ /* 0x000fca0000000005 */
[----:B------:R0:W-:Y:S01]  /*b6490*/  STL [R1+0x78c], R7 ;  /* 0x00078c0701007387 */ /* 0x0001e20000100800 */
[----:B-----5:R-:W-:Y:S02]  /*b64a0*/  SHF.R.U32.HI R4, RZ, 0x8, R6 ;  /* 0x00000008ff047819 */ /* 0x020fe40000011606 */
[----:B------:R-:W-:Y:S02]  /*b64b0*/  SHF.R.U32.HI R6, RZ, 0x8, R5 ;  /* 0x00000008ff067819 */ /* 0x000fe40000011605 */
[----:B------:R-:W-:Y:S02]  /*b64c0*/  LOP3.LUT R5, R9, 0xffff, RZ, 0xc0, !PT ;  /* 0x0000ffff09057812 */ /* 0x000fe400078ec0ff */
[----:B------:R-:W-:Y:S02]  /*b64d0*/  LOP3.LUT R4, R4, 0xffff, RZ, 0xc0, !PT ;  /* 0x0000ffff04047812 */ /* 0x000fe400078ec0ff */
[----:B0-----:R-:W-:Y:S02]  /*b64e0*/  LOP3.LUT R7, R8, 0xffff, RZ, 0xc0, !PT ;  /* 0x0000ffff08077812 */ /* 0x001fe400078ec0ff */
[----:B------:R-:W-:-:S02]  /*b64f0*/  LOP3.LUT R6, R6, 0xffff, RZ, 0xc0, !PT ;  /* 0x0000ffff06067812 */ /* 0x000fc400078ec0ff */
[----:B------:R-:W-:Y:S02]  /*b6500*/  PRMT R8, R5, 0x3340, R4 ;  /* 0x0000334005087816 */ /* 0x000fe40000000004 */
[----:B------:R-:W-:-:S03]  /*b6510*/  PRMT R5, R7, 0x3340, R6 ;  /* 0x0000334007057816 */ /* 0x000fc60000000006 */
[----:B------:R-:W-:Y:S04]  /*b6520*/  STL [R1+0x18c], R8 ;  /* 0x00018c0801007387 */ /* 0x000fe80000100800 */
[----:B------:R3:W-:Y:S04]  /*b6530*/  STL [R1+0x198], R5 ;  /* 0x0001980501007387 */ /* 0x0007e80000100800 */
[----:B------:R-:W5:Y:S04]  /*b6540*/  LDL.LU R29, [R1+0x15f4] ;  /* 0x0015f400011d7983 */ /* 0x000f680000300800 */
[----:B------:R-:W5:Y:S01]  /*b6550*/  LDL.LU R24, [R1+0x15f0] ;  /* 0x0015f00001187983 */ /* 0x000f620000300800 */
[----:B------:R-:W-:Y:S01]  /*b6560*/  ISETP.LT.AND P1, PT, R18, UR64, !P0 ;  /* 0x0000004012007c0c */ /* 0x000fe2000c721270 */
[----:B------:R-:W-:Y:S01]  /*b6570*/  VIADD R4, R22, 0x68 ;  /* 0x0000006816047836 */ /* 0x000fe20000000000 */
[----:B-1----:R-:W-:Y:S01]  /*b6580*/  ISETP.LT.AND P0, PT, R26, UR10, !P0 ;  /* 0x0000000a1a007c0c */ /* 0x002fe2000c701270 */
[----:B------:R-:W0:Y:S01]  /*b6590*/  LDCU UR64, c[0x0][0x398] ;  /* 0x00007300ff4077ac */ /* 0x000e220008000800 */
[----:B------:R-:W1:Y:S01]  /*b65a0*/  LDCU UR10, c[0x0][0x39c] ;  /* 0x00007380ff0a77ac */ /* 0x000e620008000800 */
[----:B--2---:R-:W-:-:S02]  /*b65b0*/  LOP3.LUT R6, R27, 0xffff, RZ, 0xc0, !PT ;  /* 0x0000ffff1b067812 */ /* 0x004fc400078ec0ff */
[----:B------:R-:W2:Y:S01]  /*b65c0*/  LDL.LU R27, [R1+0x154c] ;  /* 0x00154c00011b7983 */ /* 0x000ea20000300800 */
[----:B---3--:R-:W-:-:S03]  /*b65d0*/  LOP3.LUT R5, R25, 0xffff, RZ, 0xc0, !PT ;  /* 0x0000ffff19057812 */ /* 0x008fc600078ec0ff */
[----:B------:R-:W3:Y:S01]  /*b65e0*/  LDL.LU R25, [R1+0x1548] ;  /* 0x0015480001197983 */ /* 0x000ee20000300800 */
[----:B----4-:R-:W-:-:S04]  /*b65f0*/  LOP3.LUT R19, R19, 0x7fffffff, RZ, 0xc0, !PT ;  /* 0x7fffffff13137812 */ /* 0x010fc800078ec0ff */
        /* <DEDUP_REMOVED lines=11> */
[----:B------:R-:W-:-:S02]  /*b66b0*/  SHF.R.U32.HI R7, RZ, 0x8, R5 ;  /* 0x00000008ff077819 */ /* 0x000fc40000011605 */
[----:B------:R-:W-:Y:S01]  /*b66c0*/  PRMT R9, R5, 0x3340, R14 ;  /* 0x0000334005097816 */ /* 0x000fe2000000000e */
[----:B------:R-:W0:Y:S04]  /*b66d0*/  LDCU UR12, c[0x0][0x39c] ;  /* 0x00007380ff0c77ac */ /* 0x000e280008000800 */
[----:B------:R-:W-:-:S04]  /*b66e0*/  @P1 LOP3.LUT R19, R19, 0x20000000, RZ, 0xfc, !PT ;  /* 0x2000000013131812 */ /* 0x000fc800078efcff */
[----:B------:R-:W-:-:S04]  /*b66f0*/  LOP3.LUT R19, R19, 0xefffffff, RZ, 0xc0, !PT ;  /* 0xefffffff13137812 */ /* 0x000fc800078ec0ff */
[----:B------:R-:W-:Y:S02]  /*b6700*/  @P0 LOP3.LUT R19, R19, 0x10000000, RZ, 0xfc, !PT ;  /* 0x1000000013130812 */ /* 0x000fe400078efcff */
[----:B------:R-:W-:Y:S01]  /*b6710*/  ISETP.GE.AND P0, PT, R4, UR74, PT ;  /* 0x0000004a04007c0c */ /* 0x000fe2000bf06270 */
[----:B------:R-:W-:Y:S01]  /*b6720*/  UMOV UR72, UR75 ;  /* 0x0000004b00487c82 */ /* 0x000fe20008000000 */
[----:B------:R-:W-:Y:S01]  /*b6730*/  PRMT R4, R6, 0x3340, R15 ;  /* 0x0000334006047816 */ /* 0x000fe2000000000f */
[----:B------:R-:W0:Y:S01]  /*b6740*/  LDCU UR75, c[0x0][0x39c] ;  /* 0x00007380ff4b77ac */ /* 0x000e220008000800 */
[----:B------:R-:W-:-:S03]  /*b6750*/  SHF.R.U32.HI R6, RZ, 0x8, R14 ;  /* 0x00000008ff067819 */ /* 0x000fc6000001160e */
[----:B------:R1:W-:Y:S01]  /*b6760*/  STL [R1+0x7fc], R4 ;  /* 0x0007fc0401007387 */ /* 0x0003e20000100800 */
[----:B------:R-:W-:Y:S01]  /*b6770*/  LOP3.LUT R5, R8, 0xffff, RZ, 0xc0, !PT ;  /* 0x0000ffff08057812 */ /* 0x000fe200078ec0ff */
[----:B------:R-:W0:Y:S01]  /*b6780*/  LDCU UR74, c[0x0][0x39c] ;  /* 0x00007380ff4a77ac */ /* 0x000e220008000800 */
[----:B------:R-:W-:Y:S02]  /*b6790*/  LOP3.LUT R7, R7, 0xffff, RZ, 0xc0, !PT ;  /* 0x0000ffff07077812 */ /* 0x000fe400078ec0ff */
[----:B------:R-:W-:Y:S02]  /*b67a0*/  LOP3.LUT R6, R6, 0xffff, RZ, 0xc0, !PT ;  /* 0x0000ffff06067812 */ /* 0x000fe400078ec0ff */
[----:B-1----:R-:W-:-:S04]  /*b67b0*/  SHF.R.U32.HI R4, RZ, 0x8, R15 ;  /* 0x00000008ff047819 */ /* 0x002fc8000001160f */
[----:B------:R-:W-:-:S04]  /*b67c0*/  LOP3.LUT R4, R4, 0xffff, RZ, 0xc0, !PT ;  /* 0x0000ffff04047812 */ /* 0x000fc800078ec0ff */
[----:B------:R-:W-:Y:S02]  /*b67d0*/  PRMT R8, R5, 0x3340, R4 ;  /* 0x0000334005087816 */ /* 0x000fe40000000004 */
[----:B------:R-:W-:Y:S01]  /*b67e0*/  PRMT R5, R7, 0x3340, R6 ;  /* 0x0000334007057816 */ /* 0x000fe20000000006 */
[----:B------:R-:W-:Y:S01]  /*b67f0*/  STL [R1+0x7f8], R9 ;  /* 0x0007f80901007387 */ /* 0x000fe20000100800 */
[----:B-----5:R-:W-:-:S03]  /*b6800*/  LOP3.LUT R7, R24, 0xffff, RZ, 0xc0, !PT ;  /* 0x0000ffff18077812 */ /* 0x020fc600078ec0ff */
[----:B------:R1:W-:Y:S04]  /*b6810*/  STL [R1+0x6cc], R8 ;  /* 0x0006cc0801007387 */ /* 0x0003e80000100800 */
[----:B------:R3:W-:Y:S01]  /*b6820*/  STL [R1+0x6c8], R5 ;  /* 0x0006c80501007387 */ /* 0x0007e20000100800 */
[----:B-1----:R-:W-:-:S03]  /*b6830*/  LOP3.LUT R8, R29, 0xffff, RZ, 0xc0, !PT ;  /* 0x0000ffff1d087812 */ /* 0x002fc600078ec0ff */
[----:B------:R-:W5:Y:S04]  /*b6840*/  LDL.LU R29, [R1+0x15d8] ;  /* 0x0015d800011d7983 */ /* 0x000f680000300800 */
        /* <DEDUP_REMOVED lines=20> */
[----:B------:R-:W-:Y:S01]  /*b6990*/  ISETP.LT.AND P0, PT, R26, UR62, !P0 ;  /* 0x0000003e1a007c0c */ /* 0x000fe2000c701270 */
[----:B------:R-:W0:Y:S01]  /*b69a0*/  LDCU UR62, c[0x0][0x398] ;  /* 0x00007300ff3e77ac */ /* 0x000e220008000800 */
        /* <DEDUP_REMOVED lines=28> */
[----:B------:R-:W-:Y:S02]  /*b6b70*/  ISETP.LT.AND P0, PT, R26, UR64, !P0 ;  /* 0x000000401a007c0c */ /* 0x000fe4000c701270 */
[----:B------:R-:W-:Y:S01]  /*b6b80*/  LOP3.LUT R19, R19, 0xff7fffff, RZ, 0xc0, !PT ;  /* 0xff7fffff13137812 */ /* 0x000fe200078ec0ff */
[----:B------:R-:W-:Y:S01]  /*b6b90*/  VIADD R4, R22, 0x6c ;  /* 0x0000006c16047836 */ /* 0x000fe20000000000 */
[----:B------:R-:W-:Y:S01]  /*b6ba0*/  LOP3.LUT R8, R29, 0xffff, RZ, 0xc0, !PT ;  /* 0x0000ffff1d087812 */ /* 0x000fe200078ec0ff */
[----:B------:R-:W0:Y:S06]  /*b6bb0*/  LDCU UR64, c[0x0][0x398] ;  /* 0x00007300ff4077ac */ /* 0x000e2c0008000800 */
[----:B------:R-:W-:-:S04]  /*b6bc0*/  @P1 LOP3.LUT R19, R19, 0x800000, RZ, 0xfc, !PT ;  /* 0x0080000013131812 */ /* 0x000fc800078efcff */
[----:B------:R-:W-:-:S04]  /*b6bd0*/  LOP3.LUT R19, R19, 0xffbfffff, RZ, 0xc0, !PT ;  /* 0xffbfffff13137812 */ /* 0x000fc800078ec0ff */
[----:B------:R-:W-:Y:S02]  /*b6be0*/  @P0 LOP3.LUT R19, R19, 0x400000, RZ, 0xfc, !PT ;  /* 0x0040000013130812 */ /* 0x000fe400078efcff */
[----:B------:R-:W-:Y:S02]  /*b6bf0*/  ISETP.GE.AND P0, PT, R4, UR56, PT ;  /* 0x0000003804007c0c */ /* 0x000fe4000bf06270 */
[----:B------:R-:W-:Y:S01]  /*b6c00*/  LOP3.LUT R19, R19, 0xffdfffff, RZ, 0xc0, !PT ;  /* 0xffdfffff13137812 */ /* 0x000fe200078ec0ff */
[----:B------:R-:W-:Y:S01]  /*b6c10*/  VIADD R4, R22, 0x6d ;  /* 0x0000006d16047836 */ /* 0x000fe20000000000 */
[----:B----4-:R-:W-:Y:S01]  /*b6c20*/  ISETP.LT.AND P1, PT, R18, UR68, !P0 ;  /* 0x0000004412007c0c */ /* 0x010fe2000c721270 */
[----:B------:R-:W1:Y:S01]  /*b6c30*/  LDCU UR56, c[0x0][0x398] ;  /* 0x00007300ff3877ac */ /* 0x000e620008000800 */
[----:B------:R-:W-:Y:S02]  /*b6c40*/  ISETP.LT.AND P0, PT, R26, UR62, !P0 ;  /* 0x0000003e1a007c0c */ /* 0x000fe4000c701270 */
[----:B------:R-:W-:Y:S01]  /*b6c50*/  SHF.R.U32.HI R9, RZ, 0x8, R8 ;  /* 0x00000008ff097819 */ /* 0x000fe20000011608 */
[----:B------:R-:W4:Y:S01]  /*b6c60*/  LDCU UR62, c[0x0][0x398] ;  /* 0x00007300ff3e77ac */ /* 0x000f220008000800 */
[----:B------:R-:W-:Y:S01]  /*b6c70*/  UMOV UR66, UR72 ;  /* 0x0000004800427c82 */ /* 0x000fe20008000000 */
[----:B------:R-:W0:Y:S06]  /*b6c80*/  LDCU UR72, c[0x0][0x39c] ;  /* 0x00007380ff4877ac */ /* 0x000e2c0008000800 */
        /* <DEDUP_REMOVED lines=21> */
[----:B-----5:R-:W-:Y:S02]  /*b6de0*/  LOP3.LUT R8, R24, 0xffff, RZ, 0xc0, !PT ;  /* 0x0000ffff18087812 */ /* 0x020fe400078ec0ff */
[----:B0-----:R-:W-:Y:S02]  /*b6df0*/  LOP3.LUT R5, R20, 0xffff, RZ, 0xc0, !PT ;  /* 0x0000ffff14057812 */ /* 0x001fe400078ec0ff */
[----:B------:R-:W5:Y:S04]  /*b6e00*/  LDL.LU R20, [R1+0x3054] ;  /* 0x0030540001147983 */ /* 0x000f680000300800 */
        /* <DEDUP_REMOVED lines=121> */
[----:B------:R-:W-:Y:S02]  /*b75a0*/  PRMT R4, R7, 0x3340, R5 ;  /* 0x0000334007047816 */ /* 0x000fe40000000005 */
[----:B------:R-:W-:Y:S02]  /*b75b0*/  SHF.R.U32.HI R7, RZ, 0x8, R8 ;  /* 0x00000008ff077819 */ /* 0x000fe40000011608 */
[--C-:B------:R-:W-:Y:S01]  /*b75c0*/  PRMT R8, R8, 0x3340, R6.reuse ;  /* 0x0000334008087816 */ /* 0x100fe20000000006 */
[----:B------:R1:W-:Y:S01]  /*b75d0*/  STL [R1+0x738], R4 ;  /* 0x0007380401007387 */ /* 0x0003e20000100800 */
[----:B------:R-:W-:-:S02]  /*b75e0*/  SHF.R.U32.HI R6, RZ, 0x8, R6 ;  /* 0x00000008ff067819 */ /* 0x000fc40000011606 */
[----:B------:R-:W-:Y:S02]  /*b75f0*/  LOP3.LUT R7, R7, 0xffff, RZ, 0xc0, !PT ;  /* 0x0000ffff07077812 */ /* 0x000fe400078ec0ff */
[----:B------:R-:W-:Y:S02]  /*b7600*/  LOP3.LUT R6, R6, 0xffff, RZ, 0xc0, !PT ;  /* 0x0000ffff06067812 */ /* 0x000fe400078ec0ff */
[----:B-1----:R-:W-:Y:S02]  /*b7610*/  SHF.R.U32.HI R4, RZ, 0x8, R5 ;  /* 0x00000008ff047819 */ /* 0x002fe40000011605 */
[----:B------:R-:W-:Y:S02]  /*b7620*/  LOP3.LUT R5, R9, 0xffff, RZ, 0xc0, !PT ;  /* 0x0000ffff09057812 */ /* 0x000fe400078ec0ff */
[----:B------:R-:W-:Y:S01]  /*b7630*/  LOP3.LUT R4, R4, 0xffff, RZ, 0xc0, !PT ;  /* 0x0000ffff04047812 */ /* 0x000fe200078ec0ff */
[----:B------:R1:W-:Y:S03]  /*b7640*/  STL [R1+0x734], R8 ;  /* 0x0007340801007387 */ /* 0x0003e60000100800 */
[----:B-1----:R-:W-:-:S02]  /*b7650*/  PRMT R8, R5, 0x3340, R4 ;  /* 0x0000334005087816 */ /* 0x002fc40000000004 */
        /* <DEDUP_REMOVED lines=9> */
[----:B0-----:R-:W-:Y:S02]  /*b76f0*/  ISETP.LT.AND P1, PT, R18, UR58, !P0 ;  /* 0x0000003a12007c0c */ /* 0x001fe4000c721270 */
[----:B------:R-:W-:Y:S01]  /*b7700*/  LOP3.LUT R19, R19, 0xffffff7f, RZ, 0xc0, !PT ;  /* 0xffffff7f13137812 */ /* 0x000fe200078ec0ff */
[----:B------:R-:W-:Y:S01]  /*b7710*/  VIADD R4, R22, 0x74 ;  /* 0x0000007416047836 */ /* 0x000fe20000000000 */
[----:B------:R-:W-:Y:S01]  /*b7720*/  ISETP.LT.AND P0, PT, R26, UR62, !P0 ;  /* 0x0000003e1a007c0c */ /* 0x000fe2000c701270 */
[----:B------:R-:W0:Y:S01]  /*b7730*/  LDCU UR58, c[0x0][0x398] ;  /* 0x00007300ff3a77ac */ /* 0x000e220008000800 */
[----:B------:R-:W1:Y:S07]  /*b7740*/  LDCU UR62, c[0x0][0x398] ;  /* 0x00007300ff3e77ac */ /* 0x000e6e0008000800 */
        /* <DEDUP_REMOVED lines=9> */
[----:B------:R-:W-:Y:S01]  /*b77e0*/  LOP3.LUT R8, R29, 0xffff, RZ, 0xc0, !PT ;  /* 0x0000ffff1d087812 */ /* 0x000fe200078ec0ff */
[----:B------:R-:W4:Y:S01]  /*b77f0*/  LDCU UR60, c[0x0][0x398] ;  /* 0x00007300ff3c77ac */ /* 0x000f220008000800 */
[----:B------:R-:W0:Y:S07]  /*b7800*/  LDCU UR36, c[0x0][0x39c] ;  /* 0x00007380ff2477ac */ /* 0x000e2e0008000800 */
[----:B------:R-:W-:-:S04]  /*b7810*/  @P1 LOP3.LUT R19, R19, 0x20, RZ, 0xfc, !PT ;  /* 0x0000002013131812 */ /* 0x000fc800078efcff */
[----:B------:R-:W-:-:S04]  /*b7820*/  LOP3.LUT R19, R19, 0xffffffef, RZ, 0xc0, !PT ;  /* 0xffffffef13137812 */ /* 0x000fc800078ec0ff */
[----:B------:R-:W-:Y:S02]  /*b7830*/  @P0 LOP3.LUT R19, R19, 0x10, RZ, 0xfc, !PT ;  /* 0x0000001013130812 */ /* 0x000fe400078efcff */
[----:B------:R-:W-:Y:S01]  /*b7840*/  ISETP.GE.AND P0, PT, R4, UR38, PT ;  /* 0x0000002604007c0c */ /* 0x000fe2000bf06270 */
[----:B------:R-:W2:Y:S01]  /*b7850*/  LDCU UR38, c[0x0][0x39c] ;  /* 0x00007380ff2677ac */ /* 0x000ea20008000800 */
[----:B------:R-:W-:Y:S02]  /*b7860*/  PRMT R4, R8, 0x3340, R6 ;  /* 0x0000334008047816 */ /* 0x000fe40000000006 */
[----:B0-----:R-:W-:Y:S01]  /*b7870*/  ISETP.LT.AND P1, PT, R18, UR58, !P0 ;  /* 0x0000003a12007c0c */ /* 0x001fe2000c721270 */
[----:B------:R-:W0:Y:S01]  /*b7880*/  LDCU UR58, c[0x0][0x398] ;  /* 0x00007300ff3a77ac */ /* 0x000e220008000800 */
[----:B------:R-:W-:Y:S01]  /*b7890*/  SHF.R.U32.HI R9, RZ, 0x8, R8 ;  /* 0x00000008ff097819 */ /* 0x000fe20000011608 */
[----:B------:R4:W-:Y:S01]  /*b78a0*/  STL [R1+0x724], R4 ;  /* 0x0007240401007387 */ /* 0x0009e20000100800 */
[----:B-1----:R-:W-:Y:S01]  /*b78b0*/  ISETP.LT.AND P0, PT, R26, UR62, !P0 ;  /* 0x0000003e1a007c0c */ /* 0x002fe2000c701270 */
[----:B------:R-:W1:Y:S01]  /*b78c0*/  LDCU UR62, c[0x0][0x398] ;  /* 0x00007300ff3e77ac */ /* 0x000e620008000800 */
[----:B------:R-:W-:-:S02]  /*b78d0*/  SHF.R.U32.HI R8, RZ, 0x8, R7 ;  /* 0x00000008ff087819 */ /* 0x000fc40000011607 */
[----:B------:R-:W-:Y:S02]  /*b78e0*/  LOP3.LUT R19, R19, 0xfffffff7, RZ, 0xc0, !PT ;  /* 0xfffffff713137812 */ /* 0x000fe400078ec0ff */
        /* <DEDUP_REMOVED lines=15> */
[----:B------:R5:W-:Y:S01]  /*b79e0*/  STL [R1+0x174], R8 ;  /* 0x0001740801007387 */ /* 0x000be20000100800 */
[----:B------:R-:W-:Y:S01]  /*b79f0*/  ISETP.LT.AND P1, PT, R18, UR56, !P0 ;  /* 0x0000003812007c0c */ /* 0x000fe2000c721270 */
[----:B------:R-:W-:Y:S01]  /*b7a00*/  VIADD R4, R22, 0x77 ;  /* 0x0000007716047836 */ /* 0x000fe20000000000 */
[----:B------:R-:W-:Y:S01]  /*b7a10*/  ISETP.LT.AND P0, PT, R26, UR60, !P0 ;  /* 0x0000003c1a007c0c */ /* 0x000fe2000c701270 */
[----:B------:R-:W4:Y:S01]  /*b7a20*/  LDCU UR56, c[0x0][0x398] ;  /* 0x00007300ff3877ac */ /* 0x000f220008000800 */
[----:B------:R-:W-:Y:S01]  /*b7a30*/  PRMT R5, R7, 0x3340, R6 ;  /* 0x0000334007057816 */ /* 0x000fe20000000006 */
[----:B------:R-:W0:Y:S01]  /*b7a40*/  LDCU UR60, c[0x0][0x398] ;  /* 0x00007300ff3c77ac */ /* 0x000e220008000800 */
[----:B------:R-:W0:Y:S07]  /*b7a50*/  LDCU UR40, c[0x0][0x39c] ;  /* 0x00007380ff2877ac */ /* 0x000e2e0008000800 */
[----:B------:R-:W-:-:S04]  /*b7a60*/  @P1 LOP3.LUT R19, R19, 0x2, RZ, 0xfc, !PT ;  /* 0x0000000213131812 */ /* 0x000fc800078efcff */
[----:B------:R-:W-:-:S04]  /*b7a70*/  LOP3.LUT R19, R19, 0xfffffffe, RZ, 0xc0, !PT ;  /* 0xfffffffe13137812 */ /* 0x000fc800078ec0ff */
[----:B------:R-:W-:Y:S01]  /*b7a80*/  @P0 LOP3.LUT R19, R19, 0x1, RZ, 0xfc, !PT ;  /* 0x0000000113130812 */ /* 0x000fe200078efcff */
[----:B------:R0:W-:Y:S01]  /*b7a90*/  STL [R1+0x170], R5 ;  /* 0x0001700501007387 */ /* 0x0001e20000100800 */
[----:B-----5:R-:W-:-:S03]  /*b7aa0*/  LOP3.LUT R8, R24, 0xffff, RZ, 0xc0, !PT ;  /* 0x0000ffff18087812 */ /* 0x020fc600078ec0ff */
[----:B------:R-:W-:Y:S01]  /*b7ab0*/  STL [R1+0x2fe0], R19 ;  /* 0x002fe01301007387 */ /* 0x000fe20000100800 */
[----:B0-----:R-:W-:-:S03]  /*b7ac0*/  LOP3.LUT R5, R20, 0xffff, RZ, 0xc0, !PT ;  /* 0x0000ffff14057812 */ /* 0x001fc600078ec0ff */
[----:B------:R-:W5:Y:S04]  /*b7ad0*/  LDL.LU R20, [R1+0x3050] ;  /* 0x0030500001147983 */ /* 0x000f680000300800 */
[----:B------:R-:W4:Y:S04]  /*b7ae0*/  LDL.LU R29, [R1+0x1650] ;  /* 0x00165000011d7983 */ /* 0x000f280000300800 */
[----:B------:R-:W5:Y:S01]  /*b7af0*/  LDL.LU R24, [R1+0x164c] ;  /* 0x00164c0001187983 */ /* 0x000f620000300800 */
[----:B--2---:R-:W-:-:S03]  /*b7b00*/  LOP3.LUT R7, R27, 0xffff, RZ, 0xc0, !PT ;  /* 0x0000ffff1b077812 */ /* 0x004fc600078ec0ff */
[----:B------:R-:W2:Y:S01]  /*b7b10*/  LDL.LU R27, [R1+0x15a4] ;  /* 0x0015a400011b7983 */ /* 0x000ea20000300800 */
[----:B---3--:R-:W-:-:S03]  /*b7b20*/  LOP3.LUT R6, R25, 0xffff, RZ, 0xc0, !PT ;  /* 0x0000ffff19067812 */ /* 0x008fc600078ec0ff */
[----:B------:R-:W3:Y:S01]  /*b7b30*/  LDL.LU R25, [R1+0x15a0] ;  /* 0x0015a00001197983 */ /* 0x000ee20000300800 */
[----:B------:R-:W-:Y:S01]  /*b7b40*/  ISETP.GE.AND P0, PT, R4, UR42, PT ;  /* 0x0000002a04007c0c */ /* 0x000fe2000bf06270 */
[----:B------:R-:W0:Y:S01]  /*b7b50*/  LDCU UR42, c[0x0][0x39c] ;  /* 0x00007380ff2a77ac */ /* 0x000e220008000800 */
[----:B------:R-:W-:Y:S02]  /*b7b60*/  PRMT R4, R8, 0x3340, R6 ;  /* 0x0000334008047816 */ /* 0x000fe40000000006 */
[----:B------:R-:W-:Y:S02]  /*b7b70*/  SHF.R.U32.HI R9, RZ, 0x8, R8 ;  /* 0x00000008ff097819 */ /* 0x000fe40000011608 */
[----:B------:R-:W-:Y:S01]  /*b7b80*/  SHF.R.U32.HI R8, RZ, 0x8, R7 ;  /* 0x00000008ff087819 */ /* 0x000fe20000011607 */
[----:B------:R1:W-:Y:S01]  /*b7b90*/  STL [R1+0x714], R4 ;  /* 0x0007140401007387 */ /* 0x0003e20000100800 */
[----:B------:R-:W-:-:S05]  /*b7ba0*/  PRMT R7, R7, 0x3340, R5 ;  /* 0x0000334007077816 */ /* 0x000fca0000000005 */
[----:B------:R0:W-:Y:S01]  /*b7bb0*/  STL [R1+0x710], R7 ;  /* 0x0007100701007387 */ /* 0x0001e20000100800 */
[----:B-1----:R-:W-:Y:S02]  /*b7bc0*/  SHF.R.U32.HI R4, RZ, 0x8, R6 ;  /* 0x00000008ff047819 */ /* 0x002fe40000011606 */
[----:B------:R-:W-:Y:S02]  /*b7bd0*/  SHF.R.U32.HI R6, RZ, 0x8, R5 ;  /* 0x00000008ff067819 */ /* 0x000fe40000011605 */
[----:B------:R-:W-:Y:S02]  /*b7be0*/  LOP3.LUT R5, R9, 0xffff, RZ, 0xc0, !PT ;  /* 0x0000ffff09057812 */ /* 0x000fe400078ec0ff */
[----:B------:R-:W-:Y:S02]  /*b7bf0*/  LOP3.LUT R4, R4, 0xffff, RZ, 0xc0, !PT ;  /* 0x0000ffff04047812 */ /* 0x000fe400078ec0ff */
[----:B0-----:R-:W-:Y:S02]  /*b7c00*/  LOP3.LUT R7, R8, 0xffff, RZ, 0xc0, !PT ;  /* 0x0000ffff08077812 */ /* 0x001fe400078ec0ff */
[----:B------:R-:W-:-:S02]  /*b7c10*/  LOP3.LUT R6, R6, 0xffff, RZ, 0xc0, !PT ;  /* 0x0000ffff06067812 */ /* 0x000fc400078ec0ff */
[----:B------:R-:W-:Y:S02]  /*b7c20*/  PRMT R8, R5, 0x3340, R4 ;  /* 0x0000334005087816 */ /* 0x000fe40000000004 */
[----:B------:R-:W-:-:S03]  /*b7c30*/  PRMT R5, R7, 0x3340, R6 ;  /* 0x0000334007057816 */ /* 0x000fc60000000006 */
[----:B------:R4:W-:Y:S04]  /*b7c40*/  STL [R1+0x168], R8 ;  /* 0x0001680801007387 */ /* 0x0009e80000100800 */
        /* <DEDUP_REMOVED lines=183> */
[----:B------:R1:W-:Y:S04]  /*b87c0*/  STL [R1+0x640], R8 ;  /* 0x0006400801007387 */ /* 0x0003e80000100800 */
[----:B------:R3:W-:Y:S01]  /*b87d0*/  STL [R1+0x158], R5 ;  /* 0x0001580501007387 */ /* 0x0007e20000100800 */
[----:B-1----:R-:W-:-:S03]  /*b87e0*/  LOP3.LUT R8, R29, 0xffff, RZ, 0xc0, !PT ;  /* 0x0000ffff1d087812 */ /* 0x002fc600078ec0ff */
        /* <DEDUP_REMOVED lines=45> */
[----:B0-----:R-:W-:-:S03]  /*b8ac0*/  LOP3.LUT R8, R29, 0xffff, RZ, 0xc0, !PT ;  /* 0x0000ffff1d087812 */ /* 0x001fc600078ec0ff */
        /* <DEDUP_REMOVED lines=66> */
[----:B------:R-:W-:Y:S01]  /*b8ef0*/  LOP3.LUT R8, R29, 0xffff, RZ, 0xc0, !PT ;  /* 0x0000ffff1d087812 */ /* 0x000fe200078ec0ff */
[----:B------:R-:W0:Y:S01]  /*b8f00*/  LDCU UR18, c[0x0][0x398] ;  /* 0x00007300ff1277ac */ /* 0x000e220008000800 */
        /* <DEDUP_REMOVED lines=27> */
[----:B------:R-:W-:-:S04]  /*b90c0*/  ISETP.GE.AND P0, PT, R4, UR77, PT ;  /* 0x0000004d04007c0c */ /* 0x000fc8000bf06270 */
[----:B------:R-:W-:Y:S02]  /*b90d0*/  ISETP.LT.AND P1, PT, R18, UR14, !P0 ;  /* 0x0000000e12007c0c */ /* 0x000fe4000c721270 */
[----:B------:R-:W-:Y:S02]  /*b90e0*/  LOP3.LUT R20, R20, 0xfffffffd, RZ, 0xc0, !PT ;  /* 0xfffffffd14147812 */ /* 0x000fe400078ec0ff */
[----:B------:R-:W-:Y:S01]  /*b90f0*/  LOP3.LUT R6, R6, 0xffff, RZ, 0xc0, !PT ;  /* 0x0000ffff06067812 */ /* 0x000fe200078ec0ff */
[----:B------:R-:W-:Y:S01]  /*b9100*/  STL [R1+0x144], R8 ;  /* 0x0001440801007387 */ /* 0x000fe20000100800 */
[----:B------:R-:W-:Y:S01]  /*b9110*/  ISETP.LT.AND P0, PT, R26, UR18, !P0 ;  /* 0x000000121a007c0c */ /* 0x000fe2000c701270 */
[----:B------:R-:W-:Y:S01]  /*b9120*/  VIADD R4, R22, 0x87 ;  /* 0x0000008716047836 */ /* 0x000fe20000000000 */
[----:B------:R-:W-:Y:S01]  /*b9130*/  UMOV UR77, UR66 ;  /* 0x00000042004d7c82 */ /* 0x000fe20008000000 */
[----:B------:R-:W4:Y:S04]  /*b9140*/  LDCU UR14, c[0x0][0x39c] ;  /* 0x00007380ff0e77ac */ /* 0x000f280008000800 */
[----:B------:R-:W-:Y:S01]  /*b9150*/  @P1 LOP3.LUT R20, R20, 0x2, RZ, 0xfc, !PT ;  /* 0x0000000214141812 */ /* 0x000fe200078efcff */
[----:B------:R-:W0:Y:S03]  /*b9160*/  LDCU UR18, c[0x0][0x398] ;  /* 0x00007300ff1277ac */ /* 0x000e260008000800 */
[----:B------:R-:W-:Y:S01]  /*b9170*/  LOP3.LUT R20, R20, 0xfffffffe, RZ, 0xc0, !PT ;  /* 0xfffffffe14147812 */ /* 0x000fe200078ec0ff */
[----:B------:R-:W0:Y:S01]  /*b9180*/  LDCU UR66, c[0x0][0x398] ;  /* 0x00007300ff4277ac */ /* 0x000e220008000800 */
[----:B------:R-:W-:-:S02]  /*b9190*/  PRMT R5, R7, 0x3340, R6 ;  /* 0x0000334007057816 */ /* 0x000fc40000000006 */
[----:B------:R-:W-:-:S03]  /*b91a0*/  @P0 LOP3.LUT R20, R20, 0x1, RZ, 0xfc, !PT ;  /* 0x0000000114140812 */ /* 0x000fc600078efcff */
[----:B------:R1:W-:Y:S04]  /*b91b0*/  STL [R1+0x140], R5 ;  /* 0x0001400501007387 */ /* 0x0003e80000100800 */
[----:B------:R-:W-:Y:S01]  /*b91c0*/  STL [R1+0x2fe4], R20 ;  /* 0x002fe41401007387 */ /* 0x000fe20000100800 */
[----:B-1----:R-:W-:-:S03]  /*b91d0*/  LOP3.LUT R5, R0, 0xffff, RZ, 0xc0, !PT ;  /* 0x0000ffff00057812 */ /* 0x002fc600078ec0ff */
        /* <DEDUP_REMOVED lines=8> */
[----:B------:R-:W-:Y:S01]  /*b9260*/  ISETP.GE.AND P0, PT, R4, UR75, PT ;  /* 0x0000004b04007c0c */ /* 0x000fe2000bf06270 */
[----:B------:R-:W1:Y:S01]  /*b9270*/  LDCU UR75, c[0x0][0x39c] ;  /* 0x00007380ff4b77ac */ /* 0x000e620008000800 */
[----:B------:R-:W-:Y:S02]  /*b9280*/  PRMT R4, R8, 0x3340, R6 ;  /* 0x0000334008047816 */ /* 0x000fe40000000006 */
[----:B------:R-:W-:Y:S02]  /*b9290*/  SHF.R.U32.HI R9, RZ, 0x8, R8 ;  /* 0x00000008ff097819 */ /* 0x000fe40000011608 */
[----:B------:R-:W-:Y:S01]  /*b92a0*/  SHF.R.U32.HI R8, RZ, 0x8, R7 ;  /* 0x00000008ff087819 */ /* 0x000fe20000011607 */
[----:B------:R0:W-:Y:S01]  /*b92b0*/  STL [R1+0x6c4], R4 ;  /* 0x0006c40401007387 */ /* 0x0001e20000100800 */
[----:B------:R-:W-:-:S05]  /*b92c0*/  PRMT R7, R7, 0x3340, R5 ;  /* 0x0000334007077816 */ /* 0x000fca0000000005 */
[----:B------:R1:W-:Y:S01]  /*b92d0*/  STL [R1+0x704], R7 ;  /* 0x0007040701007387 */ /* 0x0003e20000100800 */
[----:B0-----:R-:W-:Y:S02]  /*b92e0*/  SHF.R.U32.HI R4, RZ, 0x8, R6 ;  /* 0x00000008ff047819 */ /* 0x001fe40000011606 */
[----:B------:R-:W-:Y:S02]  /*b92f0*/  SHF.R.U32.HI R6, RZ, 0x8, R5 ;  /* 0x00000008ff067819 */ /* 0x000fe40000011605 */
[----:B------:R-:W-:Y:S02]  /*b9300*/  LOP3.LUT R5, R9, 0xffff, RZ, 0xc0, !PT ;  /* 0x0000ffff09057812 */ /* 0x000fe400078ec0ff */
[----:B------:R-:W-:Y:S02]  /*b9310*/  LOP3.LUT R4, R4, 0xffff, RZ, 0xc0, !PT ;  /* 0x0000ffff04047812 */ /* 0x000fe400078ec0ff */
[----:B-1----:R-:W-:Y:S02]  /*b9320*/  LOP3.LUT R7, R8, 0xffff, RZ, 0xc0, !PT ;  /* 0x0000ffff08077812 */ /* 0x002fe400078ec0ff */
        /* <DEDUP_REMOVED lines=209> */
[----:B------:R0:W-:Y:S04]  /*ba040*/  STL [R1+0x2ff8], R0 ;  /* 0x002ff80001007387 */ /* 0x0001e80000100800 */
[----:B------:R-:W4:Y:S01]  /*ba050*/  LDL.LU R2, [R1+0x3040] ;  /* 0x0030400001027983 */ /* 0x000f220000300800 */
[----:B-----5:R-:W-:-:S03]  /*ba060*/  LOP3.LUT R8, R24, 0xffff, RZ, 0xc0, !PT ;  /* 0x0000ffff18087812 */ /* 0x020fc600078ec0ff */
[----:B------:R-:W5:Y:S01]  /*ba070*/  LDL.LU R24, [R1+0x16e8] ;  /* 0x0016e80001187983 */ /* 0x000f620000300800 */
[----:B--2---:R-:W-:-:S03]  /*ba080*/  LOP3.LUT R7, R27, 0xffff, RZ, 0xc0, !PT ;  /* 0x0000ffff1b077812 */ /* 0x004fc600078ec0ff */
[----:B------:R-:W2:Y:S01]  /*ba090*/  LDL.LU R27, [R1+0x1668] ;  /* 0x00166800011b7983 */ /* 0x000ea20000300800 */
[----:B---3--:R-:W-:-:S03]  /*ba0a0*/  LOP3.LUT R5, R25, 0xffff, RZ, 0xc0, !PT ;  /* 0x0000ffff19057812 */ /* 0x008fc600078ec0ff */
[----:B------:R-:W3:Y:S01]  /*ba0b0*/  LDL.LU R25, [R1+0x1648] ;  /* 0x0016480001197983 */ /* 0x000ee20000300800 */
[----:B0-----:R-:W-:Y:S02]  /*ba0c0*/  PRMT R0, R8, 0x3340, R6 ;  /* 0x0000334008007816 */ /* 0x001fe40000000006 */
[----:B------:R-:W-:Y:S01]  /*ba0d0*/  ISETP.GE.AND P0, PT, R4, UR36, PT ;  /* 0x0000002404007c0c */ /* 0x000fe2000bf06270 */
[----:B------:R-:W0:Y:S01]  /*ba0e0*/  LDCU UR36, c[0x0][0x39c] ;  /* 0x00007380ff2477ac */ /* 0x000e220008000800 */
[----:B------:R-:W-:Y:S02]  /*ba0f0*/  SHF.R.U32.HI R9, RZ, 0x8, R8 ;  /* 0x00000008ff097819 */ /* 0x000fe40000011608 */
[----:B------:R-:W-:Y:S01]  /*ba100*/  SHF.R.U32.HI R4, RZ, 0x8, R6 ;  /* 0x00000008ff047819 */ /* 0x000fe20000011606 */
[----:B------:R1:W-:Y:S01]  /*ba110*/  STL [R1+0x69c], R0 ;  /* 0x00069c0001007387 */ /* 0x0003e20000100800 */
[----:B------:R-:W-:Y:S02]  /*ba120*/  SHF.R.U32.HI R8, RZ, 0x8, R7 ;  /* 0x00000008ff087819 */ /* 0x000fe40000011607 */
[----:B------:R-:W-:-:S02]  /*ba130*/  SHF.R.U32.HI R6, RZ, 0x8, R5 ;  /* 0x00000008ff067819 */ /* 0x000fc40000011605 */
[----:B------:R-:W-:Y:S02]  /*ba140*/  LOP3.LUT R4, R4, 0xffff, RZ, 0xc0, !PT ;  /* 0x0000ffff04047812 */ /* 0x000fe400078ec0ff */
[----:B------:R-:W-:Y:S02]  /*ba150*/  LOP3.LUT R6, R6, 0xffff, RZ, 0xc0, !PT ;  /* 0x0000ffff06067812 */ /* 0x000fe400078ec0ff */
[----:B-1----:R-:W-:Y:S02]  /*ba160*/  PRMT R0, R7, 0x3340, R5 ;  /* 0x0000334007007816 */ /* 0x002fe40000000005 */
[----:B------:R-:W-:Y:S02]  /*ba170*/  LOP3.LUT R5, R9, 0xffff, RZ, 0xc0, !PT ;  /* 0x0000ffff09057812 */ /* 0x000fe400078ec0ff */
[----:B------:R-:W-:Y:S01]  /*ba180*/  LOP3.LUT R7, R8, 0xffff, RZ, 0xc0, !PT ;  /* 0x0000ffff08077812 */ /* 0x000fe200078ec0ff */
[----:B------:R1:W-:Y:S01]  /*ba190*/  STL [R1+0x698], R0 ;  /* 0x0006980001007387 */ /* 0x0003e20000100800 */
[----:B------:R-:W-:-:S05]  /*ba1a0*/  PRMT R5, R5, 0x3340, R4 ;  /* 0x0000334005057816 */ /* 0x000fca0000000004 */
[----:B------:R0:W-:Y:S01]  /*ba1b0*/  STL [R1+0x134], R5 ;  /* 0x0001340501007387 */ /* 0x0001e20000100800 */
[----:B-1----:R-:W-:-:S05]  /*ba1c0*/  PRMT R0, R7, 0x3340, R6 ;  /* 0x0000334007007816 */ /* 0x002fca0000000006 */
[----:B------:R1:W-:Y:S01]  /*ba1d0*/  STL [R1+0x130], R0 ;  /* 0x0001300001007387 */ /* 0x0003e20000100800 */
[----:B0-----:R-:W-:-:S03]  /*ba1e0*/  LOP3.LUT R5, R3, 0xffff, RZ, 0xc0, !PT ;  /* 0x0000ffff03057812 */ /* 0x001fc600078ec0ff */
        /* <DEDUP_REMOVED lines=9> */
[----:B----4-:R-:W-:Y:S01]  /*ba280*/  LOP3.LUT R2, R2, 0x7fffffff, RZ, 0xc0, !PT ;  /* 0x7fffffff02027812 */ /* 0x010fe200078ec0ff */
[----:B------:R-:W-:Y:S01]  /*ba290*/  VIADD R4, R22, 0x92 ;  /* 0x0000009216047836 */ /* 0x000fe20000000000 */
[----:B------:R-:W-:Y:S01]  /*ba2a0*/  ISETP.LT.AND P0, PT, R26, UR64, !P0 ;  /* 0x000000401a007c0c */ /* 0x000fe2000c701270 */
[----:B------:R-:W0:Y:S01]  /*ba2b0*/  LDCU UR62, c[0x0][0x398] ;  /* 0x00007300ff3e77ac */ /* 0x000e220008000800 */
[----:B-1----:R-:W-:Y:S02]  /*ba2c0*/  PRMT R0, R7, 0x3340, R5 ;  /* 0x0000334007007816 */ /* 0x002fe40000000005 */
        /* <DEDUP_REMOVED lines=11> */
[----:B------:R-:W0:Y:S01]  /*ba380*/  LDCU UR66, c[0x0][0x398] ;  /* 0x00007300ff4277ac */ /* 0x000e220008000800 */
[----:B------:R-:W-:Y:S01]  /*ba390*/  SHF.R.U32.HI R7, RZ, 0x8, R8 ;  /* 0x00000008ff077819 */ /* 0x000fe20000011608 */
[----:B------:R-:W0:Y:S01]  /*ba3a0*/  LDCU UR68, c[0x0][0x398] ;  /* 0x00007300ff4477ac */ /* 0x000e220008000800 */
[----:B------:R-:W0:Y:S07]  /*ba3b0*/  LDCU UR38, c[0x0][0x39c] ;  /* 0x00007380ff2677ac */ /* 0x000e2e0008000800 */
[----:B------:R-:W-:-:S04]  /*ba3c0*/  @P1 LOP3.LUT R2, R2, 0x8000000, RZ, 0xfc, !PT ;  /* 0x0800000002021812 */ /* 0x000fc800078efcff */
[----:B------:R-:W-:Y:S02]  /*ba3d0*/  LOP3.LUT R2, R2, 0xfdffffff, RZ, 0xc0, !PT ;  /* 0xfdffffff02027812 */ /* 0x000fe400078ec0ff */
[--C-:B----4-:R-:W-:Y:S02]  /*ba3e0*/  PRMT R0, R8, 0x3340, R6.reuse ;  /* 0x0000334008007816 */ /* 0x110fe40000000006 */
[----:B------:R-:W-:Y:S02]  /*ba3f0*/  @P0 LOP3.LUT R2, R2, 0x2000000, RZ, 0xfc, !PT ;  /* 0x0200000002020812 */ /* 0x000fe400078efcff */
[----:B------:R-:W-:Y:S02]  /*ba400*/  ISETP.GE.AND P0, PT, R4, UR40, PT ;  /* 0x0000002804007c0c */ /* 0x000fe4000bf06270 */
[----:B------:R-:W-:Y:S02]  /*ba410*/  SHF.R.U32.HI R6, RZ, 0x8, R6 ;  /* 0x00000008ff067819 */ /* 0x000fe40000011606 */
[----:B------:R-:W-:Y:S01]  /*ba420*/  LOP3.LUT R7, R7, 0xffff, RZ, 0xc0, !PT ;  /* 0x0000ffff07077812 */ /* 0x000fe200078ec0ff */
[----:B------:R4:W-:Y:S01]  /*ba430*/  STL [R1+0x688], R0 ;  /* 0x0006880001007387 */ /* 0x0009e20000100800 */
[----:B------:R-:W-:Y:S01]  /*ba440*/  SHF.R.U32.HI R4, RZ, 0x8, R5 ;  /* 0x00000008ff047819 */ /* 0x000fe20000011605 */
[----:B------:R-:W0:Y:S01]  /*ba450*/  LDCU UR40, c[0x0][0x39c] ;  /* 0x00007380ff2877ac */ /* 0x000e220008000800 */
[----:B------:R-:W-:-:S02]  /*ba460*/  LOP3.LUT R5, R9, 0xffff, RZ, 0xc0, !PT ;  /* 0x0000ffff09057812 */ /* 0x000fc400078ec0ff */
[----:B------:R-:W-:Y:S02]  /*ba470*/  LOP3.LUT R4, R4, 0xffff, RZ, 0xc0, !PT ;  /* 0x0000ffff04047812 */ /* 0x000fe400078ec0ff */
[----:B------:R-:W-:Y:S02]  /*ba480*/  LOP3.LUT R6, R6, 0xffff, RZ, 0xc0, !PT ;  /* 0x0000ffff06067812 */ /* 0x000fe400078ec0ff */
[----:B------:R-:W-:Y:S02]  /*ba490*/  PRMT R5, R5, 0x3340, R4 ;  /* 0x0000334005057816 */ /* 0x000fe40000000004 */
[----:B----4-:R-:W-:Y:S02]  /*ba4a0*/  PRMT R0, R7, 0x3340, R6 ;  /* 0x0000334007007816 */ /* 0x010fe40000000006 */
[----:B------:R-:W-:Y:S01]  /*ba4b0*/  LOP3.LUT R8, R29, 0xffff, RZ, 0xc0, !PT ;  /* 0x0000ffff1d087812 */ /* 0x000fe200078ec0ff */
[----:B------:R3:W-:Y:S04]  /*ba4c0*/  STL [R1+0x120], R5 ;  /* 0x0001200501007387 */ /* 0x0007e80000100800 */
        /* <DEDUP_REMOVED lines=11> */
[----:B-1----:R-:W-:Y:S01]  /*ba580*/  ISETP.LT.AND P0, PT, R26, UR64, !P0 ;  /* 0x000000401a007c0c */ /* 0x002fe2000c701270 */
[----:B------:R-:W0:Y:S01]  /*ba590*/  LDCU UR62, c[0x0][0x398] ;  /* 0x00007300ff3e77ac */ /* 0x000e220008000800 */
[----:B----4-:R-:W-:Y:S02]  /*ba5a0*/  PRMT R0, R8, 0x3340, R6 ;  /* 0x0000334008007816 */ /* 0x010fe40000000006 */
        /* <DEDUP_REMOVED lines=20> */
[----:B------:R-:W-:Y:S02]  /*ba6f0*/  SHF.R.U32.HI R4, RZ, 0x8, R6 ;  /* 0x00000008ff047819 */ /* 0x000fe40000011606 */
[--C-:B------:R-:W-:Y:S02]  /*ba700*/  SHF.R.U32.HI R6, RZ, 0x8, R5.reuse ;  /* 0x00000008ff067819 */ /* 0x100fe40000011605 */
[----:B----4-:R-:W-:Y:S02]  /*ba710*/  PRMT R0, R7, 0x3340, R5 ;  /* 0x0000334007007816 */ /* 0x010fe40000000005 */
[----:B------:R-:W-:-:S02]  /*ba720*/  LOP3.LUT R5, R9, 0xffff, RZ, 0xc0, !PT ;  /* 0x0000ffff09057812 */ /* 0x000fc400078ec0ff */
[----:B------:R-:W-:Y:S02]  /*ba730*/  LOP3.LUT R4, R4, 0xffff, RZ, 0xc0, !PT ;  /* 0x0000ffff04047812 */ /* 0x000fe400078ec0ff */
[----:B------:R-:W-:Y:S02]  /*ba740*/  LOP3.LUT R7, R8, 0xffff, RZ, 0xc0, !PT ;  /* 0x0000ffff08077812 */ /* 0x000fe400078ec0ff */
[----:B------:R-:W-:Y:S01]  /*ba750*/  LOP3.LUT R6, R6, 0xffff, RZ, 0xc0, !PT ;  /* 0x0000ffff06067812 */ /* 0x000fe200078ec0ff */
[----:B------:R4:W-:Y:S01]  /*ba760*/  STL [R1+0x680], R0 ;  /* 0x0006800001007387 */ /* 0x0009e20000100800 */
[----:B------:R-:W-:-:S05]  /*ba770*/  PRMT R5, R5, 0x3340, R4 ;  /* 0x0000334005057816 */ /* 0x000fca0000000004 */
[----:B------:R3:W-:Y:S01]  /*ba780*/  STL [R1+0x11c], R5 ;  /* 0x00011c0501007387 */ /* 0x0007e20000100800 */
[----:B----4-:R-:W-:-:S05]  /*ba790*/  PRMT R0, R7, 0x3340, R6 ;  /* 0x0000334007007816 */ /* 0x010fca0000000006 */
        /* <DEDUP_REMOVED lines=13> */
[----:B------:R-:W-:Y:S01]  /*ba870*/  LOP3.LUT R8, R29, 0xffff, RZ, 0xc0, !PT ;  /* 0x0000ffff1d087812 */ /* 0x000fe200078ec0ff */
        /* <DEDUP_REMOVED lines=16> */
[----:B----4-:R-:W-:Y:S02]  /*ba980*/  PRMT R0, R8, 0x3340, R6 ;  /* 0x0000334008007816 */ /* 0x010fe40000000006 */
[----:B------:R-:W-:Y:S02]  /*ba990*/  @P0 LOP3.LUT R2, R2, 0x400, RZ, 0xfc, !PT ;  /* 0x0000040002020812 */ /* 0x000fe400078efcff */
[----:B------:R-:W-:Y:S02]  /*ba9a0*/  ISETP.GE.AND P0, PT, R4, UR60, PT ;  /* 0x0000003c04007c0c */ /* 0x000fe4000bf06270 */
[----:B------:R-:W-:Y:S02]  /*ba9b0*/  SHF.R.U32.HI R7, RZ, 0x8, R8 ;  /* 0x00000008ff077819 */ /* 0x000fe40000011608 */
[----:B------:R-:W-:Y:S01]  /*ba9c0*/  SHF.R.U32.HI R6, RZ, 0x8, R6 ;  /* 0x00000008ff067819 */ /* 0x000fe20000011606 */
[----:B------:R4:W-:Y:S01]  /*ba9d0*/  STL [R1+0x6a0], R0 ;  /* 0x0006a00001007387 */ /* 0x0009e20000100800 */
[----:B------:R-:W-:Y:S01]  /*ba9e0*/  SHF.R.U32.HI R4, RZ, 0x8, R5 ;  /* 0x00000008ff047819 */ /* 0x000fe20000011605 */
[----:B------:R-:W0:Y:S01]  /*ba9f0*/  LDCU UR60, c[0x0][0x398] ;  /* 0x00007300ff3c77ac */ /* 0x000e220008000800 */
[----:B------:R-:W-:-:S02]  /*baa00*/  LOP3.LUT R5, R9, 0xffff, RZ, 0xc0, !PT ;  /* 0x0000ffff09057812 */ /* 0x000fc400078ec0ff */
[----:B------:R-:W-:Y:S02]  /*baa10*/  LOP3.LUT R4, R4, 0xffff, RZ, 0xc0, !PT ;  /* 0x0000ffff04047812 */ /* 0x000fe400078ec0ff */
[----:B------:R-:W-:Y:S02]  /*baa20*/  LOP3.LUT R7, R7, 0xffff, RZ, 0xc0, !PT ;  /* 0x0000ffff07077812 */ /* 0x000fe400078ec0ff */
[----:B------:R-:W-:Y:S02]  /*baa30*/  LOP3.LUT R6, R6, 0xffff, RZ, 0xc0, !PT ;  /* 0x0000ffff06067812 */ /* 0x000fe400078ec0ff */
[----:B------:R-:W-:Y:S02]  /*baa40*/  PRMT R5, R5, 0x3340, R4 ;  /* 0x0000334005057816 */ /* 0x000fe40000000004 */
[----:B----4-:R-:W-:-:S03]  /*baa50*/  PRMT R0, R7, 0x3340, R6 ;  /* 0x0000334007007816 */ /* 0x010fc60000000006 */
[----:B------:R4:W-:Y:S04]  /*baa60*/  STL [R1+0x118], R5 ;  /* 0x0001180501007387 */ /* 0x0009e80000100800 */
[----:B------:R0:W-:Y:S01]  /*baa70*/  STL [R1+0x5d8], R0 ;  /* 0x0005d80001007387 */ /* 0x0001e20000100800 */
[----:B----4-:R-:W-:-:S03]  /*baa80*/  LOP3.LUT R5, R3, 0xffff, RZ, 0xc0, !PT ;  /* 0x0000ffff03057812 */ /* 0x010fc600078ec0ff */
        /* <DEDUP_REMOVED lines=13> */
[----:B------:R-:W-:Y:S02]  /*bab60*/  PRMT R0, R8, 0x3340, R6 ;  /* 0x0000334008007816 */ /* 0x000fe40000000006 */
        /* <DEDUP_REMOVED lines=13> */
[----:B------:R-:W0:Y:S08]  /*bac40*/  LDCU UR68, c[0x0][0x39c] ;  /* 0x00007380ff4477ac */ /* 0x000e300008000800 */
[----:B------:R-:W-:Y:S01]  /*bac50*/  @P1 LOP3.LUT R2, R2, 0x20, RZ, 0xfc, !PT ;  /* 0x0000002002021812 */ /* 0x000fe200078efcff */
[----:B------:R-:W1:Y:S03]  /*bac60*/  LDCU UR66, c[0x0][0x39c] ;  /* 0x00007380ff4277ac */ /* 0x000e660008000800 */
[----:B------:R-:W-:-:S04]  /*bac70*/  LOP3.LUT R2, R2, 0xfffffff7, RZ, 0xc0, !PT ;  /* 0xfffffff702027812 */ /* 0x000fc800078ec0ff */
[----:B------:R-:W-:Y:S02]  /*bac80*/  @P0 LOP3.LUT R2, R2, 0x8, RZ, 0xfc, !PT ;  /* 0x0000000802020812 */ /* 0x000fe400078efcff */
[----:B------:R-:W-:Y:S01]  /*bac90*/  ISETP.GE.AND P0, PT, R4, UR56, PT ;  /* 0x0000003804007c0c */ /* 0x000fe2000bf06270 */
[----:B------:R-:W1:Y:S01]  /*baca0*/  LDCU UR56, c[0x0][0x398] ;  /* 0x00007300ff3877ac */ /* 0x000e620008000800 */
[----:B------:R-:W-:Y:S02]  /*bacb0*/  SHF.R.U32.HI R4, RZ, 0x8, R6 ;  /* 0x00000008ff047819 */ /* 0x000fe40000011606 */
[--C-:B------:R-:W-:Y:S02]  /*bacc0*/  SHF.R.U32.HI R6, RZ, 0x8, R5.reuse ;  /* 0x00000008ff067819 */ /* 0x100fe40000011605 */
[----:B0-----:R-:W-:Y:S02]  /*bacd0*/  PRMT R0, R7, 0x3340, R5 ;  /* 0x0000334007007816 */ /* 0x001fe40000000005 */
[----:B------:R-:W-:-:S02]  /*bace0*/  LOP3.LUT R5, R9, 0xffff, RZ, 0xc0, !PT ;  /* 0x0000ffff09057812 */ /* 0x000fc400078ec0ff */
[----:B------:R-:W-:Y:S02]  /*bacf0*/  LOP3.LUT R4, R4, 0xffff, RZ, 0xc0, !PT ;  /* 0x0000ffff04047812 */ /* 0x000fe400078ec0ff */
[----:B------:R-:W-:Y:S02]  /*bad00*/  LOP3.LUT R7, R8, 0xffff, RZ, 0xc0, !PT ;  /* 0x0000ffff08077812 */ /* 0x000fe400078ec0ff */
[----:B------:R-:W-:Y:S01]  /*bad10*/  LOP3.LUT R6, R6, 0xffff, RZ, 0xc0, !PT ;  /* 0x0000ffff06067812 */ /* 0x000fe200078ec0ff */
[----:B------:R0:W-:Y:S01]  /*bad20*/  STL [R1+0x690], R0 ;  /* 0x0006900001007387 */ /* 0x0001e20000100800 */
[----:B------:R-:W-:-:S05]  /*bad30*/  PRMT R5, R5, 0x3340, R4 ;  /* 0x0000334005057816 */ /* 0x000fca0000000004 */
[----:B------:R3:W-:Y:S01]  /*bad40*/  STL [R1+0x5d4], R5 ;  /* 0x0005d40501007387 */ /* 0x0007e20000100800 */
[----:B0-----:R-:W-:-:S05]  /*bad50*/  PRMT R0, R7, 0x3340, R6 ;  /* 0x0000334007007816 */ /* 0x001fca0000000006 */
        /* <DEDUP_REMOVED lines=12> */
[----:B----4-:R-:W-:Y:S02]  /*bae20*/  LOP3.LUT R3, R3, 0xbfffffff, RZ, 0xc0, !PT ;  /* 0xbfffffff03037812 */ /* 0x010fe400078ec0ff */
[----:B------:R-:W-:Y:S01]  /*bae30*/  LOP3.LUT R8, R29, 0xffff, RZ, 0xc0, !PT ;  /* 0x0000ffff1d087812 */ /* 0x000fe200078ec0ff */
[----:B------:R-:W4:Y:S04]  /*bae40*/  LDCU UR62, c[0x0][0x39c] ;  /* 0x00007380ff3e77ac */ /* 0x000f280008000800 */
[----:B------:R-:W-:-:S04]  /*bae50*/  @P1 LOP3.LUT R2, R2, 0x4, RZ, 0xfc, !PT ;  /* 0x0000000402021812 */ /* 0x000fc800078efcff */
[----:B------:R-:W-:-:S04]  /*bae60*/  LOP3.LUT R2, R2, 0xfffffffe, RZ, 0xc0, !PT ;  /* 0xfffffffe02027812 */ /* 0x000fc800078ec0ff */
[----:B------:R-:W-:Y:S02]  /*bae70*/  @P0 LOP3.LUT R2, R2, 0x1, RZ, 0xfc, !PT ;  /* 0x0000000102020812 */ /* 0x000fe400078efcff */
[----:B------:R-:W-:Y:S01]  /*bae80*/  ISETP.GE.AND P0, PT, R4, UR54, PT ;  /* 0x0000003604007c0c */ /* 0x000fe2000bf06270 */
[----:B------:R-:W-:Y:S01]  /*bae90*/  VIADD R4, R22, 0x9b ;  /* 0x0000009b16047836 */ /* 0x000fe20000000000 */
[----:B0-----:R-:W-:Y:S01]  /*baea0*/  PRMT R0, R8, 0x3340, R6 ;  /* 0x0000334008007816 */ /* 0x001fe20000000006 */
[----:B------:R-:W0:Y:S01]  /*baeb0*/  LDCU UR54, c[0x0][0x398] ;  /* 0x00007300ff3677ac */ /* 0x000e220008000800 */
[----:B------:R-:W-:Y:S02]  /*baec0*/  ISETP.LT.AND P1, PT, R18, UR58, !P0 ;  /* 0x0000003a12007c0c */ /* 0x000fe4000c721270 */
[----:B-1----:R-:W-:Y:S02]  /*baed0*/  ISETP.LT.AND P0, PT, R26, UR64, !P0 ;  /* 0x000000401a007c0c */ /* 0x002fe4000c701270 */
[----:B------:R-:W-:Y:S01]  /*baee0*/  SHF.R.U32.HI R9, RZ, 0x8, R8 ;  /* 0x00000008ff097819 */ /* 0x000fe20000011608 */
[----:B------:R1:W-:Y:S01]  /*baef0*/  STL [R1+0x670], R0 ;  /* 0x0006700001007387 */ /* 0x0003e20000100800 */
[----:B------:R-:W0:Y:S07]  /*baf00*/  LDCU UR58, c[0x0][0x398] ;  /* 0x00007300ff3a77ac */ /* 0x000e2e0008000800 */
[----:B------:R-:W-:Y:S01]  /*baf10*/  @P1 LOP3.LUT R3, R3, 0x40000000, RZ, 0xfc, !PT ;  /* 0x4000000003031812 */ /* 0x000fe200078efcff */
[----:B------:R-:W0:Y:S03]  /*baf20*/  LDCU UR64, c[0x0][0x39c] ;  /* 0x00007380ff4077ac */ /* 0x000e260008000800 */
[----:B------:R-:W-:-:S04]  /*baf30*/  LOP3.LUT R3, R3, 0xefffffff, RZ, 0xc0, !PT ;  /* 0xefffffff03037812 */ /* 0x000fc800078ec0ff */
[----:B------:R-:W-:Y:S02]  /*baf40*/  @P0 LOP3.LUT R3, R3, 0x10000000, RZ, 0xfc, !PT ;  /* 0x1000000003030812 */ /* 0x000fe400078efcff */
[----:B------:R-:W-:Y:S01]  /*baf50*/  ISETP.GE.AND P0, PT, R4, UR52, PT ;  /* 0x0000003404007c0c */ /* 0x000fe2000bf06270 */
[----:B------:R-:W0:Y:S01]  /*baf60*/  LDCU UR52, c[0x0][0x398] ;  /* 0x00007300ff3477ac */ /* 0x000e220008000800 */
[----:B------:R-:W-:Y:S02]  /*baf70*/  SHF.R.U32.HI R4, RZ, 0x8, R6 ;  /* 0x00000008ff047819 */ /* 0x000fe40000011606 */
[----:B------:R-:W-:Y:S02]  /*baf80*/  SHF.R.U32.HI R8, RZ, 0x8, R7 ;  /* 0x00000008ff087819 */ /* 0x000fe40000011607 */
[--C-:B------:R-:W-:Y:S02]  /*baf90*/  SHF.R.U32.HI R6, RZ, 0x8, R5.reuse ;  /* 0x00000008ff067819 */ /* 0x100fe40000011605 */
[----:B-1----:R-:W-:-:S02]  /*bafa0*/  PRMT R0, R7, 0x3340, R5 ;  /* 0x0000334007007816 */ /* 0x002fc40000000005 */
[----:B------:R-:W-:Y:S02]  /*bafb0*/  LOP3.LUT R5, R9, 0xffff, RZ, 0xc0, !PT ;  /* 0x0000ffff09057812 */ /* 0x000fe400078ec0ff */
[----:B------:R-:W-:Y:S02]  /*bafc0*/  LOP3.LUT R4, R4, 0xffff, RZ, 0xc0, !PT ;  /* 0x0000ffff04047812 */ /* 0x000fe400078ec0ff */
        /* <DEDUP_REMOVED lines=71> */
[----:B------:R-:W-:Y:S02]  /*bb440*/  ISETP.GE.AND P0, PT, R4, UR22, PT ;  /* 0x0000001604007c0c */ /* 0x000fe4000bf06270 */
[----:B------:R-:W-:Y:S01]  /*bb450*/  LOP3.LUT R3, R3, 0xffff7fff, RZ, 0xc0, !PT ;  /* 0xffff7fff03037812 */ /* 0x000fe200078ec0ff */
[----:B------:R-:W-:Y:S01]  /*bb460*/  VIADD R4, R22, 0x9f ;  /* 0x0000009f16047836 */ /* 0x000fe20000000000 */
[----:B------:R-:W-:Y:S01]  /*bb470*/  ISETP.LT.AND P1, PT, R18, UR48, !P0 ;  /* 0x0000003012007c0c */ /* 0x000fe2000c721270 */
[----:B------:R-:W1:Y:S01]  /*bb480*/  LDCU UR22, c[0x0][0x398] ;  /* 0x00007300ff1677ac */ /* 0x000e620008000800 */
[----:B------:R-:W-:Y:S02]  /*bb490*/  ISETP.LT.AND P0, PT, R26, UR54, !P0 ;  /* 0x000000361a007c0c */ /* 0x000fe4000c701270 */
[----:B0-----:R-:W-:Y:S01]  /*bb4a0*/  PRMT R0, R8, 0x3340, R6 ;  /* 0x0000334008007816 */ /* 0x001fe20000000006 */
[----:B------:R-:W0:Y:S08]  /*bb4b0*/  LDCU UR48, c[0x0][0x398] ;  /* 0x00007300ff3077ac */ /* 0x000e300008000800 */
[----:B------:R-:W-:Y:S01]  /*bb4c0*/  @P1 LOP3.LUT R3, R3, 0x8000, RZ, 0xfc, !PT ;  /* 0x0000800003031812 */ /* 0x000fe200078efcff */
[----:B------:R-:W0:Y:S03]  /*bb4d0*/  LDCU UR54, c[0x0][0x398] ;  /* 0x00007300ff3677ac */ /* 0x000e260008000800 */
[----:B------:R-:W-:-:S02]  /*bb4e0*/  LOP3.LUT R3, R3, 0xffffdfff, RZ, 0xc0, !PT ;  /* 0xffffdfff03037812 */ /* 0x000fc400078ec0ff */
[----:B------:R-:W-:Y:S02]  /*bb4f0*/  SHF.R.U32.HI R9, RZ, 0x8, R8 ;  /* 0x00000008ff097819 */ /* 0x000fe40000011608 */
[----:B------:R-:W-:Y:S02]  /*bb500*/  @P0 LOP3.LUT R3, R3, 0x2000, RZ, 0xfc, !PT ;  /* 0x0000200003030812 */ /* 0x000fe400078efcff */
[----:B------:R-:W-:Y:S01]  /*bb510*/  ISETP.GE.AND P0, PT, R4, UR20, PT ;  /* 0x0000001404007c0c */ /* 0x000fe2000bf06270 */
[----:B------:R0:W-:Y:S01]  /*bb520*/  STL [R1+0x658], R0 ;  /* 0x0006580001007387 */ /* 0x0001e20000100800 */
[----:B------:R-:W-:Y:S01]  /*bb530*/  SHF.R.U32.HI R4, RZ, 0x8, R6 ;  /* 0x00000008ff047819 */ /* 0x000fe20000011606 */
[----:B------:R-:W1:Y:S01]  /*bb540*/  LDCU UR20, c[0x0][0x398] ;  /* 0x00007300ff1477ac */ /* 0x000e620008000800 */
[----:B------:R-:W-:Y:S02]  /*bb550*/  SHF.R.U32.HI R8, RZ, 0x8, R7 ;  /* 0x00000008ff087819 */ /* 0x000fe40000011607 */
[----:B------:R-:W-:-:S02]  /*bb560*/  SHF.R.U32.HI R6, RZ, 0x8, R5 ;  /* 0x00000008ff067819 */ /* 0x000fc40000011605 */
[----:B------:R-:W-:Y:S02]  /*bb570*/  LOP3.LUT R4, R4, 0xffff, RZ, 0xc0, !PT ;  /* 0x0000ffff04047812 */ /* 0x000fe400078ec0ff */
[----:B0-----:R-:W-:Y:S02]  /*bb580*/  PRMT R0, R7, 0x3340, R5 ;  /* 0x0000334007007816 */ /* 0x001fe40000000005 */
        /* <DEDUP_REMOVED lines=22> */
[----:B0-----:R-:W-:Y:S02]  /*bb6f0*/  PRMT R0, R8, 0x3340, R6 ;  /* 0x0000334008007816 */ /* 0x001fe40000000006 */
[----:B------:R-:W-:Y:S01]  /*bb700*/  SHF.R.U32.HI R9, RZ, 0x8, R8 ;  /* 0x00000008ff097819 */ /* 0x000fe20000011608 */
        /* <DEDUP_REMOVED lines=42> */
[----:B-1----:R-:W-:Y:S01]  /*bb9b0*/  ISETP.LT.AND P0, PT, R26, UR46, !P0 ;  /* 0x0000002e1a007c0c */ /* 0x002fe2000c701270 */
[----:B------:R-:W1:Y:S01]  /*bb9c0*/  LDCU UR20, c[0x0][0x398] ;  /* 0x00007300ff1477ac */ /* 0x000e620008000800 */
[----:B------:R-:W-:Y:S02]  /*bb9d0*/  LOP3.LUT R16, R16, 0xbfffffff, RZ, 0xc0, !PT ;  /* 0xbfffffff10107812 */ /* 0x000fe400078ec0ff */
[----:B0-----:R-:W-:Y:S01]  /*bb9e0*/  PRMT R0, R7, 0x3340, R5 ;  /* 0x0000334007007816 */ /* 0x001fe20000000005 */
[----:B------:R-:W0:Y:S04]  /*bb9f0*/  LDCU UR46, c[0x0][0x398] ;  /* 0x00007300ff2e77ac */ /* 0x000e280008000800 */
[----:B------:R-:W-:-:S04]  /*bba00*/  @P1 LOP3.LUT R3, R3, 0x10, RZ, 0xfc, !PT ;  /* 0x0000001003031812 */ /* 0x000fc800078efcff */
[----:B------:R-:W-:-:S04]  /*bba10*/  LOP3.LUT R3, R3, 0xfffffffb, RZ, 0xc0, !PT ;  /* 0xfffffffb03037812 */ /* 0x000fc800078ec0ff */
[----:B------:R-:W-:Y:S02]  /*bba20*/  @P0 LOP3.LUT R3, R3, 0x4, RZ, 0xfc, !PT ;  /* 0x0000000403030812 */ /* 0x000fe400078efcff */
[----:B------:R-:W-:Y:S01]  /*bba30*/  ISETP.GE.AND P0, PT, R4, UR12, PT ;  /* 0x0000000c04007c0c */ /* 0x000fe2000bf06270 */
[----:B------:R-:W-:Y:S01]  /*bba40*/  VIADD R4, R22, 0xa3 ;  /* 0x000000a316047836 */ /* 0x000fe20000000000 */
[----:B------:R0:W-:Y:S01]  /*bba50*/  STL [R1+0x628], R0 ;  /* 0x0006280001007387 */ /* 0x0001e20000100800 */
[----:B------:R-:W-:Y:S01]  /*bba60*/  SHF.R.U32.HI R9, RZ, 0x8, R7 ;  /* 0x00000008ff097819 */ /* 0x000fe20000011607 */
[----:B------:R-:W1:Y:S01]  /*bba70*/  LDCU UR12, c[0x0][0x39c] ;  /* 0x00007380ff0c77ac */ /* 0x000e620008000800 */
[----:B------:R-:W-:Y:S02]  /*bba80*/  ISETP.LT.AND P1, PT, R18, UR22, !P0 ;  /* 0x0000001612007c0c */ /* 0x000fe4000c721270 */
[----:B------:R-:W-:Y:S01]  /*bba90*/  ISETP.LT.AND P0, PT, R26, UR48, !P0 ;  /* 0x000000301a007c0c */ /* 0x000fe2000c701270 */
[----:B------:R-:W1:Y:S01]  /*bbaa0*/  LDCU UR22, c[0x0][0x398] ;  /* 0x00007300ff1677ac */ /* 0x000e620008000800 */
[----:B------:R-:W-:-:S02]  /*bbab0*/  SHF.R.U32.HI R7, RZ, 0x8, R8 ;  /* 0x00000008ff077819 */ /* 0x000fc40000011608 */
[--C-:B0-----:R-:W-:Y:S01]  /*bbac0*/  PRMT R0, R8, 0x3340, R6.reuse ;  /* 0x0000334008007816 */ /* 0x101fe20000000006 */
[----:B------:R-:W0:Y:S01]  /*bbad0*/  LDCU UR48, c[0x0][0x398] ;  /* 0x00007300ff3077ac */ /* 0x000e220008000800 */
[----:B------:R-:W-:-:S07]  /*bbae0*/  SHF.R.U32.HI R6, RZ, 0x8, R6 ;  /* 0x00000008ff067819 */ /* 0x000fce0000011606 */
[----:B------:R-:W-:Y:S02]  /*bbaf0*/  @P0 LOP3.LUT R16, R16, 0x40000000, RZ, 0xfc, !PT ;  /* 0x4000000010100812 */ /* 0x000fe400078efcff */
[----:B------:R-:W-:Y:S02]  /*bbb00*/  ISETP.GE.AND P0, PT, R4, UR14, PT ;  /* 0x0000000e04007c0c */ /* 0x000fe4000bf06270 */
[----:B------:R-:W-:Y:S01]  /*bbb10*/  LOP3.LUT R7, R7, 0xffff, RZ, 0xc0, !PT ;  /* 0x0000ffff07077812 */ /* 0x000fe200078ec0ff */
[----:B------:R0:W-:Y:S01]  /*bbb20*/  STL [R1+0x624], R0 ;  /* 0x0006240001007387 */ /* 0x0001e20000100800 */
[----:B------:R-:W-:Y:S01]  /*bbb30*/  SHF.R.U32.HI R4, RZ, 0x8, R5 ;  /* 0x00000008ff047819 */ /* 0x000fe20000011605 */
[----:B------:R-:W1:Y:S01]  /*bbb40*/  LDCU UR14, c[0x0][0x39c] ;  /* 0x00007380ff0e77ac */ /* 0x000e620008000800 */
[----:B------:R-:W-:Y:S02]  /*bbb50*/  LOP3.LUT R5, R9, 0xffff, RZ, 0xc0, !PT ;  /* 0x0000ffff09057812 */ /* 0x000fe400078ec0ff */
[----:B------:R-:W-:-:S02]  /*bbb60*/  LOP3.LUT R4, R4, 0xffff, RZ, 0xc0, !PT ;  /* 0x0000ffff04047812 */ /* 0x000fc400078ec0ff */
[----:B------:R-:W-:Y:S02]  /*bbb70*/  LOP3.LUT R6, R6, 0xffff, RZ, 0xc0, !PT ;  /* 0x0000ffff06067812 */ /* 0x000fe400078ec0ff */
[----:B------:R-:W-:Y:S02]  /*bbb80*/  PRMT R5, R5, 0x3340, R4 ;  /* 0x0000334005057816 */ /* 0x000fe40000000004 */
[----:B0-----:R-:W-:-:S03]  /*bbb90*/  PRMT R0, R7, 0x3340, R6 ;  /* 0x0000334007007816 */ /* 0x001fc60000000006 */
[----:B------:R-:W-:Y:S04]  /*bbba0*/  STL [R1+0x100], R5 ;  /* 0x0001000501007387 */ /* 0x000fe80000100800 */
[----:B------:R0:W-:Y:S04]  /*bbbb0*/  STL [R1+0x110], R0 ;  /* 0x0001100001007387 */ /* 0x0001e80000100800 */
[----:B------:R-:W3:Y:S01]  /*bbbc0*/  LDL.LU R10, [R1+0x1710] ;  /* 0x00171000010a7983 */ /* 0x000ee20000300800 */
[----:B----4-:R-:W-:-:S03]  /*bbbd0*/  LOP3.LUT R8, R29, 0xffff, RZ, 0xc0, !PT ;  /* 0x0000ffff1d087812 */ /* 0x010fc600078ec0ff */
[----:B------:R-:W4:Y:S01]  /*bbbe0*/  LDL.LU R29, [R1+0x16dc] ;  /* 0x0016dc00011d7983 */ /* 0x000f220000300800 */
[----:B-----5:R-:W-:Y:S02]  /*bbbf0*/  LOP3.LUT R7, R24, 0xffff, RZ, 0xc0, !PT ;  /* 0x0000ffff18077812 */ /* 0x020fe400078ec0ff */
[----:B--2---:R-:W-:-:S04]  /*bbc00*/  LOP3.LUT R6, R27, 0xffff, RZ, 0xc0, !PT ;  /* 0x0000ffff1b067812 */ /* 0x004fc800078ec0ff */
[----:B0-----:R-:W-:Y:S02]  /*bbc10*/  PRMT R0, R8, 0x3340, R6 ;  /* 0x0000334008007816 */ /* 0x001fe40000000006 */
[----:B---3--:R-:W-:-:S03]  /*bbc20*/  LOP3.LUT R5, R25, 0xffff, RZ, 0xc0, !PT ;  /* 0x0000ffff19057812 */ /* 0x008fc600078ec0ff */
[----:B------:R0:W-:Y:S04]  /*bbc30*/  STL [R1+0x618], R0 ;  /* 0x0006180001007387 */ /* 0x0001e80000100800 */
[----:B------:R-:W2:Y:S04]  /*bbc40*/  LDL.LU R24, [R1+0x168c] ;  /* 0x00168c0001187983 */ /* 0x000ea80000300800 */
[----:B------:R-:W3:Y:S04]  /*bbc50*/  LDL.LU R27, [R1+0xf0] ;  /* 0x0000f000011b7983 */ /* 0x000ee80000300800 */
[----:B------:R-:W5:Y:S01]  /*bbc60*/  LDL.LU R25, [R1+0x169c] ;  /* 0x00169c0001197983 */ /* 0x000f620000300800 */
[----:B------:R-:W-:-:S04]  /*bbc70*/  LOP3.LUT R3, R3, 0xfffffffe, RZ, 0xc0, !PT ;  /* 0xfffffffe03037812 */ /* 0x000fc800078ec0ff */
[----:B------:R-:W-:Y:S02]  /*bbc80*/  @P1 LOP3.LUT R3, R3, 0x1, RZ, 0xfc, !PT ;  /* 0x0000000103031812 */ /* 0x000fe400078efcff */
[----:B-1----:R-:W-:Y:S02]  /*bbc90*/  ISETP.LT.AND P1, PT, R18, UR20, !P0 ;  /* 0x0000001412007c0c */ /* 0x002fe4000c721270 */
[----:B------:R-:W-:Y:S01]  /*bbca0*/  LOP3.LUT R16, R16, 0xdfffffff, RZ, 0xc0, !PT ;  /* 0xdfffffff10107812 */ /* 0x000fe200078ec0ff */
[----:B------:R-:W-:Y:S01]  /*bbcb0*/  VIADD R4, R22, 0xa4 ;  /* 0x000000a416047836 */ /* 0x000fe20000000000 */
[----:B------:R-:W-:Y:S01]  /*bbcc0*/  ISETP.LT.AND P0, PT, R26, UR46, !P0 ;  /* 0x0000002e1a007c0c */ /* 0x000fe2000c701270 */
[----:B------:R-:W1:Y:S01]  /*bbcd0*/  LDCU UR20, c[0x0][0x398] ;  /* 0x00007300ff1477ac */ /* 0x000e620008000800 */
[----:B------:R-:W0:Y:S07]  /*bbce0*/  LDCU UR46, c[0x0][0x398] ;  /* 0x00007300ff2e77ac */ /* 0x000e2e0008000800 */
        /* <DEDUP_REMOVED lines=9> */
[----:B------:R-:W-:Y:S01]  /*bbd80*/  SHF.R.U32.HI R9, RZ, 0x8, R8 ;  /* 0x00000008ff097819 */ /* 0x000fe20000011608 */
[----:B------:R-:W1:Y:S01]  /*bbd90*/  LDCU UR48, c[0x0][0x398] ;  /* 0x00007300ff3077ac */ /* 0x000e620008000800 */
[----:B0-----:R-:W-:-:S02]  /*bbda0*/  PRMT R0, R7, 0x3340, R5 ;  /* 0x0000334007007816 */ /* 0x001fc40000000005 */
[----:B------:R-:W-:Y:S01]  /*bbdb0*/  LOP3.LUT R3, R3, 0xff7fffff, RZ, 0xc0, !PT ;  /* 0xff7fffff03037812 */ /* 0x000fe200078ec0ff */
[----:B------:R-:W0:Y:S04]  /*bbdc0*/  LDCU UR16, c[0x0][0x39c] ;  /* 0x00007380ff1077ac */ /* 0x000e280008000800 */
[----:B------:R-:W-:-:S04]  /*bbdd0*/  @P1 LOP3.LUT R16, R16, 0x2000000, RZ, 0xfc, !PT ;  /* 0x0200000010101812 */ /* 0x000fc800078efcff */
[----:B------:R-:W-:-:S04]  /*bbde0*/  LOP3.LUT R16, R16, 0xff7fffff, RZ, 0xc0, !PT ;  /* 0xff7fffff10107812 */ /* 0x000fc800078ec0ff */
[----:B------:R-:W-:Y:S02]  /*bbdf0*/  @P0 LOP3.LUT R16, R16, 0x800000, RZ, 0xfc, !PT ;  /* 0x0080000010100812 */ /* 0x000fe400078efcff */
[----:B------:R-:W-:Y:S01]  /*bbe00*/  ISETP.GE.AND P0, PT, R4, UR18, PT ;  /* 0x0000001204007c0c */ /* 0x000fe2000bf06270 */
[----:B------:R0:W-:Y:S01]  /*bbe10*/  STL [R1+0x614], R0 ;  /* 0x0006140001007387 */ /* 0x0001e20000100800 */
[----:B------:R-:W-:Y:S01]  /*bbe20*/  SHF.R.U32.HI R4, RZ, 0x8, R6 ;  /* 0x00000008ff047819 */ /* 0x000fe20000011606 */
[----:B------:R-:W2:Y:S01]  /*bbe30*/  LDCU UR18, c[0x0][0x39c] ;  /* 0x00007380ff1277ac */ /* 0x000ea20008000800 */
[----:B-1----:R-:W-:Y:S02]  /*bbe40*/  ISETP.LT.AND P1, PT, R18, UR20, !P0 ;  /* 0x0000001412007c0c */ /* 0x002fe4000c721270 */
[----:B------:R-:W-:Y:S01]  /*bbe50*/  ISETP.LT.AND P0, PT, R26, UR46, !P0 ;  /* 0x0000002e1a007c0c */ /* 0x000fe2000c701270 */
[----:B------:R-:W1:Y:S01]  /*bbe60*/  LDCU UR46, c[0x0][0x398] ;  /* 0x00007300ff2e77ac */ /* 0x000e620008000800 */
[----:B------:R-:W-:-:S02]  /*bbe70*/  LOP3.LUT R16, R16, 0xffbfffff, RZ, 0xc0, !PT ;  /* 0xffbfffff10107812 */ /* 0x000fc400078ec0ff */
[----:B------:R-:W-:Y:S01]  /*bbe80*/  SHF.R.U32.HI R6, RZ, 0x8, R5 ;  /* 0x00000008ff067819 */ /* 0x000fe20000011605 */
[----:B------:R-:W1:Y:S01]  /*bbe90*/  LDCU UR20, c[0x0][0x39c] ;  /* 0x00007380ff1477ac */ /* 0x000e620008000800 */
[----:B------:R-:W-:Y:S02]  /*bbea0*/  LOP3.LUT R5, R9, 0xffff, RZ, 0xc0, !PT ;  /* 0x0000ffff09057812 */ /* 0x000fe400078ec0ff */
[----:B------:R-:W-:-:S03]  /*bbeb0*/  LOP3.LUT R4, R4, 0xffff, RZ, 0xc0, !PT ;  /* 0x0000ffff04047812 */ /* 0x000fc600078ec0ff */
[----:B------:R-:W-:Y:S02]  /*bbec0*/  @P1 LOP3.LUT R16, R16, 0x400000, RZ, 0xfc, !PT ;  /* 0x0040000010101812 */ /* 0x000fe400078efcff */
[----:B0-----:R-:W-:Y:S01]  /*bbed0*/  PRMT R0, R5, 0x3340, R4 ;  /* 0x0000334005007816 */ /* 0x001fe20000000004 */
[----:B------:R-:W-:Y:S01]  /*bbee0*/  VIADD R4, R22, 0xa6 ;  /* 0x000000a616047836 */ /* 0x000fe20000000000 */
[----:B------:R-:W-:-:S04]  /*bbef0*/  LOP3.LUT R16, R16, 0xffefffff, RZ, 0xc0, !PT ;  /* 0xffefffff10107812 */ /* 0x000fc800078ec0ff */
[----:B------:R-:W-:Y:S02]  /*bbf00*/  @P0 LOP3.LUT R16, R16, 0x100000, RZ, 0xfc, !PT ;  /* 0x0010000010100812 */ /* 0x000fe400078efcff */
[----:B------:R-:W-:Y:S02]  /*bbf10*/  ISETP.GE.AND P0, PT, R4, UR68, PT ;  /* 0x0000004404007c0c */ /* 0x000fe4000bf06270 */
[----:B------:R-:W-:Y:S02]  /*bbf20*/  SHF.R.U32.HI R8, RZ, 0x8, R7 ;  /* 0x00000008ff087819 */ /* 0x000fe40000011607 */
[----:B------:R-:W-:Y:S02]  /*bbf30*/  LOP3.LUT R16, R16, 0xfffbffff, RZ, 0xc0, !PT ;  /* 0xfffbffff10107812 */ /* 0x000fe400078ec0ff */
[----:B------:R-:W-:Y:S01]  /*bbf40*/  LOP3.LUT R6, R6, 0xffff, RZ, 0xc0, !PT ;  /* 0x0000ffff06067812 */ /* 0x000fe200078ec0ff */
[----:B------:R0:W-:Y:S01]  /*bbf50*/  STL [R1+0xfc], R0 ;  /* 0x0000fc0001007387 */ /* 0x0001e20000100800 */
[----:B------:R-:W-:Y:S01]  /*bbf60*/  ISETP.LT.AND P1, PT, R18, UR22, !P0 ;  /* 0x0000001612007c0c */ /* 0x000fe2000c721270 */
[----:B------:R-:W-:Y:S01]  /*bbf70*/  VIADD R4, R22, 0xa7 ;  /* 0x000000a716047836 */ /* 0x000fe20000000000 */
[----:B------:R-:W-:Y:S01]  /*bbf80*/  ISETP.LT.AND P0, PT, R26, UR48, !P0 ;  /* 0x000000301a007c0c */ /* 0x000fe2000c701270 */
[----:B------:R-:W1:Y:S01]  /*bbf90*/  LDCU UR48, c[0x0][0x398] ;  /* 0x00007300ff3077ac */ /* 0x000e620008000800 */
[----:B------:R-:W-:Y:S01]  /*bbfa0*/  LOP3.LUT R7, R8, 0xffff, RZ, 0xc0, !PT ;  /* 0x0000ffff08077812 */ /* 0x000fe200078ec0ff */
[----:B------:R-:W1:Y:S03]  /*bbfb0*/  LDCU UR22, c[0x0][0x39c] ;  /* 0x00007380ff1677ac */ /* 0x000e660008000800 */
[----:B0-----:R-:W-:Y:S01]  /*bbfc0*/  PRMT R0, R7, 0x3340, R6 ;  /* 0x0000334007007816 */ /* 0x001fe20000000006 */
[----:B------:R-:W0:Y:S04]  /*bbfd0*/  LDCU UR68, c[0x0][0x398] ;  /* 0x00007300ff4477ac */ /* 0x000e280008000800 */
[----:B------:R-:W-:-:S04]  /*bbfe0*/  @P1 LOP3.LUT R16, R16, 0x40000, RZ, 0xfc, !PT ;  /* 0x0004000010101812 */ /* 0x000fc800078efcff */
[----:B------:R-:W-:Y:S01]  /*bbff0*/  LOP3.LUT R16, R16, 0xfffeffff, RZ, 0xc0, !PT ;  /* 0xfffeffff10107812 */ /* 0x000fe200078ec0ff */
[----:B------:R0:W-:Y:S01]  /*bc000*/  STL [R1+0x10c], R0 ;  /* 0x00010c0001007387 */ /* 0x0001e20000100800 */
[----:B----4-:R-:W-:Y:S02]  /*bc010*/  LOP3.LUT R7, R29, 0xffff, RZ, 0xc0, !PT ;  /* 0x0000ffff1d077812 */ /* 0x010fe400078ec0ff */
[----:B------:R-:W-:Y:S01]  /*bc020*/  @P0 LOP3.LUT R16, R16, 0x10000, RZ, 0xfc, !PT ;  /* 0x0001000010100812 */ /* 0x000fe200078efcff */
[----:B------:R-:W4:Y:S01]  /*bc030*/  LDL.LU R29, [R1+0x1718] ;  /* 0x00171800011d7983 */ /* 0x000f220000300800 */
[----:B------:R-:W-:Y:S01]  /*bc040*/  ISETP.GE.AND P0, PT, R4, UR75, PT ;  /* 0x0000004b04007c0c */ /* 0x000fe2000bf06270 */
[----:B------:R-:W-:Y:S01]  /*bc050*/  UMOV UR75, UR77 ;  /* 0x0000004d004b7c82 */ /* 0x000fe20008000000 */
[----:B--2---:R-:W-:Y:S02]  /*bc060*/  LOP3.LUT R6, R24, 0xffff, RZ, 0xc0, !PT ;  /* 0x0000ffff18067812 */ /* 0x004fe400078ec0ff */
[----:B------:R-:W2:Y:S01]  /*bc070*/  LDL.LU R24, [R1+0x1714] ;  /* 0x0017140001187983 */ /* 0x000ea20000300800 */
[----:B---3--:R-:W-:-:S03]  /*bc080*/  LOP3.LUT R5, R27, 0xffff, RZ, 0xc0, !PT ;  /* 0x0000ffff1b057812 */ /* 0x008fc600078ec0ff */
[----:B------:R-:W3:Y:S01]  /*bc090*/  LDL.LU R27, [R1+0x16a0] ;  /* 0x0016a000011b7983 */ /* 0x000ee20000300800 */
[----:B-----5:R-:W-:-:S03]  /*bc0a0*/  R2UR UR77, R25 ;  /* 0x00000000194d72ca */ /* 0x020fc600000e0000 */
[----:B------:R-:W5:Y:S01]  /*bc0b0*/  LDL.LU R25, [R1+0x1698] ;  /* 0x0016980001197983 */ /* 0x000f620000300800 */
[----:B------:R-:W-:Y:S01]  /*bc0c0*/  ISETP.LT.AND P1, PT, R18, UR52, !P0 ;  /* 0x0000003412007c0c */ /* 0x000fe2000c721270 */
[----:B------:R-:W1:Y:S01]  /*bc0d0*/  LDCU UR52, c[0x0][0x398] ;  /* 0x00007300ff3477ac */ /* 0x000e620008000800 */
[----:B------:R-:W-:-:S04]  /*bc0e0*/  LOP3.LUT R8, R10, 0xffff, RZ, 0xc0, !PT ;  /* 0x0000ffff0a087812 */ /* 0x000fc800078ec0ff */
[----:B0-----:R-:W-:Y:S02]  /*bc0f0*/  PRMT R0, R8, 0x3340, R6 ;  /* 0x0000334008007816 */ /* 0x001fe40000000006 */
[----:B------:R-:W-:Y:S01]  /*bc100*/  ISETP.LT.AND P0, PT, R26, UR54, !P0 ;  /* 0x000000361a007c0c */ /* 0x000fe2000c701270 */
[----:B------:R-:W0:Y:S01]  /*bc110*/  LDCU UR54, c[0x0][0x398] ;  /* 0x00007300ff3677ac */ /* 0x000e220008000800 */
[----:B------:R-:W-:Y:S02]  /*bc120*/  SHF.R.U32.HI R9, RZ, 0x8, R8 ;  /* 0x00000008ff097819 */ /* 0x000fe40000011608 */
[----:B------:R-:W-:Y:S01]  /*bc130*/  SHF.R.U32.HI R4, RZ, 0x8, R6 ;  /* 0x00000008ff047819 */ /* 0x000fe20000011606 */
[----:B------:R1:W-:Y:S01]  /*bc140*/  STL [R1+0x5fc], R0 ;  /* 0x0005fc0001007387 */ /* 0x0003e20000100800 */
[----:B------:R-:W-:Y:S02]  /*bc150*/  LOP3.LUT R16, R16, 0xffffbfff, RZ, 0xc0, !PT ;  /* 0xffffbfff10107812 */ /* 0x000fe400078ec0ff */
[----:B------:R-:W-:-:S02]  /*bc160*/  SHF.R.U32.HI R6, RZ, 0x8, R5 ;  /* 0x00000008ff067819 */ /* 0x000fc40000011605 */
[----:B------:R-:W-:Y:S02]  /*bc170*/  LOP3.LUT R4, R4, 0xffff, RZ, 0xc0, !PT ;  /* 0x0000ffff04047812 */ /* 0x000fe400078ec0ff */
[----:B------:R-:W-:Y:S02]  /*bc180*/  @P1 LOP3.LUT R16, R16, 0x4000, RZ, 0xfc, !PT ;  /* 0x0000400010101812 */ /* 0x000fe400078efcff */
[----:B-1----:R-:W-:Y:S02]  /*bc190*/  PRMT R0, R7, 0x3340, R5 ;  /* 0x0000334007007816 */ /* 0x002fe40000000005 */
[----:B------:R-:W-:Y:S02]  /*bc1a0*/  LOP3.LUT R5, R9, 0xffff, RZ, 0xc0, !PT ;  /* 0x0000ffff09057812 */ /* 0x000fe400078ec0ff */
[----:B------:R-:W-:Y:S02]  /*bc1b0*/  LOP3.LUT R16, R16, 0xffffefff, RZ, 0xc0, !PT ;  /* 0xffffefff10107812 */ /* 0x000fe400078ec0ff */
[----:B------:R-:W-:Y:S01]  /*bc1c0*/  PRMT R5, R5, 0x3340, R4 ;  /* 0x0000334005057816 */ /* 0x000fe20000000004 */
[----:B------:R-:W-:Y:S01]  /*bc1d0*/  VIADD R4, R22, 0xa8 ;  /* 0x000000a816047836 */ /* 0x000fe20000000000 */
[----:B------:R-:W-:-:S02]  /*bc1e0*/  SHF.R.U32.HI R8, RZ, 0x8, R7 ;  /* 0x00000008ff087819 */ /* 0x000fc40000011607 */
[----:B------:R-:W-:Y:S02]  /*bc1f0*/  @P0 LOP3.LUT R16, R16, 0x1000, RZ, 0xfc, !PT ;  /* 0x0000100010100812 */ /* 0x000fe400078efcff */
[----:B------:R-:W-:Y:S02]  /*bc200*/  LOP3.LUT R7, R8, 0xffff, RZ, 0xc0, !PT ;  /* 0x0000ffff08077812 */ /* 0x000fe400078ec0ff */
[----:B------:R-:W-:Y:S02]  /*bc210*/  LOP3.LUT R6, R6, 0xffff, RZ, 0xc0, !PT ;  /* 0x0000ffff06067812 */ /* 0x000fe400078ec0ff */
[----:B------:R-:W-:Y:S01]  /*bc220*/  ISETP.GE.AND P0, PT, R4, UR24, PT ;  /* 0x0000001804007c0c */ /* 0x000fe2000bf06270 */
[----:B------:R1:W-:Y:S01]  /*bc230*/  STL [R1+0x5f8], R0 ;  /* 0x0005f80001007387 */ /* 0x0003e20000100800 */
[----:B------:R-:W-:Y:S01]  /*bc240*/  LOP3.LUT R16, R16, 0xfffffbff, RZ, 0xc0, !PT ;  /* 0xfffffbff10107812 */ /* 0x000fe200078ec0ff */
[----:B------:R-:W-:Y:S01]  /*bc250*/  VIADD R4, R22, 0xa9 ;  /* 0x000000a916047836 */ /* 0x000fe20000000000 */
[----:B------:R-:W-:Y:S01]  /*bc260*/  ISETP.LT.AND P1, PT, R18, UR46, !P0 ;  /* 0x0000002e12007c0c */ /* 0x000fe2000c721270 */
[----:B------:R5:W-:Y:S01]  /*bc270*/  STL [R1+0xf8], R5 ;  /* 0x0000f80501007387 */ /* 0x000be20000100800 */
[----:B------:R-:W0:Y:S01]  /*bc280*/  LDCU UR24, c[0x0][0x39c] ;  /* 0x00007380ff1877ac */ /* 0x000e220008000800 */
[----:B-1----:R-:W-:Y:S01]  /*bc290*/  PRMT R0, R7, 0x3340, R6 ;  /* 0x0000334007007816 */ /* 0x002fe20000000006 */
[----:B------:R-:W1:Y:S01]  /*bc2a0*/  LDCU UR46, c[0x0][0x398] ;  /* 0x00007300ff2e77ac */ /* 0x000e620008000800 */
[----:B------:R-:W-:-:S03]  /*bc2b0*/  ISETP.LT.AND P0, PT, R26, UR48, !P0 ;  /* 0x000000301a007c0c */ /* 0x000fc6000c701270 */
[----:B------:R0:W-:Y:S05]  /*bc2c0*/  STL [R1+0x108], R0 ;  /* 0x0001080001007387 */ /* 0x0001ea0000100800 */
[----:B------:R-:W-:Y:S01]  /*bc2d0*/  @P1 LOP3.LUT R16, R16, 0x400, RZ, 0xfc, !PT ;  /* 0x0000040010101812 */ /* 0x000fe200078efcff */
[----:B------:R-:W0:Y:S03]  /*bc2e0*/  LDCU UR48, c[0x0][0x398] ;  /* 0x00007300ff3077ac */ /* 0x000e260008000800 */
[----:B------:R-:W-:-:S04]  /*bc2f0*/  LOP3.LUT R16, R16, 0xfffffeff, RZ, 0xc0, !PT ;  /* 0xfffffeff10107812 */ /* 0x000fc800078ec0ff */
[----:B------:R-:W-:Y:S02]  /*bc300*/  @P0 LOP3.LUT R16, R16, 0x100, RZ, 0xfc, !PT ;  /* 0x0000010010100812 */ /* 0x000fe400078efcff */
[----:B------:R-:W-:Y:S01]  /*bc310*/  ISETP.GE.AND P0, PT, R4, UR26, PT ;  /* 0x0000001a04007c0c */ /* 0x000fe2000bf06270 */
[----:B------:R-:W0:Y:S01]  /*bc320*/  LDCU UR26, c[0x0][0x39c] ;  /* 0x00007380ff1a77ac */ /* 0x000e220008000800 */
[----:B----4-:R-:W-:-:S04]  /*bc330*/  LOP3.LUT R8, R29, 0xffff, RZ, 0xc0, !PT ;  /* 0x0000ffff1d087812 */ /* 0x010fc800078ec0ff */
[----:B------:R-:W-:Y:S02]  /*bc340*/  SHF.R.U32.HI R9, RZ, 0x8, R8 ;  /* 0x00000008ff097819 */ /* 0x000fe40000011608 */
[----:B--2---:R-:W-:Y:S02]  /*bc350*/  LOP3.LUT R7, R24, 0xffff, RZ, 0xc0, !PT ;  /* 0x0000ffff18077812 */ /* 0x004fe400078ec0ff */
[----:B------:R-:W2:Y:S01]  /*bc360*/  LDL.LU R24, [R1+0x171c] ;  /* 0x00171c0001187983 */ /* 0x000ea20000300800 */
[----:B---3--:R-:W-:-:S03]  /*bc370*/  LOP3.LUT R6, R27, 0xffff, RZ, 0xc0, !PT ;  /* 0x0000ffff1b067812 */ /* 0x008fc600078ec0ff */
[----:B------:R-:W3:Y:S01]  /*bc380*/  LDL.LU R27, [R1+0x16ec] ;  /* 0x0016ec00011b7983 */ /* 0x000ee20000300800 */
[----:B-----5:R-:W-:-:S03]  /*bc390*/  LOP3.LUT R5, R25, 0xffff, RZ, 0xc0, !PT ;  /* 0x0000ffff19057812 */ /* 0x020fc600078ec0ff */
[----:B------:R-:W4:Y:S01]  /*bc3a0*/  LDL.LU R25, [R1+0x1a0] ;  /* 0x0001a00001197983 */ /* 0x000f220000300800 */
[--C-:B0-----:R-:W-:Y:S02]  /*bc3b0*/  PRMT R0, R8, 0x3340, R6.reuse ;  /* 0x0000334008007816 */ /* 0x101fe40000000006 */
[----:B------:R-:W-:Y:S02]  /*bc3c0*/  SHF.R.U32.HI R4, RZ, 0x8, R6 ;  /* 0x00000008ff047819 */ /* 0x000fe40000011606 */
[----:B------:R-:W-:Y:S01]  /*bc3d0*/  SHF.R.U32.HI R8, RZ, 0x8, R7 ;  /* 0x00000008ff087819 */ /* 0x000fe20000011607 */
[----:B------:R0:W-:Y:S01]  /*bc3e0*/  STL [R1+0x604], R0 ;  /* 0x0006040001007387 */ /* 0x0001e20000100800 */
[----:B------:R-:W-:Y:S02]  /*bc3f0*/  SHF.R.U32.HI R6, RZ, 0x8, R5 ;  /* 0x00000008ff067819 */ /* 0x000fe40000011605 */
[----:B------:R-:W-:Y:S02]  /*bc400*/  LOP3.LUT R4, R4, 0xffff, RZ, 0xc0, !PT ;  /* 0x0000ffff04047812 */ /* 0x000fe400078ec0ff */
[----:B------:R-:W-:-:S02]  /*bc410*/  LOP3.LUT R6, R6, 0xffff, RZ, 0xc0, !PT ;  /* 0x0000ffff06067812 */ /* 0x000fc400078ec0ff */
[----:B0-----:R-:W-:Y:S02]  /*bc420*/  PRMT R0, R7, 0x3340, R5 ;  /* 0x0000334007007816 */ /* 0x001fe40000000005 */
        /* <DEDUP_REMOVED lines=8> */
[----:B------:R-:W5:Y:S04]  /*bc4b0*/  LDL.LU R17, [R1+0x302c] ;  /* 0x00302c0001117983 */ /* 0x000f680000300800 */
[----:B------:R-:W5:Y:S01]  /*bc4c0*/  LDL.LU R29, [R1+0x1728] ;  /* 0x00172800011d7983 */ /* 0x000f620000300800 */
[----:B------:R-:W-:Y:S02]  /*bc4d0*/  ISETP.LT.AND P1, PT, R18, UR52, !P0 ;  /* 0x0000003412007c0c */ /* 0x000fe4000c721270 */
[----:B------:R-:W-:Y:S01]  /*bc4e0*/  LOP3.LUT R16, R16, 0xffffff7f, RZ, 0xc0, !PT ;  /* 0xffffff7f10107812 */ /* 0x000fe200078ec0ff */
[----:B------:R-:W-:Y:S01]  /*bc4f0*/  VIADD R4, R22, 0xaa ;  /* 0x000000aa16047836 */ /* 0x000fe20000000000 */
[----:B------:R-:W-:Y:S01]  /*bc500*/  ISETP.LT.AND P0, PT, R26, UR54, !P0 ;  /* 0x000000361a007c0c */ /* 0x000fe2000c701270 */
[----:B------:R-:W0:Y:S01]  /*bc510*/  LDCU UR52, c[0x0][0x398] ;  /* 0x00007300ff3477ac */ /* 0x000e220008000800 */
[----:B------:R-:W0:Y:S07]  /*bc520*/  LDCU UR54, c[0x0][0x398] ;  /* 0x00007300ff3677ac */ /* 0x000e2e0008000800 */
        /* <DEDUP_REMOVED lines=18> */
[----:B------:R-:W-:Y:S02]  /*bc650*/  LOP3.LUT R16, R16, 0xfffffffe, RZ, 0xc0, !PT ;  /* 0xfffffffe10107812 */ /* 0x000fe400078ec0ff */
[----:B------:R-:W-:-:S09]  /*bc660*/  SHF.R.U32.HI R4, RZ, 0x8, R5 ;  /* 0x00000008ff047819 */ /* 0x000fd20000011605 */
[----:B------:R-:W-:Y:S02]  /*bc670*/  @P1 LOP3.LUT R16, R16, 0x1, RZ, 0xfc, !PT ;  /* 0x0000000110101812 */ /* 0x000fe400078efcff */
[----:B------:R-:W-:Y:S02]  /*bc680*/  LOP3.LUT R4, R4, 0xffff, RZ, 0xc0, !PT ;  /* 0x0000ffff04047812 */ /* 0x000fe400078ec0ff */
[----:B--2---:R-:W-:Y:S02]  /*bc690*/  LOP3.LUT R8, R24, 0xffff, RZ, 0xc0, !PT ;  /* 0x0000ffff18087812 */ /* 0x004fe400078ec0ff */
[----:B------:R-:W2:Y:S01]  /*bc6a0*/  LDL.LU R24, [R1+0x16f4] ;  /* 0x0016f40001187983 */ /* 0x000ea20000300800 */
[----:B---3--:R-:W-:-:S03]  /*bc6b0*/  LOP3.LUT R7, R27, 0xffff, RZ, 0xc0, !PT ;  /* 0x0000ffff1b077812 */ /* 0x008fc600078ec0ff */
[----:B------:R-:W3:Y:S01]  /*bc6c0*/  LDL.LU R27, [R1+0x1a4] ;  /* 0x0001a400011b7983 */ /* 0x000ee20000300800 */
[----:B----4-:R-:W-:-:S03]  /*bc6d0*/  LOP3.LUT R6, R25, 0xffff, RZ, 0xc0, !PT ;  /* 0x0000ffff19067812 */ /* 0x010fc600078ec0ff */
[----:B------:R-:W4:Y:S01]  /*bc6e0*/  LDL.LU R25, [R1+0x15c] ;  /* 0x00015c0001197983 */ /* 0x000f220000300800 */
[----:B------:R-:W-:-:S03]  /*bc6f0*/  PRMT R0, R7, 0x3340, R5 ;  /* 0x0000334007007816 */ /* 0x000fc60000000005 */
[----:B------:R-:W-:Y:S01]  /*bc700*/  STL [R1+0x2fec], R16 ;  /* 0x002fec1001007387 */ /* 0x000fe20000100800 */
[----:B------:R-:W-:-:S03]  /*bc710*/  SHF.R.U32.HI R9, RZ, 0x8, R7 ;  /* 0x00000008ff097819 */ /* 0x000fc60000011607 */
[----:B------:R0:W-:Y:S01]  /*bc720*/  STL [R1+0x60c], R0 ;  /* 0x00060c0001007387 */ /* 0x0001e20000100800 */
[----:B------:R-:W-:Y:S02]  /*bc730*/  SHF.R.U32.HI R7, RZ, 0x8, R8 ;  /* 0x00000008ff077819 */ /* 0x000fe40000011608 */
[----:B------:R-:W-:Y:S02]  /*bc740*/  LOP3.LUT R5, R9, 0xffff, RZ, 0xc0, !PT ;  /* 0x0000ffff09057812 */ /* 0x000fe400078ec0ff */
[----:B------:R-:W-:Y:S02]  /*bc750*/  LOP3.LUT R7, R7, 0xffff, RZ, 0xc0, !PT ;  /* 0x0000ffff07077812 */ /* 0x000fe400078ec0ff */
[--C-:B0-----:R-:W-:Y:S02]  /*bc760*/  PRMT R0, R8, 0x3340, R6.reuse ;  /* 0x0000334008007816 */ /* 0x101fe40000000006 */
[----:B------:R-:W-:-:S04]  /*bc770*/  SHF.R.U32.HI R6, RZ, 0x8, R6 ;  /* 0x00000008ff067819 */ /* 0x000fc80000011606 */
        /* <DEDUP_REMOVED lines=26> */
[----:B--2---:R-:W-:Y:S02]  /*bc920*/  LOP3.LUT R7, R24, 0xffff, RZ, 0xc0, !PT ;  /* 0x0000ffff18077812 */ /* 0x004fe400078ec0ff */
[----:B------:R-:W2:Y:S01]  /*bc930*/  LDL.LU R24, [R1+0x16fc] ;  /* 0x0016fc0001187983 */ /* 0x000ea20000300800 */
[----:B---3--:R-:W-:-:S03]  /*bc940*/  LOP3.LUT R6, R27, 0xffff, RZ, 0xc0, !PT ;  /* 0x0000ffff1b067812 */ /* 0x008fc600078ec0ff */
[----:B------:R-:W3:Y:S01]  /*bc950*/  LDL.LU R27, [R1+0x1a8] ;  /* 0x0001a800011b7983 */ /* 0x000ee20000300800 */
[----:B----4-:R-:W-:-:S03]  /*bc960*/  LOP3.LUT R5, R25, 0xffff, RZ, 0xc0, !PT ;  /* 0x0000ffff19057812 */ /* 0x010fc600078ec0ff */
[----:B------:R-:W4:Y:S01]  /*bc970*/  LDL.LU R25, [R1+0x160] ;  /* 0x0001600001197983 */ /* 0x000f220000300800 */
[----:B0-----:R-:W-:Y:S02]  /*bc980*/  PRMT R0, R7, 0x3340, R5 ;  /* 0x0000334007007816 */ /* 0x001fe40000000005 */
[----:B------:R-:W-:Y:S02]  /*bc990*/  SHF.R.U32.HI R9, RZ, 0x8, R7 ;  /* 0x00000008ff097819 */ /* 0x000fe40000011607 */
[----:B------:R-:W-:Y:S01]  /*bc9a0*/  SHF.R.U32.HI R4, RZ, 0x8, R5 ;  /* 0x00000008ff047819 */ /* 0x000fe20000011605 */
[----:B------:R0:W-:Y:S01]  /*bc9b0*/  STL [R1+0x620], R0 ;  /* 0x0006200001007387 */ /* 0x0001e20000100800 */
[----:B------:R-:W-:Y:S02]  /*bc9c0*/  SHF.R.U32.HI R7, RZ, 0x8, R8 ;  /* 0x00000008ff077819 */ /* 0x000fe40000011608 */
[----:B------:R-:W-:Y:S02]  /*bc9d0*/  LOP3.LUT R5, R9, 0xffff, RZ, 0xc0, !PT ;  /* 0x0000ffff09057812 */ /* 0x000fe400078ec0ff */
[----:B------:R-:W-:-:S02]  /*bc9e0*/  LOP3.LUT R4, R4, 0xffff, RZ, 0xc0, !PT ;  /* 0x0000ffff04047812 */ /* 0x000fc400078ec0ff */
[--C-:B0-----:R-:W-:Y:S02]  /*bc9f0*/  PRMT R0, R8, 0x3340, R6.reuse ;  /* 0x0000334008007816 */ /* 0x101fe40000000006 */
[----:B------:R-:W-:Y:S02]  /*bca00*/  SHF.R.U32.HI R6, RZ, 0x8, R6 ;  /* 0x00000008ff067819 */ /* 0x000fe40000011606 */
[----:B------:R-:W-:Y:S02]  /*bca10*/  LOP3.LUT R7, R7, 0xffff, RZ, 0xc0, !PT ;  /* 0x0000ffff07077812 */ /* 0x000fe400078ec0ff */
[----:B------:R-:W-:Y:S01]  /*bca20*/  LOP3.LUT R6, R6, 0xffff, RZ, 0xc0, !PT ;  /* 0x0000ffff06067812 */ /* 0x000fe200078ec0ff */
[----:B------:R0:W-:Y:S01]  /*bca30*/  STL [R1+0x62c], R0 ;  /* 0x00062c0001007387 */ /* 0x0001e20000100800 */
[----:B------:R-:W-:-:S05]  /*bca40*/  PRMT R5, R5, 0x3340, R4 ;  /* 0x0000334005057816 */ /* 0x000fca0000000004 */
[----:B------:R4:W-:Y:S01]  /*bca50*/  STL [R1+0x5b4], R5 ;  /* 0x0005b40501007387 */ /* 0x0009e20000100800 */
[----:B0-----:R-:W-:-:S05]  /*bca60*/  PRMT R0, R7, 0x3340, R6 ;  /* 0x0000334007007816 */ /* 0x001fca0000000006 */
[----:B------:R0:W-:Y:S04]  /*bca70*/  STL [R1+0x5b8], R0 ;  /* 0x0005b80001007387 */ /* 0x0001e80000100800 */
[----:B------:R-:W3:Y:S04]  /*bca80*/  LDL.LU R12, [R1+0xc4] ;  /* 0x0000c400010c7983 */ /* 0x000ee80000300800 */
[----:B------:R-:W3:Y:S01]  /*bca90*/  LDL.LU R10, [R1+0xcc] ;  /* 0x0000cc00010a7983 */ /* 0x000ee20000300800 */
[----:B-----5:R-:W-:-:S03]  /*bcaa0*/  LOP3.LUT R8, R29, 0xffff, RZ, 0xc0, !PT ;  /* 0x0000ffff1d087812 */ /* 0x020fc600078ec0ff */
        /* <DEDUP_REMOVED lines=24> */
[----:B----4-:R-:W-:Y:S02]  /*bcc30*/  LOP3.LUT R5, R25, 0xffff, RZ, 0xc0, !PT ;  /* 0x0000ffff19057812 */ /* 0x010fe400078ec0ff */
[----:B---3--:R-:W-:Y:S02]  /*bcc40*/  LOP3.LUT R6, R27, 0xffff, RZ, 0xc0, !PT ;  /* 0x0000ffff1b067812 */ /* 0x008fe400078ec0ff */
[----:B0-----:R-:W-:-:S02]  /*bcc50*/  PRMT R0, R7, 0x3340, R5 ;  /* 0x0000334007007816 */ /* 0x001fc40000000005 */
[----:B------:R-:W-:Y:S02]  /*bcc60*/  SHF.R.U32.HI R9, RZ, 0x8, R7 ;  /* 0x00000008ff097819 */ /* 0x000fe40000011607 */
[----:B------:R-:W-:Y:S01]  /*bcc70*/  SHF.R.U32.HI R4, RZ, 0x8, R5 ;  /* 0x00000008ff047819 */ /* 0x000fe20000011605 */
[----:B------:R0:W-:Y:S01]  /*bcc80*/  STL [R1+0x638], R0 ;  /* 0x0006380001007387 */ /* 0x0001e20000100800 */
[----:B------:R-:W-:Y:S02]  /*bcc90*/  SHF.R.U32.HI R7, RZ, 0x8, R8 ;  /* 0x00000008ff077819 */ /* 0x000fe40000011608 */
[----:B------:R-:W-:Y:S01]  /*bcca0*/  LOP3.LUT R5, R9, 0xffff, RZ, 0xc0, !PT ;  /* 0x0000ffff09057812 */ /* 0x000fe200078ec0ff */
[----:B------:R-:W2:Y:S01]  /*bccb0*/  LDL.LU R24, [R1+0x1734] ;  /* 0x0017340001187983 */ /* 0x000ea20000300800 */
[----:B------:R-:W-:Y:S02]  /*bccc0*/  LOP3.LUT R4, R4, 0xffff, RZ, 0xc0, !PT ;  /* 0x0000ffff04047812 */ /* 0x000fe400078ec0ff */
[--C-:B0-----:R-:W-:Y:S01]  /*bccd0*/  PRMT R0, R8, 0x3340, R6.reuse ;  /* 0x0000334008007816 */ /* 0x101fe20000000006 */
[----:B------:R-:W3:Y:S01]  /*bcce0*/  LDL.LU R27, [R1+0x1700] ;  /* 0x00170000011b7983 */ /* 0x000ee20000300800 */
[----:B------:R-:W-:-:S02]  /*bccf0*/  SHF.R.U32.HI R6, RZ, 0x8, R6 ;  /* 0x00000008ff067819 */ /* 0x000fc40000011606 */
[----:B------:R-:W-:Y:S02]  /*bcd00*/  LOP3.LUT R7, R7, 0xffff, RZ, 0xc0, !PT ;  /* 0x0000ffff07077812 */ /* 0x000fe400078ec0ff */
[----:B------:R-:W-:Y:S01]  /*bcd10*/  LOP3.LUT R6, R6, 0xffff, RZ, 0xc0, !PT ;  /* 0x0000ffff06067812 */ /* 0x000fe200078ec0ff */
[----:B------:R0:W-:Y:S01]  /*bcd20*/  STL [R1+0x63c], R0 ;  /* 0x00063c0001007387 */ /* 0x0001e20000100800 */
[----:B------:R-:W-:-:S03]  /*bcd30*/  PRMT R5, R5, 0x3340, R4 ;  /* 0x0000334005057816 */ /* 0x000fc60000000004 */
[----:B------:R-:W4:Y:S01]  /*bcd40*/  LDL.LU R25, [R1+0x1b0] ;  /* 0x0001b00001197983 */ /* 0x000f220000300800 */
[----:B0-----:R-:W-:-:S03]  /*bcd50*/  PRMT R0, R7, 0x3340, R6 ;  /* 0x0000334007007816 */ /* 0x001fc60000000006 */
[----:B------:R-:W-:Y:S04]  /*bcd60*/  STL [R1+0x5c0], R5 ;  /* 0x0005c00501007387 */ /* 0x000fe80000100800 */
[----:B------:R0:W-:Y:S02]  /*bcd70*/  STL [R1+0x5c4], R0 ;  /* 0x0005c40001007387 */ /* 0x0001e40000100800 */
[----:B0-----:R-:W-:-:S05]  /*bcd80*/  PRMT R0, R10, 0x5410, R12 ;  /* 0x000054100a007816 */ /* 0x001fca000000000c */
[----:B------:R5:W-:Y:S02]  /*bcd90*/  STL [R1+0x1c0], R0 ;  /* 0x0001c00001007387 */ /* 0x000be40000100800 */
[----:B-----5:R-:W-:Y:S02]  /*bcda0*/  PRMT R0, R23, 0x5410, R29 ;  /* 0x0000541017007816 */ /* 0x020fe4000000001d */
        /* <DEDUP_REMOVED lines=17> */
[----:B------:R0:W-:Y:S01]  /*bcec0*/  STL [R1+0x1c4], R0 ;  /* 0x0001c40001007387 */ /* 0x0001e20000100800 */
[----:B------:R-:W0:Y:S08]  /*bced0*/  LDCU UR40, c[0x0][0x39c] ;  /* 0x00007380ff2877ac */ /* 0x000e300008000800 */
[----:B------:R-:W-:-:S04]  /*bcee0*/  @P1 LOP3.LUT R17, R17, 0x2000, RZ, 0xfc, !PT ;  /* 0x0000200011111812 */ /* 0x000fc800078efcff */
[----:B------:R-:W-:-:S04]  /*bcef0*/  LOP3.LUT R17, R17, 0xfffff7ff, RZ, 0xc0, !PT ;  /* 0xfffff7ff11117812 */ /* 0x000fc800078ec0ff */
[----:B------:R-:W-:Y:S02]  /*bcf00*/  @P0 LOP3.LUT R17, R17, 0x800, RZ, 0xfc, !PT ;  /* 0x0000080011110812 */ /* 0x000fe400078efcff */
[----:B------:R-:W-:Y:S02]  /*bcf10*/  ISETP.GE.AND P0, PT, R4, UR42, PT ;  /* 0x0000002a04007c0c */ /* 0x000fe4000bf06270 */
[----:B------:R-:W-:Y:S01]  /*bcf20*/  LOP3.LUT R17, R17, 0xfffffbff, RZ, 0xc0, !PT ;  /* 0xfffffbff11117812 */ /* 0x000fe200078ec0ff */
[----:B------:R-:W-:Y:S01]  /*bcf30*/  VIADD R4, R22, 0xb2 ;  /* 0x000000b216047836 */ /* 0x000fe20000000000 */
[----:B0-----:R-:W-:Y:S01]  /*bcf40*/  ISETP.LT.AND P1, PT, R18, UR52, !P0 ;  /* 0x0000003412007c0c */ /* 0x001fe2000c721270 */
        /* <DEDUP_REMOVED lines=8> */
[----:B------:R-:W0:Y:S03]  /*bcfd0*/  LDCU UR44, c[0x0][0x39c] ;  /* 0x00007380ff2c77ac */ /* 0x000e260008000800 */
[----:B-1----:R-:W-:Y:S01]  /*bcfe0*/  ISETP.LT.AND P1, PT, R18, UR46, !P0 ;  /* 0x0000002e12007c0c */ /* 0x002fe2000c721270 */
[----:B------:R-:W1:Y:S01]  /*bcff0*/  LDCU UR46, c[0x0][0x39c] ;  /* 0x00007380ff2e77ac */ /* 0x000e620008000800 */
[----:B------:R-:W-:Y:S02]  /*bd000*/  ISETP.LT.AND P0, PT, R26, UR48, !P0 ;  /* 0x000000301a007c0c */ /* 0x000fe4000c701270 */
[----:B------:R-:W-:Y:S01]  /*bd010*/  LOP3.LUT R17, R17, 0xffffff7f, RZ, 0xc0, !PT ;  /* 0xffffff7f11117812 */ /* 0x000fe200078ec0ff */
[----:B------:R-:W0:Y:S08]  /*bd020*/  LDCU UR48, c[0x0][0x39c] ;  /* 0x00007380ff3077ac */ /* 0x000e300008000800 */
[----:B------:R-:W-:-:S04]  /*bd030*/  @P1 LOP3.LUT R17, R17, 0x80, RZ, 0xfc, !PT ;  /* 0x0000008011111812 */ /* 0x000fc800078efcff */
[----:B------:R-:W-:-:S04]  /*bd040*/  LOP3.LUT R17, R17, 0xffffffbf, RZ, 0xc0, !PT ;  /* 0xffffffbf11117812 */ /* 0x000fc800078ec0ff */
[----:B------:R-:W-:-:S04]  /*bd050*/  @P0 LOP3.LUT R17, R17, 0x40, RZ, 0xfc, !PT ;  /* 0x0000004011110812 */ /* 0x000fc800078efcff */
[----:B------:R-:W-:Y:S02]  /*bd060*/  LOP3.LUT R17, R17, 0xffffffef, RZ, 0xc0, !PT ;  /* 0xffffffef11117812 */ /* 0x000fe400078ec0ff */
[----:B---3--:R-:W-:-:S04]  /*bd070*/  LOP3.LUT R7, R27, 0xffff, RZ, 0xc0, !PT ;  /* 0x0000ffff1b077812 */ /* 0x008fc800078ec0ff */
[----:B------:R-:W-:Y:S02]  /*bd080*/  SHF.R.U32.HI R9, RZ, 0x8, R7 ;  /* 0x00000008ff097819 */ /* 0x000fe40000011607 */
[----:B--2---:R-:W-:Y:S02]  /*bd090*/  LOP3.LUT R8, R24, 0xffff, RZ, 0xc0, !PT ;  /* 0x0000ffff18087812 */ /* 0x004fe400078ec0ff */
[----:B----4-:R-:W-:Y:S02]  /*bd0a0*/  LOP3.LUT R6, R25, 0xffff, RZ, 0xc0, !PT ;  /* 0x0000ffff19067812 */ /* 0x010fe400078ec0ff */
[----:B-----5:R-:W-:-:S04]  /*bd0b0*/  LOP3.LUT R5, R23, 0xffff, RZ, 0xc0, !PT ;  /* 0x0000ffff17057812 */ /* 0x020fc800078ec0ff */
[--C-:B------:R-:W-:Y:S02]  /*bd0c0*/  SHF.R.U32.HI R4, RZ, 0x8, R5.reuse ;  /* 0x00000008ff047819 */ /* 0x100fe40000011605 */
[----:B------:R-:W-:Y:S02]  /*bd0d0*/  PRMT R0, R7, 0x3340, R5 ;  /* 0x0000334007007816 */ /* 0x000fe40000000005 */
[----:B------:R-:W-:Y:S02]  /*bd0e0*/  LOP3.LUT R5, R9, 0xffff, RZ, 0xc0, !PT ;  /* 0x0000ffff09057812 */ /* 0x000fe400078ec0ff */
[----:B------:R-:W-:-:S04]  /*bd0f0*/  LOP3.LUT R4, R4, 0xffff, RZ, 0xc0, !PT ;  /* 0x0000ffff04047812 */ /* 0x000fc800078ec0ff */
[----:B------:R-:W-:Y:S01]  /*bd100*/  PRMT R5, R5, 0x3340, R4 ;  /* 0x0000334005057816 */ /* 0x000fe20000000004 */
[----:B------:R-:W-:-:S05]  /*bd110*/  VIADD R4, R22, 0xb3 ;  /* 0x000000b316047836 */ /* 0x000fca0000000000 */
[----:B------:R-:W-:Y:S01]  /*bd120*/  ISETP.GE.AND P0, PT, R4, UR50, PT ;  /* 0x0000003204007c0c */ /* 0x000fe2000bf06270 */
[----:B------:R2:W-:Y:S01]  /*bd130*/  STL [R1+0x644], R0 ;  /* 0x0006440001007387 */ /* 0x0005e20000100800 */
[----:B------:R-:W-:Y:S01]  /*bd140*/  SHF.R.U32.HI R7, RZ, 0x8, R8 ;  /* 0x00000008ff077819 */ /* 0x000fe20000011608 */
[----:B------:R-:W-:Y:S01]  /*bd150*/  IMAD.MOV.U32 R4, RZ, RZ, R22 ;  /* 0x000000ffff047224 */ /* 0x000fe200078e0016 */
[----:B0-----:R-:W-:Y:S01]  /*bd160*/  ISETP.LT.AND P1, PT, R18, UR52, !P0 ;  /* 0x0000003412007c0c */ /* 0x001fe2000c721270 */
[----:B------:R-:W0:Y:S01]  /*bd170*/  LDCU UR50, c[0x0][0x39c] ;  /* 0x00007380ff3277ac */ /* 0x000e220008000800 */
[----:B------:R-:W-:Y:S02]  /*bd180*/  ISETP.LT.AND P0, PT, R26, UR54, !P0 ;  /* 0x000000361a007c0c */ /* 0x000fe4000c701270 */
[--C-:B--2---:R-:W-:Y:S02]  /*bd190*/  PRMT R0, R8, 0x3340, R6.reuse ;  /* 0x0000334008007816 */ /* 0x104fe40000000006 */
[----:B------:R-:W-:Y:S01]  /*bd1a0*/  LOP3.LUT R7, R7, 0xffff, RZ, 0xc0, !PT ;  /* 0x0000ffff07077812 */ /* 0x000fe200078ec0ff */
[C---:B------:R-:W-:Y:S01]  /*bd1b0*/  VIADD R27, R4.reuse, 0xf3 ;  /* 0x000000f3041b7836 */ /* 0x040fe20000000000 */
[----:B------:R-:W-:Y:S01]  /*bd1c0*/  SHF.R.U32.HI R6, RZ, 0x8, R6 ;  /* 0x00000008ff067819 */ /* 0x000fe20000011606 */
[----:B------:R-:W-:-:S04]  /*bd1d0*/  VIADD R24, R4, 0xf4 ;  /* 0x000000f404187836 */ /* 0x000fc80000000000 */
[----:B------:R-:W-:Y:S01]  /*bd1e0*/  @P1 LOP3.LUT R17, R17, 0x10, RZ, 0xfc, !PT ;  /* 0x0000001011111812 */ /* 0x000fe200078efcff */
[----:B------:R-:W-:Y:S01]  /*bd1f0*/  VIADD R26, R4, 0xf2 ;  /* 0x000000f2041a7836 */ /* 0x000fe20000000000 */
[----:B------:R-:W-:Y:S01]  /*bd200*/  LOP3.LUT R6, R6, 0xffff, RZ, 0xc0, !PT ;  /* 0x0000ffff06067812 */ /* 0x000fe200078ec0ff */
[----:B------:R2:W-:Y:S01]  /*bd210*/  STL [R1+0x650], R0 ;  /* 0x0006500001007387 */ /* 0x0005e20000100800 */
[----:B------:R-:W-:Y:S01]  /*bd220*/  LOP3.LUT R17, R17, 0xfffffff7, RZ, 0xc0, !PT ;  /* 0xfffffff711117812 */ /* 0x000fe200078ec0ff */
[C---:B------:R-:W-:Y:S01]  /*bd230*/  VIADD R15, R4.reuse, 0xf5 ;  /* 0x000000f5040f7836 */ /* 0x040fe20000000000 */
[----:B------:R-:W3:Y:S01]  /*bd240*/  LDCU UR52, c[0x0][0x39c] ;  /* 0x00007380ff3477ac */ /* 0x000ee20008000800 */
[----:B------:R-:W-:Y:S01]  /*bd250*/  STL [R1+0x5c8], R5 ;  /* 0x0005c80501007387 */ /* 0x000fe20000100800 */
[----:B------:R-:W-:Y:S01]  /*bd260*/  @P0 LOP3.LUT R17, R17, 0x8, RZ, 0xfc, !PT ;  /* 0x0000000811110812 */ /* 0x000fe200078efcff */
[C---:B------:R-:W-:Y:S01]  /*bd270*/  VIADD R14, R4.reuse, 0xf6 ;  /* 0x000000f6040e7836 */ /* 0x040fe20000000000 */
[----:B------:R-:W4:Y:S01]  /*bd280*/  LDCU UR54, c[0x0][0x39c] ;  /* 0x00007380ff3677ac */ /* 0x000f220008000800 */
[----:B--2---:R-:W-:Y:S01]  /*bd290*/  PRMT R0, R7, 0x3340, R6 ;  /* 0x0000334007007816 */ /* 0x004fe20000000006 */
[----:B------:R-:W-:-:S02]  /*bd2a0*/  VIADD R7, R4, 0xe5 ;  /* 0x000000e504077836 */ /* 0x000fc40000000000 */
[C---:B------:R-:W-:Y:S02]  /*bd2b0*/  VIADD R6, R4.reuse, 0xe6 ;  /* 0x000000e604067836 */ /* 0x040fe40000000000 */
[----:B------:R2:W-:Y:S04]  /*bd2c0*/  STL [R1+0x5cc], R0 ;  /* 0x0005cc0001007387 */ /* 0x0005e80000100800 */
[----:B------:R-:W-:Y:S04]  /*bd2d0*/  STL [R1+0x2fe8], R18 ;  /* 0x002fe81201007387 */ /* 0x000fe80000100800 */
[----:B------:R-:W-:Y:S01]  /*bd2e0*/  STL [R1+0x2ff4], R17 ;  /* 0x002ff41101007387 */ /* 0x000fe20000100800 */
[----:B--2---:R-:W-:-:S03]  /*bd2f0*/  VIADD R0, R4, 0xe7 ;  /* 0x000000e704007836 */ /* 0x004fc60000000000 */
[----:B------:R2:W-:Y:S04]  /*bd300*/  STL [R1+0x34], R7 ;  /* 0x0000340701007387 */ /* 0x0005e80000100800 */
[----:B------:R5:W-:Y:S04]  /*bd310*/  STL [R1+0x30], R6 ;  /* 0x0000300601007387 */ /* 0x000be80000100800 */
[----:B------:R0:W-:Y:S01]  /*bd320*/  STL [R1+0x2c], R0 ;  /* 0x00002c0001007387 */ /* 0x0001e20000100800 */
[C---:B--2---:R-:W-:Y:S02]  /*bd330*/  VIADD R7, R4.reuse, 0xe8 ;  /* 0x000000e804077836 */ /* 0x044fe40000000000 */
[----:B-----5:R-:W-:-:S03]  /*bd340*/  VIADD R6, R4, 0xe9 ;  /* 0x000000e904067836 */ /* 0x020fc60000000000 */
[----:B------:R2:W-:Y:S01]  /*bd350*/  STL [R1+0x28], R7 ;  /* 0x0000280701007387 */ /* 0x0005e20000100800 */
[----:B0-----:R-:W-:-:S03]  /*bd360*/  VIADD R0, R4, 0xea ;  /* 0x000000ea04007836 */ /* 0x001fc60000000000 */
[----:B------:R0:W-:Y:S04]  /*bd370*/  STL [R1+0x24], R6 ;  /* 0x0000240601007387 */ /* 0x0001e80000100800 */
[----:B------:R5:W-:Y:S01]  /*bd380*/  STL [R1+0x20], R0 ;  /* 0x0000200001007387 */ /* 0x000be20000100800 */
[C---:B--2---:R-:W-:Y:S02]  /*bd390*/  VIADD R7, R4.reuse, 0xeb ;  /* 0x000000eb04077836 */ /* 0x044fe40000000000 */
[----:B0-----:R-:W-:-:S03]  /*bd3a0*/  VIADD R6, R4, 0xec ;  /* 0x000000ec04067836 */ /* 0x001fc60000000000 */
[----:B------:R0:W-:Y:S01]  /*bd3b0*/  STL [R1+0x1c], R7 ;  /* 0x00001c0701007387 */ /* 0x0001e20000100800 */
[----:B-----5:R-:W-:-:S03]  /*bd3c0*/  VIADD R0, R4, 0xed ;  /* 0x000000ed04007836 */ /* 0x020fc60000000000 */
[----:B------:R2:W-:Y:S01]  /*bd3d0*/  STL [R1+0x18], R6 ;  /* 0x0000180601007387 */ /* 0x0005e20000100800 */
[----:B------:R-:W-:-:S03]  /*bd3e0*/  VIADD R17, R4, 0xf1 ;  /* 0x000000f104117836 */ /* 0x000fc60000000000 */
[----:B------:R5:W-:Y:S01]  /*bd3f0*/  STL [R1+0x14], R0 ;  /* 0x0000140001007387 */ /* 0x000be20000100800 */
[C---:B0-----:R-:W-:Y:S02]  /*bd400*/  VIADD R7, R4.reuse, 0xee ;  /* 0x000000ee04077836 */ /* 0x041fe40000000000 */
[C---:B--2---:R-:W-:Y:S02]  /*bd410*/  VIADD R6, R4.reuse, 0xef ;  /* 0x000000ef04067836 */ /* 0x044fe40000000000 */
[C---:B-----5:R-:W-:Y:S01]  /*bd420*/  VIADD R0, R4.reuse, 0xf0 ;  /* 0x000000f004007836 */ /* 0x060fe20000000000 */
[----:B------:R-:W-:Y:S01]  /*bd430*/  STL [R1+0x10], R7 ;  /* 0x0000100701007387 */ /* 0x000fe20000100800 */
[----:B------:R-:W-:-:S03]  /*bd440*/  VIADD R13, R4, 0xf7 ;  /* 0x000000f7040d7836 */ /* 0x000fc60000000000 */
[----:B------:R-:W-:Y:S01]  /*bd450*/  STL [R1+0x2ffc], R0 ;  /* 0x002ffc0001007387 */ /* 0x000fe20000100800 */
[----:B------:R-:W-:-:S03]  /*bd460*/  VIADD R12, R4, 0xf8 ;  /* 0x000000f8040c7836 */ /* 0x000fc60000000000 */
[----:B------:R-:W-:Y:S01]  /*bd470*/  STL [R1+0xc], R6 ;  /* 0x00000c0601007387 */ /* 0x000fe20000100800 */
[----:B------:R-:W-:-:S03]  /*bd480*/  VIADD R11, R4, 0xf9 ;  /* 0x000000f9040b7836 */ /* 0x000fc60000000000 */
[----:B------:R-:W-:Y:S01]  /*bd490*/  STL [R1+0x3000], R17 ;  /* 0x0030001101007387 */ /* 0x000fe20000100800 */
[----:B------:R-:W-:-:S03]  /*bd4a0*/  VIADD R10, R4, 0xfa ;  /* 0x000000fa040a7836 */ /* 0x000fc60000000000 */
        /* <DEDUP_REMOVED lines=8> */
[----:B------:R2:W-:Y:S01]  /*bd530*/  STL [R1+0x3024], R10 ;  /* 0x0030240a01007387 */ /* 0x0005e20000100800 */
[----:B0-----:R-:W-:-:S02]  /*bd540*/  VIADD R12, R4, 0xb5 ;  /* 0x000000b5040c7836 */ /* 0x001fc40000000000 */
[C---:B--2---:R-:W-:Y:S02]  /*bd550*/  VIADD R10, R4.reuse, 0xb4 ;  /* 0x000000b4040a7836 */ /* 0x044fe40000000000 */
[----:B------:R-:W-:-:S03]  /*bd560*/  VIADD R11, R4, 0xb6 ;  /* 0x000000b6040b7836 */ /* 0x000fc60000000000 */
[----:B------:R0:W-:Y:S04]  /*bd570*/  STL [R1+0xf4], R10 ;  /* 0x0000f40a01007387 */ /* 0x0001e80000100800 */
[----:B------:R2:W-:Y:S01]  /*bd580*/  STL [R1+0xf0], R12 ;  /* 0x0000f00c01007387 */ /* 0x0005e20000100800 */
[----:B0-----:R-:W-:-:S03]  /*bd590*/  VIADD R10, R4, 0xb7 ;  /* 0x000000b7040a7836 */ /* 0x001fc60000000000 */
[----:B------:R0:W-:Y:S01]  /*bd5a0*/  STL [R1+0xec], R11 ;  /* 0x0000ec0b01007387 */ /* 0x0001e20000100800 */
[----:B--2---:R-:W-:-:S03]  /*bd5b0*/  VIADD R12, R4, 0xb8 ;  /* 0x000000b8040c7836 */ /* 0x004fc60000000000 */
[----:B------:R2:W-:Y:S01]  /*bd5c0*/  STL [R1+0xe8], R10 ;  /* 0x0000e80a01007387 */ /* 0x0005e20000100800 */
[----:B0-----:R-:W-:-:S03]  /*bd5d0*/  VIADD R11, R4, 0xb9 ;  /* 0x000000b9040b7836 */ /* 0x001fc60000000000 */
[----:B------:R0:W-:Y:S01]  /*bd5e0*/  STL [R1+0xe4], R12 ;  /* 0x0000e40c01007387 */ /* 0x0001e20000100800 */
[----:B--2---:R-:W-:-:S03]  /*bd5f0*/  VIADD R10, R4, 0xba ;  /* 0x000000ba040a7836 */ /* 0x004fc60000000000 */
[----:B------:R2:W-:Y:S04]  /*bd600*/  STL [R1+0xe0], R11 ;  /* 0x0000e00b01007387 */ /* 0x0005e80000100800 */
[----:B------:R5:W-:Y:S01]  /*bd610*/  STL [R1+0xdc], R10 ;  /* 0x0000dc0a01007387 */ /* 0x000be20000100800 */
[C---:B0-----:R-:W-:Y:S02]  /*bd620*/  VIADD R12, R4.reuse, 0xbb ;  /* 0x000000bb040c7836 */ /* 0x041fe40000000000 */
[----:B--2---:R-:W-:-:S03]  /*bd630*/  VIADD R11, R4, 0xbc ;  /* 0x000000bc040b7836 */ /* 0x004fc60000000000 */
[----:B------:R0:W-:Y:S01]  /*bd640*/  STL [R1+0xd8], R12 ;  /* 0x0000d80c01007387 */ /* 0x0001e20000100800 */
[----:B-----5:R-:W-:-:S03]  /*bd650*/  VIADD R10, R4, 0xbd ;  /* 0x000000bd040a7836 */ /* 0x020fc60000000000 */
        /* <DEDUP_REMOVED lines=12> */
[----:B------:R2:W-:Y:S01]  /*bd720*/  STL [R1+0xb8], R11 ;  /* 0x0000b80b01007387 */ /* 0x0005e20000100800 */
[----:B------:R-:W-:-:S03]  /*bd730*/  VIADD R5, R4, 0xdf ;  /* 0x000000df04057836 */ /* 0x000fc60000000000 */
[----:B------:R5:W-:Y:S01]  /*bd740*/  STL [R1+0xb4], R10 ;  /* 0x0000b40a01007387 */ /* 0x000be20000100800 */
[C---:B0-----:R-:W-:Y:S02]  /*bd750*/  VIADD R12, R4.reuse, 0xc5 ;  /* 0x000000c5040c7836 */ /* 0x041fe40000000000 */
[----:B--2---:R-:W-:-:S03]  /*bd760*/  VIADD R11, R4, 0xc6 ;  /* 0x000000c6040b7836 */ /* 0x004fc60000000000 */
[----:B------:R-:W-:Y:S01]  /*bd770*/  STL [R1+0xb0], R12 ;  /* 0x0000b00c01007387 */ /* 0x000fe20000100800 */
[----:B------:R-:W-:Y:S02]  /*bd780*/  IMAD.MOV.U32 R0, RZ, RZ, R5 ;  /* 0x000000ffff007224 */ /* 0x000fe400078e0005 */
[----:B-----5:R-:W-:Y:S01]  /*bd790*/  VIADD R10, R4, 0xc7 ;  /* 0x000000c7040a7836 */ /* 0x020fe20000000000 */
[----:B------:R0:W-:Y:S01]  /*bd7a0*/  STL [R1+0xac], R11 ;  /* 0x0000ac0b01007387 */ /* 0x0001e20000100800 */
[----:B------:R-:W-:-:S03]  /*bd7b0*/  IMAD.MOV.U32 R15, RZ, RZ, R0 ;  /* 0x000000ffff0f7224 */ /* 0x000fc600078e0000 */
[----:B------:R2:W-:Y:S01]  /*bd7c0*/  STL [R1+0xa8], R10 ;  /* 0x0000a80a01007387 */ /* 0x0005e20000100800 */
[C---:B------:R-:W-:Y:S02]  /*bd7d0*/  VIADD R0, R4.reuse, 0xca ;  /* 0x000000ca04007836 */ /* 0x040fe40000000000 */
[C---:B0-----:R-:W-:Y:S02]  /*bd7e0*/  VIADD R11, R4.reuse, 0xc8 ;  /* 0x000000c8040b7836 */ /* 0x041fe40000000000 */
[----:B--2---:R-:W-:-:S03]  /*bd7f0*/  VIADD R10, R4, 0xc9 ;  /* 0x000000c9040a7836 */ /* 0x004fc60000000000 */
[----:B------:R0:W-:Y:S04]  /*bd800*/  STL [R1+0xa4], R11 ;  /* 0x0000a40b01007387 */ /* 0x0001e80000100800 */
        /* <DEDUP_REMOVED lines=15> */
[----:B0-----:R-:W-:-:S03]  /*bd900*/  IMAD.MOV.U32 R11, RZ, RZ, R23 ;  /* 0x000000ffff0b7224 */ /* 0x001fc600078e0017 */
[----:B--2---:R-:W2:Y:S01]  /*bd910*/  LDL.LU R10, [R1+0x34] ;  /* 0x00003400010a7983 */ /* 0x004ea20000300800 */
[C---:B------:R-:W-:Y:S01]  /*bd920*/  VIADD R21, R4.reuse, 0xdc ;  /* 0x000000dc04157836 */ /* 0x040fe20000000000 */
[----:B------:R-:W-:Y:S01]  /*bd930*/  ISETP.GE.AND P0, PT, R11, UR75, PT ;  /* 0x0000004b0b007c0c */ /* 0x000fe2000bf06270 */
[----:B------:R-:W-:Y:S01]  /*bd940*/  VIADD R18, R4, 0xdd ;  /* 0x000000dd04127836 */ /* 0x000fe20000000000 */
[----:B------:R-:W3:Y:S01]  /*bd950*/  LDL.LU R11, [R1+0x30] ;  /* 0x00003000010b7983 */ /* 0x000ee20000300800 */
[----:B------:R-:W-:Y:S01]  /*bd960*/  IMAD.MOV.U32 R12, RZ, RZ, R21 ;  /* 0x000000ffff0c7224 */ /* 0x000fe200078e0015 */
[----:B------:R-:W0:Y:S01]  /*bd970*/  LDCU UR75, c[0x0][0x39c] ;  /* 0x00007380ff4b77ac */ /* 0x000e220008000800 */
[----:B------:R-:W-:-:S03]  /*bd980*/  IMAD.MOV.U32 R13, RZ, RZ, R18 ;  /* 0x000000ffff0d7224 */ /* 0x000fc600078e0012 */
[----:B------:R-:W-:Y:S01]  /*bd990*/  ISETP.GE.AND P1, PT, R12, UR77, PT ;  /* 0x0000004d0c007c0c */ /* 0x000fe2000bf26270 */
[C---:B------:R-:W-:Y:S01]  /*bd9a0*/  VIADD R22, R4.reuse, 0xde ;  /* 0x000000de04167836 */ /* 0x040fe20000000000 */
[----:B------:R-:W4:Y:S01]  /*bd9b0*/  LDL.LU R12, [R1+0x2c] ;  /* 0x00002c00010c7983 */ /* 0x000f220000300800 */
[----:B------:R-:W-:Y:S01]  /*bd9c0*/  VIADD R25, R4, 0xe0 ;  /* 0x000000e004197836 */ /* 0x000fe20000000000 */
[----:B------:R-:W0:Y:S01]  /*bd9d0*/  LDCU UR77, c[0x0][0x39c] ;  /* 0x00007380ff4d77ac */ /* 0x000e220008000800 */
[----:B------:R-:W-:Y:S02]  /*bd9e0*/  @P0 LOP3.LUT R3, R3, 0x800000, RZ, 0xfc, !PT ;  /* 0x0080000003030812 */ /* 0x000fe400078efcff */
[----:B------:R-:W-:Y:S01]  /*bd9f0*/  ISETP.GE.AND P0, PT, R13, UR76, PT ;  /* 0x0000004c0d007c0c */ /* 0x000fe2000bf06270 */
[----:B------:R-:W-:Y:S01]  /*bda00*/  IMAD.MOV.U32 R14, RZ, RZ, R22 ;  /* 0x000000ffff0e7224 */ /* 0x000fe200078e0016 */
[----:B------:R-:W4:Y:S01]  /*bda10*/  LDL.LU R13, [R1+0x28] ;  /* 0x00002800010d7983 */ /* 0x000f220000300800 */
[----:B------:R-:W-:Y:S01]  /*bda20*/  LOP3.LUT R3, R3, 0xfdffffff, RZ, 0xc0, !PT ;  /* 0xfdffffff03037812 */ /* 0x000fe200078ec0ff */
[----:B------:R-:W-:Y:S01]  /*bda30*/  IMAD.MOV.U32 R24, RZ, RZ, R25 ;  /* 0x000000ffff187224 */ /* 0x000fe200078e0019 */
[----:B------:R-:W0:Y:S02]  /*bda40*/  LDCU UR76, c[0x0][0x3ac] ;  /* 0x00007580ff4c77ac */ /* 0x000e240008000800 */
[----:B------:R-:W-:-:S02]  /*bda50*/  @P1 LOP3.LUT R3, R3, 0x2000000, RZ, 0xfc, !PT ;  /* 0x0200000003031812 */ /* 0x000fc400078efcff */
[----:B------:R-:W-:Y:S01]  /*bda60*/  ISETP.GE.AND P1, PT, R14, UR5, PT ;  /* 0x000000050e007c0c */ /* 0x000fe2000bf26270 */
[C---:B------:R-:W-:Y:S01]  /*bda70*/  VIADD R28, R4.reuse, 0xe1 ;  /* 0x000000e1041c7836 */ /* 0x040fe20000000000 */
[----:B------:R-:W4:Y:S01]  /*bda80*/  LDL.LU R14, [R1+0x24] ;  /* 0x00002400010e7983 */ /* 0x000f220000300800 */
[----:B------:R-:W-:Y:S01]  /*bda90*/  LOP3.LUT R3, R3, 0xf7ffffff, RZ, 0xc0, !PT ;  /* 0xf7ffffff03037812 */ /* 0x000fe200078ec0ff */
[C---:B------:R-:W-:Y:S01]  /*bdaa0*/  VIADD R29, R4.reuse, 0xe2 ;  /* 0x000000e2041d7836 */ /* 0x040fe20000000000 */
[----:B------:R-:W0:Y:S02]  /*bdab0*/  LDCU UR5, c[0x0][0x3a0] ;  /* 0x00007400ff0577ac */ /* 0x000e240008000800 */
[----:B------:R-:W-:Y:S02]  /*bdac0*/  @P0 LOP3.LUT R3, R3, 0x8000000, RZ, 0xfc, !PT ;  /* 0x0800000003030812 */ /* 0x000fe400078efcff */
[----:B------:R-:W-:Y:S01]  /*bdad0*/  ISETP.GE.AND P0, PT, R15, UR4, PT ;  /* 0x000000040f007c0c */ /* 0x000fe2000bf06270 */
[----:B------:R-:W-:Y:S01]  /*bdae0*/  IMAD.MOV.U32 R27, RZ, RZ, R28 ;  /* 0x000000ffff1b7224 */ /* 0x000fe200078e001c */
[----:B------:R-:W4:Y:S01]  /*bdaf0*/  LDL.LU R15, [R1+0x20] ;  /* 0x00002000010f7983 */ /* 0x000f220000300800 */
[----:B------:R-:W-:Y:S01]  /*bdb00*/  LOP3.LUT R3, R3, 0xdfffffff, RZ, 0xc0, !PT ;  /* 0xdfffffff03037812 */ /* 0x000fe200078ec0ff */
[----:B------:R-:W-:Y:S01]  /*bdb10*/  VIADD R20, R4, 0xe3 ;  /* 0x000000e304147836 */ /* 0x000fe20000000000 */
[----:B------:R-:W0:Y:S02]  /*bdb20*/  LDCU UR4, c[0x0][0x3a8] ;  /* 0x00007500ff0477ac */ /* 0x000e240008000800 */
[----:B------:R-:W-:-:S02]  /*bdb30*/  @P1 LOP3.LUT R3, R3, 0x20000000, RZ, 0xfc, !PT ;  /* 0x2000000003031812 */ /* 0x000fc400078efcff */
[----:B------:R-:W-:Y:S01]  /*bdb40*/  ISETP.GE.AND P1, PT, R24, UR11, PT ;  /* 0x0000000b18007c0c */ /* 0x000fe2000bf26270 */
[----:B------:R-:W-:Y:S01]  /*bdb50*/  VIADD R19, R4, 0xe4 ;  /* 0x000000e404137836 */ /* 0x000fe20000000000 */
[----:B------:R-:W4:Y:S01]  /*bdb60*/  LDL.LU R24, [R1+0x1c] ;  /* 0x00001c0001187983 */ /* 0x000f220000300800 */
[----:B------:R-:W-:Y:S01]  /*bdb70*/  LOP3.LUT R3, R3, 0x7fffffff, RZ, 0xc0, !PT ;  /* 0x7fffffff03037812 */ /* 0x000fe200078ec0ff */
[----:B------:R-:W-:Y:S01]  /*bdb80*/  IMAD.MOV.U32 R26, RZ, RZ, R29 ;  /* 0x000000ffff1a7224 */ /* 0x000fe200078e001d */
[----:B------:R-:W0:Y:S02]  /*bdb90*/  LDCU UR11, c[0x0][0x39c] ;  /* 0x00007380ff0b77ac */ /* 0x000e240008000800 */
[----:B------:R-:W-:Y:S02]  /*bdba0*/  @P0 LOP3.LUT R3, R3, 0x80000000, RZ, 0xfc, !PT ;  /* 0x8000000003030812 */ /* 0x000fe400078efcff */
[----:B------:R-:W-:Y:S01]  /*bdbb0*/  ISETP.GE.AND P0, PT, R27, UR13, PT ;  /* 0x0000000d1b007c0c */ /* 0x000fe2000bf06270 */
[----:B------:R-:W-:Y:S01]  /*bdbc0*/  IMAD.MOV.U32 R17, RZ, RZ, R20 ;  /* 0x000000ffff117224 */ /* 0x000fe200078e0014 */
[----:B------:R-:W4:Y:S02]  /*bdbd0*/  LDL.LU R27, [R1+0x18] ;  /* 0x00001800011b7983 */ /* 0x000f240000300800 */
[----:B------:R-:W-:Y:S01]  /*bdbe0*/  @P1 LOP3.LUT R2, R2, 0x2, RZ, 0xfc, !PT ;  /* 0x0000000202021812 */ /* 0x000fe200078efcff */
[----:B-----5:R-:W-:Y:S01]  /*bdbf0*/  IMAD.MOV.U32 R0, RZ, RZ, R19 ;  /* 0x000000ffff007224 */ /* 0x020fe200078e0013 */
[----:B------:R-:W-:Y:S01]  /*bdc00*/  ISETP.GE.AND P2, PT, R26, UR15, PT ;  /* 0x0000000f1a007c0c */ /* 0x000fe2000bf46270 */
[----:B------:R-:W-:Y:S01]  /*bdc10*/  VIADD R9, R4, 0xfb ;  /* 0x000000fb04097836 */ /* 0x000fe20000000000 */
[----:B------:R-:W-:Y:S01]  /*bdc20*/  LOP3.LUT R2, R2, 0xffffffef, RZ, 0xc0, !PT ;  /* 0xffffffef02027812 */ /* 0x000fe200078ec0ff */
[----:B------:R-:W5:Y:S01]  /*bdc30*/  LDL.LU R26, [R1+0x14] ;  /* 0x00001400011a7983 */ /* 0x000f620000300800 */
[----:B------:R-:W-:Y:S01]  /*bdc40*/  ISETP.GE.AND P1, PT, R17, UR17, PT ;  /* 0x0000001111007c0c */ /* 0x000fe2000bf26270 */
[----:B------:R-:W-:Y:S01]  /*bdc50*/  VIADD R8, R4, 0xfc ;  /* 0x000000fc04087836 */ /* 0x000fe20000000000 */
[----:B------:R-:W-:Y:S01]  /*bdc60*/  ISETP.GE.AND P4, PT, R9, UR65, PT ;  /* 0x0000004109007c0c */ /* 0x000fe2000bf86270 */
[----:B------:R-:W5:Y:S01]  /*bdc70*/  LDL.LU R17, [R1+0x10] ;  /* 0x0000100001117983 */ /* 0x000f620000300800 */
[----:B------:R-:W-:Y:S01]  /*bdc80*/  @P0 LOP3.LUT R2, R2, 0x10, RZ, 0xfc, !PT ;  /* 0x0000001002020812 */ /* 0x000fe200078efcff */
[----:B------:R-:W0:Y:S01]  /*bdc90*/  LDCU UR17, c[0x0][0x39c] ;  /* 0x00007380ff1177ac */ /* 0x000e220008000800 */
[----:B------:R-:W-:-:S02]  /*bdca0*/  ISETP.GE.AND P0, PT, R0, UR19, PT ;  /* 0x0000001300007c0c */ /* 0x000fc4000bf06270 */
[----:B------:R-:W5:Y:S01]  /*bdcb0*/  LDL.LU R0, [R1+0xc] ;  /* 0x00000c0001007983 */ /* 0x000f620000300800 */
[----:B------:R-:W-:Y:S01]  /*bdcc0*/  LOP3.LUT R2, R2, 0xffffff7f, RZ, 0xc0, !PT ;  /* 0xffffff7f02027812 */ /* 0x000fe200078ec0ff */
[----:B------:R-:W0:Y:S03]  /*bdcd0*/  LDCU UR15, c[0x0][0x39c] ;  /* 0x00007380ff0f77ac */ /* 0x000e260008000800 */
[----:B------:R-:W-:Y:S01]  /*bdce0*/  @P2 LOP3.LUT R2, R2, 0x80, RZ, 0xfc, !PT ;  /* 0x0000008002022812 */ /* 0x000fe200078efcff */
[----:B------:R-:W0:Y:S03]  /*bdcf0*/  LDCU UR13, c[0x0][0x39c] ;  /* 0x00007380ff0d77ac */ /* 0x000e260008000800 */
[----:B------:R-:W-:-:S04]  /*bdd00*/  LOP3.LUT R2, R2, 0xfffffeff, RZ, 0xc0, !PT ;  /* 0xfffffeff02027812 */ /* 0x000fc800078ec0ff */
[----:B------:R-:W-:-:S04]  /*bdd10*/  @P1 LOP3.LUT R2, R2, 0x100, RZ, 0xfc, !PT ;  /* 0x0000010002021812 */ /* 0x000fc800078efcff */
[----:B------:R-:W-:-:S04]  /*bdd20*/  LOP3.LUT R2, R2, 0xfffff7ff, RZ, 0xc0, !PT ;  /* 0xfffff7ff02027812 */ /* 0x000fc800078ec0ff */
[----:B------:R-:W-:-:S04]  /*bdd30*/  @P0 LOP3.LUT R2, R2, 0x800, RZ, 0xfc, !PT ;  /* 0x0000080002020812 */ /* 0x000fc800078efcff */
[----:B------:R-:W-:Y:S02]  /*bdd40*/  LOP3.LUT R2, R2, 0xffffdfff, RZ, 0xc0, !PT ;  /* 0xffffdfff02027812 */ /* 0x000fe400078ec0ff */
[----:B--2---:R-:W-:Y:S02]  /*bdd50*/  ISETP.GE.AND P2, PT, R10, UR21, PT ;  /* 0x000000150a007c0c */ /* 0x004fe4000bf46270 */
[----:B------:R-:W2:Y:S01]  /*bdd60*/  LDL.LU R10, [R1+0x3024] ;  /* 0x00302400010a7983 */ /* 0x000ea20000300800 */
[----:B---3--:R-:W-:-:S03]  /*bdd70*/  ISETP.GE.AND P1, PT, R11, UR23, PT ;  /* 0x000000170b007c0c */ /* 0x008fc6000bf26270 */
[----:B------:R-:W3:Y:S07]  /*bdd80*/  LDL.LU R11, [R1+0x3020] ;  /* 0x00302000010b7983 */ /* 0x000eee0000300800 */
[----:B------:R-:W-:Y:S02]  /*bdd90*/  @P2 LOP3.LUT R2, R2, 0x2000, RZ, 0xfc, !PT ;  /* 0x0000200002022812 */ /* 0x000fe400078efcff */
[----:B----4-:R-:W-:Y:S02]  /*bdda0*/  ISETP.GE.AND P0, PT, R12, UR25, PT ;  /* 0x000000190c007c0c */ /* 0x010fe4000bf06270 */
[----:B------:R-:W-:Y:S01]  /*bddb0*/  LOP3.LUT R2, R2, 0xffff7fff, RZ, 0xc0, !PT ;  /* 0xffff7fff02027812 */ /* 0x000fe200078ec0ff */
[----:B------:R-:W4:Y:S03]  /*bddc0*/  LDL.LU R12, [R1+0x301c] ;  /* 0x00301c00010c7983 */ /* 0x000f260000300800 */
[----:B------:R-:W-:-:S02]  /*bddd0*/  @P1 LOP3.LUT R2, R2, 0x8000, RZ, 0xfc, !PT ;  /* 0x0000800002021812 */ /* 0x000fc400078efcff */
[----:B------:R-:W-:Y:S02]  /*bdde0*/  ISETP.GE.AND P2, PT, R13, UR27, PT ;  /* 0x0000001b0d007c0c */ /* 0x000fe4000bf46270 */
[----:B------:R-:W-:Y:S01]  /*bddf0*/  LOP3.LUT R2, R2, 0xfffdffff, RZ, 0xc0, !PT ;  /* 0xfffdffff02027812 */ /* 0x000fe200078ec0ff */
[----:B------:R-:W2:Y:S03]  /*bde00*/  LDL.LU R13, [R1+0x3018] ;  /* 0x00301800010d7983 */ /* 0x000ea60000300800 */
[----:B------:R-:W-:Y:S02]  /*bde10*/  @P0 LOP3.LUT R2, R2, 0x20000, RZ, 0xfc, !PT ;  /* 0x0002000002020812 */ /* 0x000fe400078efcff */
[----:B------:R-:W-:Y:S02]  /*bde20*/  ISETP.GE.AND P1, PT, R14, UR29, PT ;  /* 0x0000001d0e007c0c */ /* 0x000fe4000bf26270 */
[----:B------:R-:W-:Y:S01]  /*bde30*/  LOP3.LUT R2, R2, 0xfff7ffff, RZ, 0xc0, !PT ;  /* 0xfff7ffff02027812 */ /* 0x000fe200078ec0ff */
[----:B------:R-:W2:Y:S03]  /*bde40*/  LDL.LU R14, [R1+0x3014] ;  /* 0x00301400010e7983 */ /* 0x000ea60000300800 */
        /* <DEDUP_REMOVED lines=12> */
[----:B------:R-:W-:-:S04]  /*bdf10*/  @P2 LOP3.LUT R2, R2, 0x4000000, RZ, 0xfc, !PT ;  /* 0x0400000002022812 */ /* 0x000fc800078efcff */
[----:B------:R-:W-:Y:S02]  /*bdf20*/  LOP3.LUT R2, R2, 0xdfffffff, RZ, 0xc0, !PT ;  /* 0xdfffffff02027812 */ /* 0x000fe400078ec0ff */
[----:B-----5:R-:W-:Y:S02]  /*bdf30*/  ISETP.GE.AND P0, PT, R26, UR37, PT ;  /* 0x000000251a007c0c */ /* 0x020fe4000bf06270 */
[----:B------:R-:W5:Y:S01]  /*bdf40*/  LDL.LU R26, [R1+0x3004] ;  /* 0x00300400011a7983 */ /* 0x000f620000300800 */
[----:B------:R-:W-:Y:S02]  /*bdf50*/  ISETP.GE.AND P2, PT, R17, UR39, PT ;  /* 0x0000002711007c0c */ /* 0x000fe4000bf46270 */
[----:B------:R-:W-:Y:S01]  /*bdf60*/  @P1 LOP3.LUT R2, R2, 0x20000000, RZ, 0xfc, !PT ;  /* 0x2000000002021812 */ /* 0x000fe200078efcff */
[----:B------:R-:W2:Y:S01]  /*bdf70*/  LDL.LU R17, [R1+0x3000] ;  /* 0x0030000001117983 */ /* 0x000ea20000300800 */
[----:B------:R-:W-:-:S03]  /*bdf80*/  ISETP.GE.AND P1, PT, R0, UR41, PT ;  /* 0x0000002900007c0c */ /* 0x000fc6000bf26270 */
[----:B------:R-:W2:Y:S01]  /*bdf90*/  LDL.LU R0, [R1+0x2ffc] ;  /* 0x002ffc0001007983 */ /* 0x000ea20000300800 */
[----:B------:R-:W-:-:S04]  /*bdfa0*/  LOP3.LUT R2, R2, 0xbfffffff, RZ, 0xc0, !PT ;  /* 0xbfffffff02027812 */ /* 0x000fc800078ec0ff */
[----:B------:R-:W-:Y:S02]  /*bdfb0*/  @P0 LOP3.LUT R2, R2, 0x40000000, RZ, 0xfc, !PT ;  /* 0x4000000002020812 */ /* 0x000fe400078efcff */
[----:B--2---:R-:W-:Y:S02]  /*bdfc0*/  ISETP.GE.AND P0, PT, R0, UR43, PT ;  /* 0x0000002b00007c0c */ /* 0x004fe4000bf06270 */
[----:B------:R-:W2:Y:S01]  /*bdfd0*/  LDL.LU R0, [R1+0x2ff8] ;  /* 0x002ff80001007983 */ /* 0x000ea20000300800 */
[----:B------:R-:W-:Y:S02]  /*bdfe0*/  ISETP.GE.AND P5, PT, R10, UR63, PT ;  /* 0x0000003f0a007c0c */ /* 0x000fe4000bfa6270 */
[----:B------:R-:W-:Y:S02]  /*bdff0*/  ISETP.GE.AND P3, PT, R8, UR67, PT ;  /* 0x0000004308007c0c */ /* 0x000fe4000bf66270 */
[----:B--2---:R-:W-:-:S04]  /*be000*/  LOP3.LUT R0, R0, 0xfffffffd, RZ, 0xc0, !PT ;  /* 0xfffffffd00007812 */ /* 0x004fc800078ec0ff */
[----:B------:R-:W-:-:S04]  /*be010*/  @P2 LOP3.LUT R0, R0, 0x2, RZ, 0xfc, !PT ;  /* 0x0000000200002812 */ /* 0x000fc800078efcff */
[----:B------:R-:W-:-:S04]  /*be020*/  LOP3.LUT R0, R0, 0xfffffff7, RZ, 0xc0, !PT ;  /* 0xfffffff700007812 */ /* 0x000fc800078ec0ff */
[----:B------:R-:W-:Y:S02]  /*be030*/  @P1 LOP3.LUT R0, R0, 0x8, RZ, 0xfc, !PT ;  /* 0x0000000800001812 */ /* 0x000fe400078efcff */
[----:B------:R-:W-:Y:S02]  /*be040*/  ISETP.GE.AND P2, PT, R17, UR45, PT ;  /* 0x0000002d11007c0c */ /* 0x000fe4000bf46270 */
[----:B------:R-:W-:Y:S01]  /*be050*/  LOP3.LUT R0, R0, 0xffffffdf, RZ, 0xc0, !PT ;  /* 0xffffffdf00007812 */ /* 0x000fe200078ec0ff */
[----:B------:R-:W2:Y:S03]  /*be060*/  LDL.LU R17, [R1+0x2ff4] ;  /* 0x002ff40001117983 */ /* 0x000ea60000300800 */
[----:B------:R-:W-:Y:S02]  /*be070*/  @P0 LOP3.LUT R0, R0, 0x20, RZ, 0xfc, !PT ;  /* 0x0000002000000812 */ /* 0x000fe400078efcff */
[----:B-----5:R-:W-:-:S02]  /*be080*/  ISETP.GE.AND P1, PT, R26, UR47, PT ;  /* 0x0000002f1a007c0c */ /* 0x020fc4000bf26270 */
[----:B------:R-:W-:Y:S01]  /*be090*/  LOP3.LUT R0, R0, 0xffffff7f, RZ, 0xc0, !PT ;  /* 0xffffff7f00007812 */ /* 0x000fe200078ec0ff */
[----:B------:R-:W5:Y:S03]  /*be0a0*/  LDL.LU R26, [R1+0x2ff0] ;  /* 0x002ff000011a7983 */ /* 0x000f660000300800 */
[----:B------:R-:W-:Y:S02]  /*be0b0*/  @P2 LOP3.LUT R0, R0, 0x80, RZ, 0xfc, !PT ;  /* 0x0000008000002812 */ /* 0x000fe400078efcff */
[----:B------:R-:W-:Y:S02]  /*be0c0*/  ISETP.GE.AND P0, PT, R27, UR49, PT ;  /* 0x000000311b007c0c */ /* 0x000fe4000bf06270 */
[----:B------:R-:W-:Y:S01]  /*be0d0*/  LOP3.LUT R0, R0, 0xfffffdff, RZ, 0xc0, !PT ;  /* 0xfffffdff00007812 */ /* 0x000fe200078ec0ff */
[----:B------:R-:W0:Y:S03]  /*be0e0*/  LDL.LU R27, [R1+0xf4] ;  /* 0x0000f400011b7983 */ /* 0x000e260000300800 */
[----:B------:R-:W-:-:S02]  /*be0f0*/  @P1 LOP3.LUT R0, R0, 0x200, RZ, 0xfc, !PT ;  /* 0x0000020000001812 */ /* 0x000fc400078efcff */
[----:B------:R-:W-:Y:S02]  /*be100*/  ISETP.GE.AND P2, PT, R24, UR51, PT ;  /* 0x0000003318007c0c */ /* 0x000fe4000bf46270 */
[----:B------:R-:W-:-:S04]  /*be110*/  LOP3.LUT R0, R0, 0xfffff7ff, RZ, 0xc0, !PT ;  /* 0xfffff7ff00007812 */ /* 0x000fc800078ec0ff */
[----:B------:R-:W-:Y:S02]  /*be120*/  @P0 LOP3.LUT R0, R0, 0x800, RZ, 0xfc, !PT ;  /* 0x0000080000000812 */ /* 0x000fe400078efcff */
[----:B------:R-:W-:Y:S02]  /*be130*/  ISETP.GE.AND P1, PT, R15, UR53, PT ;  /* 0x000000350f007c0c */ /* 0x000fe4000bf26270 */
[----:B------:R-:W-:Y:S01]  /*be140*/  LOP3.LUT R0, R0, 0xffffdfff, RZ, 0xc0, !PT ;  /* 0xffffdfff00007812 */ /* 0x000fe200078ec0ff */
[----:B------:R-:W2:Y:S03]  /*be150*/  LDL.LU R15, [R1+0xd4] ;  /* 0x0000d400010f7983 */ /* 0x000ea60000300800 */
[----:B------:R-:W-:Y:S02]  /*be160*/  @P2 LOP3.LUT R0, R0, 0x2000, RZ, 0xfc, !PT ;  /* 0x0000200000002812 */ /* 0x000fe400078efcff */
[----:B------:R-:W-:-:S02]  /*be170*/  ISETP.GE.AND P0, PT, R14, UR55, PT ;  /* 0x000000370e007c0c */ /* 0x000fc4000bf06270 */
[----:B------:R-:W-:Y:S01]  /*be180*/  LOP3.LUT R0, R0, 0xfffeffff, RZ, 0xc0, !PT ;  /* 0xfffeffff00007812 */ /* 0x000fe200078ec0ff */
[----:B------:R-:W2:Y:S03]  /*be190*/  LDL.LU R14, [R1+0xd8] ;  /* 0x0000d800010e7983 */ /* 0x000ea60000300800 */
[----:B------:R-:W-:-:S04]  /*be1a0*/  @P1 LOP3.LUT R0, R0, 0x10000, RZ, 0xfc, !PT ;  /* 0x0001000000001812 */ /* 0x000fc800078efcff */
[----:B------:R-:W-:Y:S02]  /*be1b0*/  LOP3.LUT R0, R0, 0xfff7ffff, RZ, 0xc0, !PT ;  /* 0xfff7ffff00007812 */ /* 0x000fe400078ec0ff */
[----:B------:R-:W-:Y:S02]  /*be1c0*/  ISETP.GE.AND P2, PT, R13, UR57, PT ;  /* 0x000000390d007c0c */ /* 0x000fe4000bf46270 */
[----:B------:R-:W2:Y:S01]  /*be1d0*/  LDL.LU R13, [R1+0xdc] ;  /* 0x0000dc00010d7983 */ /* 0x000ea20000300800 */
[----:B----4-:R-:W-:Y:S02]  /*be1e0*/  ISETP.GE.AND P1, PT, R12, UR59, PT ;  /* 0x0000003b0c007c0c */ /* 0x010fe4000bf26270 */
[----:B------:R-:W-:Y:S01]  /*be1f0*/  @P0 LOP3.LUT R0, R0, 0x80000, RZ, 0xfc, !PT ;  /* 0x0008000000000812 */ /* 0x000fe200078efcff */
[----:B------:R-:W4:Y:S01]  /*be200*/  LDL.LU R12, [R1+0xe8] ;  /* 0x0000e800010c7983 */ /* 0x000f220000300800 */
[----:B---3--:R-:W-:-:S03]  /*be210*/  ISETP.GE.AND P0, PT, R11, UR61, PT ;  /* 0x0000003d0b007c0c */ /* 0x008fc6000bf06270 */
[----:B------:R-:W3:Y:S04]  /*be220*/  LDL.LU R11, [R1+0xec] ;  /* 0x0000ec00010b7983 */ /* 0x000ee80000300800 */
[----:B------:R-:W3:Y:S04]  /*be230*/  LDL.LU R10, [R1+0xf0] ;  /* 0x0000f000010a7983 */ /* 0x000ee80000300800 */
[----:B------:R-:W4:Y:S04]  /*be240*/  LDL.LU R9, [R1+0xe0] ;  /* 0x0000e00001097983 */ /* 0x000f280000300800 */
[----:B------:R-:W4:Y:S01]  /*be250*/  LDL.LU R8, [R1+0xe4] ;  /* 0x0000e40001087983 */ /* 0x000f220000300800 */
[----:B-----5:R-:W-:-:S04]  /*be260*/  LOP3.LUT R26, R26, 0xffffbfff, RZ, 0xc0, !PT ;  /* 0xffffbfff1a1a7812 */ /* 0x020fc800078ec0ff */
[----:B------:R-:W-:Y:S02]  /*be270*/  @P5 LOP3.LUT R26, R26, 0x4000, RZ, 0xfc, !PT ;  /* 0x000040001a1a5812 */ /* 0x000fe400078efcff */
[----:B0-----:R-:W-:Y:S02]  /*be280*/  ISETP.GE.AND P5, PT, R27, UR17, PT ;  /* 0x000000111b007c0c */ /* 0x001fe4000bfa6270 */
[----:B------:R-:W5:Y:S01]  /*be290*/  LDL.LU R27, [R1+0xd0] ;  /* 0x0000d000011b7983 */ /* 0x000f620000300800 */
[----:B------:R-:W-:-:S04]  /*be2a0*/  LOP3.LUT R26, R26, 0xffff7fff, RZ, 0xc0, !PT ;  /* 0xffff7fff1a1a7812 */ /* 0x000fc800078ec0ff */
[----:B------:R-:W-:Y:S02]  /*be2b0*/  @P4 LOP3.LUT R26, R26, 0x8000, RZ, 0xfc, !PT ;  /* 0x000080001a1a4812 */ /* 0x000fe400078efcff */
[----:B--2---:R-:W-:Y:S02]  /*be2c0*/  LOP3.LUT R17, R17, 0xfffffffd, RZ, 0xc0, !PT ;  /* 0xfffffffd11117812 */ /* 0x004fe400078ec0ff */
[----:B---3--:R-:W-:Y:S02]  /*be2d0*/  ISETP.GE.AND P6, PT, R10, UR15, PT ;  /* 0x0000000f0a007c0c */ /* 0x008fe4000bfc6270 */
[----:B------:R-:W2:Y:S01]  /*be2e0*/  LDL.LU R10, [R1+0xcc] ;  /* 0x0000cc00010a7983 */ /* 0x000ea20000300800 */
[----:B------:R-:W-:-:S03]  /*be2f0*/  ISETP.GE.AND P4, PT, R11, UR13, PT ;  /* 0x0000000d0b007c0c */ /* 0x000fc6000bf86270 */
[----:B------:R-:W3:Y:S10]  /*be300*/  LDL.LU R11, [R1+0xc8] ;  /* 0x0000c800010b7983 */ /* 0x000ef40000300800 */
[----:B------:R-:W-:-:S02]  /*be310*/  @P4 LOP3.LUT R17, R17, 0x2, RZ, 0xfc, !PT ;  /* 0x0000000211114812 */ /* 0x000fc400078efcff */
[----:B----4-:R-:W-:Y:S02]  /*be320*/  ISETP.GE.AND P4, PT, R12, UR11, PT ;  /* 0x0000000b0c007c0c */ /* 0x010fe4000bf86270 */
[----:B------:R-:W4:Y:S01]  /*be330*/  LDL.LU R12, [R1+0xc4] ;  /* 0x0000c400010c7983 */ /* 0x000f220000300800 */
[----:B------:R-:W-:-:S04]  /*be340*/  LOP3.LUT R17, R17, 0xfffffffe, RZ, 0xc0, !PT ;  /* 0xfffffffe11117812 */ /* 0x000fc800078ec0ff */
[----:B------:R-:W-:-:S04]  /*be350*/  @P5 LOP3.LUT R17, R17, 0x1, RZ, 0xfc, !PT ;  /* 0x0000000111115812 */ /* 0x000fc800078efcff */
[----:B------:R-:W-:-:S04]  /*be360*/  LOP3.LUT R17, R17, 0xffffffdf, RZ, 0xc0, !PT ;  /* 0xffffffdf11117812 */ /* 0x000fc800078ec0ff */
[----:B------:R-:W-:Y:S02]  /*be370*/  @P4 LOP3.LUT R17, R17, 0x20, RZ, 0xfc, !PT ;  /* 0x0000002011114812 */ /* 0x000fe400078efcff */
[----:B------:R-:W-:Y:S02]  /*be380*/  ISETP.GE.AND P4, PT, R8, UR77, PT ;  /* 0x0000004d08007c0c */ /* 0x000fe4000bf86270 */
[----:B------:R-:W-:-:S11]  /*be390*/  LOP3.LUT R17, R17, 0xfffffdff, RZ, 0xc0, !PT ;  /* 0xfffffdff11117812 */ /* 0x000fd600078ec0ff */
[----:B------:R-:W-:Y:S02]  /*be3a0*/  @P4 LOP3.LUT R17, R17, 0x200, RZ, 0xfc, !PT ;  /* 0x0000020011114812 */ /* 0x000fe400078efcff */
[----:B------:R-:W-:Y:S02]  /*be3b0*/  ISETP.GE.AND P4, PT, R9, UR75, PT ;  /* 0x0000004b09007c0c */ /* 0x000fe4000bf86270 */
[----:B------:R-:W-:-:S11]  /*be3c0*/  LOP3.LUT R17, R17, 0xffffefff, RZ, 0xc0, !PT ;  /* 0xffffefff11117812 */ /* 0x000fd600078ec0ff */
[----:B------:R-:W-:Y:S02]  /*be3d0*/  @P4 LOP3.LUT R17, R17, 0x1000, RZ, 0xfc, !PT ;  /* 0x0000100011114812 */ /* 0x000fe400078efcff */
[----:B------:R-:W-:Y:S02]  /*be3e0*/  ISETP.GE.AND P4, PT, R13, UR74, PT ;  /* 0x0000004a0d007c0c */ /* 0x000fe4000bf86270 */
[----:B------:R-:W-:Y:S01]  /*be3f0*/  LOP3.LUT R17, R17, 0xffff7fff, RZ, 0xc0, !PT ;  /* 0xffff7fff11117812 */ /* 0x000fe200078ec0ff */
[----:B------:R-:W4:Y:S10]  /*be400*/  LDL.LU R13, [R1+0xbc] ;  /* 0x0000bc00010d7983 */ /* 0x000f340000300800 */
[----:B------:R-:W-:-:S02]  /*be410*/  @P4 LOP3.LUT R17, R17, 0x8000, RZ, 0xfc, !PT ;  /* 0x0000800011114812 */ /* 0x000fc400078efcff */
[----:B------:R-:W-:Y:S02]  /*be420*/  ISETP.GE.AND P4, PT, R14, UR72, PT ;  /* 0x000000480e007c0c */ /* 0x000fe4000bf86270 */
[----:B------:R-:W-:Y:S01]  /*be430*/  LOP3.LUT R17, R17, 0xfffeffff, RZ, 0xc0, !PT ;  /* 0xfffeffff11117812 */ /* 0x000fe200078ec0ff */
[----:B------:R-:W-:Y:S01]  /*be440*/  VIADD R6, R4, 0xfe ;  /* 0x000000fe04067836 */ /* 0x000fe20000000000 */
[----:B------:R-:W-:Y:S01]  /*be450*/  LOP3.LUT R0, R0, 0xffefffff, RZ, 0xc0, !PT ;  /* 0xffefffff00007812 */ /* 0x000fe200078ec0ff */
[----:B------:R-:W4:Y:S08]  /*be460*/  LDL.LU R14, [R1+0xb8] ;  /* 0x0000b800010e7983 */ /* 0x000f300000300800 */
[----:B------:R-:W-:-:S02]  /*be470*/  @P4 LOP3.LUT R17, R17, 0x10000, RZ, 0xfc, !PT ;  /* 0x0001000011114812 */ /* 0x000fc400078efcff */
[----:B------:R-:W-:Y:S02]  /*be480*/  ISETP.GE.AND P4, PT, R15, UR70, PT ;  /* 0x000000460f007c0c */ /* 0x000fe4000bf86270 */
[----:B------:R-:W-:Y:S01]  /*be490*/  LOP3.LUT R17, R17, 0xfff7ffff, RZ, 0xc0, !PT ;  /* 0xfff7ffff11117812 */ /* 0x000fe200078ec0ff */
[----:B------:R-:W-:Y:S01]  /*be4a0*/  VIADD R7, R4, 0xfd ;  /* 0x000000fd04077836 */ /* 0x000fe20000000000 */
[----:B------:R-:W-:Y:S01]  /*be4b0*/  @P2 LOP3.LUT R0, R0, 0x100000, RZ, 0xfc, !PT ;  /* 0x0010000000002812 */ /* 0x000fe200078efcff */
[----:B------:R-:W-:Y:S01]  /*be4c0*/  VIADD R16, R4, 0xc1 ;  /* 0x000000c104107836 */ /* 0x000fe20000000000 */
[----:B------:R-:W4:Y:S07]  /*be4d0*/  LDL.LU R15, [R1+0xb4] ;  /* 0x0000b400010f7983 */ /* 0x000f2e0000300800 */
[----:B------:R-:W-:-:S04]  /*be4e0*/  @P4 LOP3.LUT R17, R17, 0x80000, RZ, 0xfc, !PT ;  /* 0x0008000011114812 */ /* 0x000fc800078efcff */
[----:B------:R-:W-:Y:S02]  /*be4f0*/  LOP3.LUT R17, R17, 0xffdfffff, RZ, 0xc0, !PT ;  /* 0xffdfffff11117812 */ /* 0x000fe400078ec0ff */
[----:B------:R-:W-:Y:S02]  /*be500*/  LOP3.LUT R0, R0, 0xff7fffff, RZ, 0xc0, !PT ;  /* 0xff7fffff00007812 */ /* 0x000fe400078ec0ff */
[----:B------:R-:W-:Y:S02]  /*be510*/  ISETP.GE.AND P2, PT, R7, UR69, PT ;  /* 0x0000004507007c0c */ /* 0x000fe4000bf46270 */
[----:B------:R-:W-:Y:S02]  /*be520*/  @P1 LOP3.LUT R0, R0, 0x800000, RZ, 0xfc, !PT ;  /* 0x0080000000001812 */ /* 0x000fe400078efcff */
[----:B------:R-:W-:Y:S02]  /*be530*/  ISETP.GE.AND P1, PT, R6, UR71, PT ;  /* 0x0000004706007c0c */ /* 0x000fe4000bf26270 */
[----:B-----5:R-:W-:-:S02]  /*be540*/  ISETP.GE.AND P4, PT, R27, UR8, PT ;  /* 0x000000081b007c0c */ /* 0x020fc4000bf86270 */
[----:B------:R-:W5:Y:S04]  /*be550*/  LDL.LU R27, [R1+0xb0] ;  /* 0x0000b000011b7983 */ /* 0x000f680000300800 */
[----:B------:R-:W5:Y:S04]  /*be560*/  LDL.LU R6, [R1+0xac] ;  /* 0x0000ac0001067983 */ /* 0x000f680000300800 */
[----:B------:R-:W5:Y:S03]  /*be570*/  LDL.LU R7, [R1+0xa8] ;  /* 0x0000a80001077983 */ /* 0x000f660000300800 */
[----:B------:R-:W-:Y:S01]  /*be580*/  @P4 LOP3.LUT R17, R17, 0x200000, RZ, 0xfc, !PT ;  /* 0x0020000011114812 */ /* 0x000fe200078efcff */
[----:B------:R-:W5:Y:S03]  /*be590*/  LDL.LU R8, [R1+0xa4] ;  /* 0x0000a40001087983 */ /* 0x000f660000300800 */
[----:B------:R-:W-:-:S02]  /*be5a0*/  LOP3.LUT R17, R17, 0xff7fffff, RZ, 0xc0, !PT ;  /* 0xff7fffff11117812 */ /* 0x000fc400078ec0ff */
[----:B--2---:R-:W-:-:S13]  /*be5b0*/  ISETP.GE.AND P4, PT, R10, UR10, PT ;  /* 0x0000000a0a007c0c */ /* 0x004fda000bf86270 */
[----:B------:R-:W-:Y:S02]  /*be5c0*/  @P4 LOP3.LUT R17, R17, 0x800000, RZ, 0xfc, !PT ;  /* 0x0080000011114812 */ /* 0x000fe400078efcff */
[----:B---3--:R-:W-:Y:S02]  /*be5d0*/  ISETP.GE.AND P4, PT, R11, UR12, PT ;  /* 0x0000000c0b007c0c */ /* 0x008fe4000bf86270 */
[----:B------:R-:W-:-:S11]  /*be5e0*/  LOP3.LUT R17, R17, 0xfdffffff, RZ, 0xc0, !PT ;  /* 0xfdffffff11117812 */ /* 0x000fd600078ec0ff */
[----:B------:R-:W-:Y:S02]  /*be5f0*/  @P4 LOP3.LUT R17, R17, 0x2000000, RZ, 0xfc, !PT ;  /* 0x0200000011114812 */ /* 0x000fe400078efcff */
[----:B----4-:R-:W-:Y:S02]  /*be600*/  ISETP.GE.AND P4, PT, R12, UR14, PT ;  /* 0x0000000e0c007c0c */ /* 0x010fe4000bf86270 */
[----:B------:R-:W-:-:S11]  /*be610*/  LOP3.LUT R17, R17, 0xf7ffffff, RZ, 0xc0, !PT ;  /* 0xf7ffffff11117812 */ /* 0x000fd600078ec0ff */
[----:B------:R-:W-:Y:S02]  /*be620*/  @P4 LOP3.LUT R17, R17, 0x8000000, RZ, 0xfc, !PT ;  /* 0x0800000011114812 */ /* 0x000fe400078efcff */
[----:B------:R-:W-:Y:S02]  /*be630*/  ISETP.GE.AND P4, PT, R16, UR16, PT ;  /* 0x0000001010007c0c */ /* 0x000fe4000bf86270 */
[----:B------:R-:W2:Y:S04]  /*be640*/  LDL.LU R16, [R1+0x2fec] ;  /* 0x002fec0001107983 */ /* 0x000ea80000300800 */
[----:B------:R-:W3:Y:S04]  /*be650*/  LDL.LU R9, [R1+0xa0] ;  /* 0x0000a00001097983 */ /* 0x000ee80000300800 */
[----:B------:R-:W4:Y:S04]  /*be660*/  LDL.LU R10, [R1+0x9c] ;  /* 0x00009c00010a7983 */ /* 0x000f280000300800 */
[----:B------:R-:W3:Y:S04]  /*be670*/  LDL.LU R11, [R1+0x98] ;  /* 0x00009800010b7983 */ /* 0x000ee80000300800 */
[----:B------:R-:W3:Y:S01]  /*be680*/  LDL.LU R12, [R1+0x94] ;  /* 0x00009400010c7983 */ /* 0x000ee20000300800 */
[----:B------:R-:W-:-:S04]  /*be690*/  LOP3.LUT R17, R17, 0xdfffffff, RZ, 0xc0, !PT ;  /* 0xdfffffff11117812 */ /* 0x000fc800078ec0ff */
[----:B------:R-:W-:Y:S02]  /*be6a0*/  @P4 LOP3.LUT R17, R17, 0x20000000, RZ, 0xfc, !PT ;  /* 0x2000000011114812 */ /* 0x000fe400078efcff */
[----:B------:R-:W-:Y:S02]  /*be6b0*/  ISETP.GE.AND P4, PT, R13, UR18, PT ;  /* 0x000000120d007c0c */ /* 0x000fe4000bf86270 */
[----:B------:R-:W3:Y:S01]  /*be6c0*/  LDL.LU R13, [R1+0x90] ;  /* 0x00009000010d7983 */ /* 0x000ee20000300800 */
[----:B------:R-:W-:-:S10]  /*be6d0*/  LOP3.LUT R17, R17, 0x7fffffff, RZ, 0xc0, !PT ;  /* 0x7fffffff11117812 */ /* 0x000fd400078ec0ff */
[----:B------:R-:W-:Y:S02]  /*be6e0*/  @P4 LOP3.LUT R17, R17, 0x80000000, RZ, 0xfc, !PT ;  /* 0x8000000011114812 */ /* 0x000fe400078efcff */
[----:B------:R-:W-:Y:S02]  /*be6f0*/  ISETP.GE.AND P4, PT, R14, UR20, PT ;  /* 0x000000140e007c0c */ /* 0x000fe4000bf86270 */
[----:B------:R-:W3:Y:S01]  /*be700*/  LDL.LU R14, [R1+0x8c] ;  /* 0x00008c00010e7983 */ /* 0x000ee20000300800 */
[----:B--2---:R-:W-:-:S10]  /*be710*/  LOP3.LUT R16, R16, 0xfffffffb, RZ, 0xc0, !PT ;  /* 0xfffffffb10107812 */ /* 0x004fd400078ec0ff */
[----:B------:R-:W-:Y:S02]  /*be720*/  @P4 LOP3.LUT R16, R16, 0x4, RZ, 0xfc, !PT ;  /* 0x0000000410104812 */ /* 0x000fe400078efcff */
[----:B------:R-:W-:Y:S02]  /*be730*/  ISETP.GE.AND P4, PT, R15, UR22, PT ;  /* 0x000000160f007c0c */ /* 0x000fe4000bf86270 */
[----:B------:R-:W2:Y:S01]  /*be740*/  LDL.LU R15, [R1+0x88] ;  /* 0x00008800010f7983 */ /* 0x000ea20000300800 */
[----:B------:R-:W-:-:S10]  /*be750*/  LOP3.LUT R16, R16, 0xffffffdf, RZ, 0xc0, !PT ;  /* 0xffffffdf10107812 */ /* 0x000fd400078ec0ff */
[----:B------:R-:W-:Y:S02]  /*be760*/  @P4 LOP3.LUT R16, R16, 0x20, RZ, 0xfc, !PT ;  /* 0x0000002010104812 */ /* 0x000fe400078efcff */
[----:B-----5:R-:W-:Y:S02]  /*be770*/  ISETP.GE.AND P4, PT, R27, UR24, PT ;  /* 0x000000181b007c0c */ /* 0x020fe4000bf86270 */
[----:B------:R-:W1:Y:S01]  /*be780*/  LDL.LU R27, [R1+0x84] ;  /* 0x00008400011b7983 */ /* 0x000e620000300800 */
[----:B------:R-:W-:-:S10]  /*be790*/  LOP3.LUT R16, R16, 0xffffffbf, RZ, 0xc0, !PT ;  /* 0xffffffbf10107812 */ /* 0x000fd400078ec0ff */
        /* <DEDUP_REMOVED lines=8> */
[----:B------:R-:W-:-:S11]  /*be820*/  LOP3.LUT R16, R16, 0xffffdfff, RZ, 0xc0, !PT ;  /* 0xffffdfff10107812 */ /* 0x000fd600078ec0ff */
        /* <DEDUP_REMOVED lines=18> */
[----:B------:R-:W-:-:S04]  /*be950*/  @P4 LOP3.LUT R16, R16, 0x8000000, RZ, 0xfc, !PT ;  /* 0x0800000010104812 */ /* 0x000fc800078efcff */
[----:B------:R-:W-:Y:S01]  /*be960*/  LOP3.LUT R16, R16, 0xefffffff, RZ, 0xc0, !PT ;  /* 0xefffffff10107812 */ /* 0x000fe200078ec0ff */
[----:B------:R-:W-:Y:S01]  /*be970*/  VIADD R18, R4, 0xd1 ;  /* 0x000000d104127836 */ /* 0x000fe20000000000 */
[----:B--2---:R-:W-:-:S13]  /*be980*/  ISETP.GE.AND P4, PT, R15, UR44, PT ;  /* 0x0000002c0f007c0c */ /* 0x004fda000bf86270 */
[----:B------:R-:W-:Y:S02]  /*be990*/  @P4 LOP3.LUT R16, R16, 0x10000000, RZ, 0xfc, !PT ;  /* 0x1000000010104812 */ /* 0x000fe400078efcff */
[----:B-1----:R-:W-:Y:S02]  /*be9a0*/  ISETP.GE.AND P4, PT, R27, UR46, PT ;  /* 0x0000002e1b007c0c */ /* 0x002fe4000bf86270 */
[----:B------:R-:W-:-:S11]  /*be9b0*/  LOP3.LUT R16, R16, 0x7fffffff, RZ, 0xc0, !PT ;  /* 0x7fffffff10107812 */ /* 0x000fd600078ec0ff */
[----:B------:R-:W-:Y:S02]  /*be9c0*/  @P4 LOP3.LUT R16, R16, 0x80000000, RZ, 0xfc, !PT ;  /* 0x8000000010104812 */ /* 0x000fe400078efcff */
[----:B------:R-:W-:Y:S02]  /*be9d0*/  ISETP.GE.AND P4, PT, R18, UR48, PT ;  /* 0x0000003012007c0c */ /* 0x000fe4000bf86270 */
[----:B------:R-:W2:Y:S01]  /*be9e0*/  LDL.LU R18, [R1+0x2fe8] ;  /* 0x002fe80001127983 */ /* 0x000ea20000300800 */
[----:B------:R-:W-:Y:S01]  /*be9f0*/  VIADD R20, R4, 0xd2 ;  /* 0x000000d204147836 */ /* 0x000fe20000000000 */
[----:B------:R-:W-:-:S09]  /*bea00*/  LOP3.LUT R3, R3, 0xfffffffd, RZ, 0xc0, !PT ;  /* 0xfffffffd03037812 */ /* 0x000fd200078ec0ff */
[----:B------:R-:W-:Y:S02]  /*bea10*/  @P4 LOP3.LUT R3, R3, 0x2, RZ, 0xfc, !PT ;  /* 0x0000000203034812 */ /* 0x000fe400078efcff */
[----:B------:R-:W-:Y:S01]  /*bea20*/  ISETP.GE.AND P4, PT, R20, UR50, PT ;  /* 0x0000003214007c0c */ /* 0x000fe2000bf86270 */
[C---:B------:R-:W-:Y:S01]  /*bea30*/  VIADD R19, R4.reuse, 0xd3 ;  /* 0x000000d304137836 */ /* 0x040fe20000000000 */
[----:B------:R-:W-:Y:S01]  /*bea40*/  LOP3.LUT R3, R3, 0xfffffff7, RZ, 0xc0, !PT ;  /* 0xfffffff703037812 */ /* 0x000fe200078ec0ff */
[----:B------:R-:W-:Y:S01]  /*bea50*/  VIADD R21, R4, 0xd4 ;  /* 0x000000d404157836 */ /* 0x000fe20000000000 */
[----:B------:R-:W3:Y:S09]  /*bea60*/  LDL.LU R20, [R1+0x2fe4] ;  /* 0x002fe40001147983 */ /* 0x000ef20000300800 */
[----:B------:R-:W-:-:S02]  /*bea70*/  @P4 LOP3.LUT R3, R3, 0x8, RZ, 0xfc, !PT ;  /* 0x0000000803034812 */ /* 0x000fc400078efcff */
[----:B------:R-:W-:Y:S02]  /*bea80*/  ISETP.GE.AND P4, PT, R19, UR52, PT ;  /* 0x0000003413007c0c */ /* 0x000fe4000bf86270 */
[----:B------:R-:W-:Y:S01]  /*bea90*/  LOP3.LUT R3, R3, 0xffffffdf, RZ, 0xc0, !PT ;  /* 0xffffffdf03037812 */ /* 0x000fe200078ec0ff */
[----:B------:R-:W-:Y:S01]  /*beaa0*/  VIADD R28, R4, 0xd5 ;  /* 0x000000d5041c7836 */ /* 0x000fe20000000000 */
[----:B------:R-:W4:Y:S09]  /*beab0*/  LDL.LU R19, [R1+0x2fe0] ;  /* 0x002fe00001137983 */ /* 0x000f320000300800 */
[----:B------:R-:W-:-:S02]  /*beac0*/  @P4 LOP3.LUT R3, R3, 0x20, RZ, 0xfc, !PT ;  /* 0x0000002003034812 */ /* 0x000fc400078efcff */
[----:B------:R-:W-:Y:S02]  /*bead0*/  ISETP.GE.AND P4, PT, R21, UR54, PT ;  /* 0x0000003615007c0c */ /* 0x000fe4000bf86270 */
[----:B------:R-:W-:Y:S01]  /*beae0*/  LOP3.LUT R3, R3, 0xffffff7f, RZ, 0xc0, !PT ;  /* 0xffffff7f03037812 */ /* 0x000fe200078ec0ff */
[----:B------:R-:W-:Y:S01]  /*beaf0*/  VIADD R29, R4, 0xd6 ;  /* 0x000000d6041d7836 */ /* 0x000fe20000000000 */
[----:B------:R-:W5:Y:S09]  /*beb00*/  LDL.LU R21, [R1+0x2fdc] ;  /* 0x002fdc0001157983 */ /* 0x000f720000300800 */
[----:B------:R-:W-:-:S02]  /*beb10*/  @P4 LOP3.LUT R3, R3, 0x80, RZ, 0xfc, !PT ;  /* 0x0000008003034812 */ /* 0x000fc400078efcff */
[----:B------:R-:W-:Y:S02]  /*beb20*/  ISETP.GE.AND P4, PT, R28, UR56, PT ;  /* 0x000000381c007c0c */ /* 0x000fe4000bf86270 */
[----:B------:R-:W-:Y:S01]  /*beb30*/  LOP3.LUT R3, R3, 0xfffffdff, RZ, 0xc0, !PT ;  /* 0xfffffdff03037812 */ /* 0x000fe200078ec0ff */
[----:B------:R-:W-:Y:S01]  /*beb40*/  VIADD R25, R4, 0xd7 ;  /* 0x000000d704197836 */ /* 0x000fe20000000000 */
[----:B------:R-:W3:Y:S09]  /*beb50*/  LDL.LU R28, [R1+0x2fd8] ;  /* 0x002fd800011c7983 */ /* 0x000ef20000300800 */
        /* <DEDUP_REMOVED lines=13> */
[----:B------:R-:W3:Y:S10]  /*bec30*/  LDL.LU R23, [R1+0x2fcc] ;  /* 0x002fcc0001177983 */ /* 0x000ef40000300800 */
[----:B------:R-:W-:-:S02]  /*bec40*/  @P4 LOP3.LUT R3, R3, 0x20000, RZ, 0xfc, !PT ;  /* 0x0002000003034812 */ /* 0x000fc400078efcff */
[----:B------:R-:W-:Y:S02]  /*bec50*/  ISETP.GE.AND P4, PT, R22, UR64, PT ;  /* 0x0000004016007c0c */ /* 0x000fe4000bf86270 */
[----:B------:R-:W3:Y:S01]  /*bec60*/  LDL.LU R22, [R1+0x2fc8] ;  /* 0x002fc80001167983 */ /* 0x000ee20000300800 */
[----:B--2---:R-:W-:-:S03]  /*bec70*/  ISETP.LT.AND P5, PT, R18, UR68, !P5 ;  /* 0x0000004412007c0c */ /* 0x004fc6000efa1270 */
[----:B------:R-:W2:Y:S01]  /*bec80*/  LDL.LU R18, [R1+0x2fc4] ;  /* 0x002fc40001127983 */ /* 0x000ea20000300800 */
[C---:B------:R-:W-:Y:S01]  /*bec90*/  VIADD R5, R4.reuse, 0xff ;  /* 0x000000ff04057836 */ /* 0x040fe20000000000 */
[----:B------:R-:W-:Y:S01]  /*beca0*/  LOP3.LUT R3, R3, 0xfffbffff, RZ, 0xc0, !PT ;  /* 0xfffbffff03037812 */ /* 0x000fe200078ec0ff */
[----:B------:R-:W-:-:S04]  /*becb0*/  VIADD R4, R4, 0xda ;  /* 0x000000da04047836 */ /* 0x000fc80000000000 */
[----:B------:R-:W-:Y:S02]  /*becc0*/  @P4 LOP3.LUT R3, R3, 0x40000, RZ, 0xfc, !PT ;  /* 0x0004000003034812 */ /* 0x000fe400078efcff */
[----:B------:R-:W-:Y:S02]  /*becd0*/  ISETP.GE.AND P4, PT, R4, UR66, PT ;  /* 0x0000004204007c0c */ /* 0x000fe4000bf86270 */
[----:B------:R-:W-:Y:S02]  /*bece0*/  LOP3.LUT R0, R0, 0xfdffffff, RZ, 0xc0, !PT ;  /* 0xfdffffff00007812 */ /* 0x000fe400078ec0ff */
[----:B------:R-:W-:Y:S02]  /*becf0*/  LOP3.LUT R3, R3, 0xffdfffff, RZ, 0xc0, !PT ;  /* 0xffdfffff03037812 */ /* 0x000fe400078ec0ff */
[----:B------:R-:W-:Y:S02]  /*bed00*/  LOP3.LUT R17, R17, 0xfffffffb, RZ, 0xc0, !PT ;  /* 0xfffffffb11117812 */ /* 0x000fe400078ec0ff */
[----:B------:R-:W-:-:S02]  /*bed10*/  @P0 LOP3.LUT R0, R0, 0x2000000, RZ, 0xfc, !PT ;  /* 0x0200000000000812 */ /* 0x000fc400078efcff */
[----:B------:R-:W-:Y:S02]  /*bed20*/  @P5 LOP3.LUT R17, R17, 0x4, RZ, 0xfc, !PT ;  /* 0x0000000411115812 */ /* 0x000fe400078efcff */
[----:B------:R-:W-:Y:S02]  /*bed30*/  ISETP.GE.AND P0, PT, R5, UR73, PT ;  /* 0x0000004905007c0c */ /* 0x000fe4000bf06270 */
[----:B------:R-:W-:Y:S02]  /*bed40*/  @P4 LOP3.LUT R3, R3, 0x200000, RZ, 0xfc, !PT ;  /* 0x0020000003034812 */ /* 0x000fe400078efcff */
[C---:B------:R-:W-:Y:S02]  /*bed50*/  LOP3.LUT P4, RZ, R26.reuse, 0x8000, RZ, 0xc0, !PT ;  /* 0x000080001aff7812 */ /* 0x040fe4000788c0ff */
[----:B------:R-:W-:Y:S01]  /*bed60*/  LOP3.LUT P5, RZ, R26, 0x4000, RZ, 0xc0, !PT ;  /* 0x000040001aff7812 */ /* 0x000fe200078ac0ff */
[----:B------:R-:W3:Y:S01]  /*bed70*/  LDL.LU R8, [R1+0x7b8] ;  /* 0x0007b80001087983 */ /* 0x000ee20000300800 */
[----:B--2---:R-:W-:Y:S01]  /*bed80*/  LOP3.LUT R18, R18, 0xffefffff, RZ, 0xc0, !PT ;  /* 0xffefffff12127812 */ /* 0x004fe200078ec0ff */
[----:B------:R-:W0:Y:S02]  /*bed90*/  LDCU UR8, c[0x0][0x398] ;  /* 0x00007300ff0877ac */ /* 0x000e240008000800 */
[----:B------:R-:W2:Y:S01]  /*beda0*/  LDL.LU R9, [R1+0x7b4] ;  /* 0x0007b40001097983 */ /* 0x000ea20000300800 */
[----:B------:R-:W1:Y:S03]  /*bedb0*/  LDCU UR10, c[0x0][0x398] ;  /* 0x00007300ff0a77ac */ /* 0x000e660008000800 */
[----:B------:R-:W2:Y:S01]  /*bedc0*/  LDL.LU R10, [R1+0x7a8] ;  /* 0x0007a800010a7983 */ /* 0x000ea20000300800 */
[----:B------:R-:W0:Y:S03]  /*bedd0*/  LDCU UR11, c[0x0][0x398] ;  /* 0x00007300ff0b77ac */ /* 0x000e260008000800 */
        /* <DEDUP_REMOVED lines=8> */
[----:B------:R-:W2:Y:S04]  /*bee60*/  LDL.LU R11, [R1+0x788] ;  /* 0x00078800010b7983 */ /* 0x000ea80000300800 */
[----:B------:R-:W2:Y:S04]  /*bee70*/  LDL.LU R12, [R1+0x1720] ;  /* 0x00172000010c7983 */ /* 0x000ea80000300800 */
[----:B------:R-:W2:Y:S04]  /*bee80*/  LDL.LU R13, [R1+0x188] ;  /* 0x00018800010d7983 */ /* 0x000ea80000300800 */
[----:B------:R-:W2:Y:S04]  /*bee90*/  LDL.LU R14, [R1+0x1738] ;  /* 0x00173800010e7983 */ /* 0x000ea80000300800 */
[----:B------:R-:W2:Y:S04]  /*beea0*/  LDL.LU R15, [R1+0x5bc] ;  /* 0x0005bc00010f7983 */ /* 0x000ea80000300800 */
[----:B------:R0:W-:Y:S04]  /*beeb0*/  STL [R1+0x32a0], R16 ;  /* 0x0032a01001007387 */ /* 0x0001e80000100800 */
[----:B0-----:R-:W2:Y:S04]  /*beec0*/  LDL.LU R16, [R1+0x194] ;  /* 0x0001940001107983 */ /* 0x001ea80000300800 */
[----:B------:R0:W-:Y:S04]  /*beed0*/  STL [R1+0x3240], R26 ;  /* 0x0032401a01007387 */ /* 0x0001e80000100800 */
[----:B0-----:R-:W2:Y:S04]  /*beee0*/  LDL.LU R26, [R1+0x19c] ;  /* 0x00019c00011a7983 */ /* 0x001ea80000300800 */
[----:B---3--:R0:W-:Y:S04]  /*beef0*/  STL [R1+0x323c], R25 ;  /* 0x00323c1901007387 */ /* 0x0081e80000100800 */
[----:B0-----:R-:W3:Y:S04]  /*bef00*/  LDL.LU R25, [R1+0x1ac] ;  /* 0x0001ac0001197983 */ /* 0x001ee80000300800 */
[----:B------:R0:W-:Y:S04]  /*bef10*/  STL [R1+0x321c], R29 ;  /* 0x00321c1d01007387 */ /* 0x0001e80000100800 */
[----:B0-----:R-:W3:Y:S04]  /*bef20*/  LDL.LU R29, [R1+0x1b4] ;  /* 0x0001b400011d7983 */ /* 0x001ee80000300800 */
[----:B------:R0:W-:Y:S04]  /*bef30*/  STL [R1+0x3218], R24 ;  /* 0x0032181801007387 */ /* 0x0001e80000100800 */
[----:B0-----:R-:W3:Y:S04]  /*bef40*/  LDL.LU R24, [R1+0x1490] ;  /* 0x0014900001187983 */ /* 0x001ee80000300800 */
[----:B------:R0:W-:Y:S04]  /*bef50*/  STL [R1+0x31f8], R28 ;  /* 0x0031f81c01007387 */ /* 0x0001e80000100800 */
[----:B0-----:R-:W3:Y:S04]  /*bef60*/  LDL.LU R28, [R1+0x610] ;  /* 0x00061000011c7983 */ /* 0x001ee80000300800 */
[----:B-----5:R0:W-:Y:S04]  /*bef70*/  STL [R1+0x31c8], R21 ;  /* 0x0031c81501007387 */ /* 0x0201e80000100800 */
[----:B0-----:R-:W5:Y:S04]  /*bef80*/  LDL.LU R21, [R1+0x14c0] ;  /* 0x0014c00001157983 */ /* 0x001f680000300800 */
[----:B----4-:R0:W-:Y:S04]  /*bef90*/  STL [R1+0x30e8], R19 ;  /* 0x0030e81301007387 */ /* 0x0101e80000100800 */
[----:B0-----:R-:W5:Y:S04]  /*befa0*/  LDL.LU R19, [R1+0x1bc] ;  /* 0x0001bc0001137983 */ /* 0x001f680000300800 */
[----:B------:R0:W-:Y:S04]  /*befb0*/  STL [R1+0x30b0], R20 ;  /* 0x0030b01401007387 */ /* 0x0001e80000100800 */
[----:B0-----:R-:W4:Y:S04]  /*befc0*/  LDL.LU R20, [R1+0x14c4] ;  /* 0x0014c40001147983 */ /* 0x001f280000300800 */
[----:B------:R0:W-:Y:S04]  /*befd0*/  STL [R1+0x3080], R0 ;  /* 0x0030800001007387 */ /* 0x0001e80000100800 */
[----:B0-----:R-:W4:Y:S04]  /*befe0*/  LDL.LU R0, [R1+0x1b8] ;  /* 0x0001b80001007983 */ /* 0x001f280000300800 */
[----:B------:R0:W-:Y:S04]  /*beff0*/  STL [R1+0x3060], R2 ;  /* 0x0030600201007387 */ /* 0x0001e80000100800 */
[----:B0-----:R-:W4:Y:S04]  /*bf000*/  LDL.LU R2, [R1+0x14e8] ;  /* 0x0014e80001027983 */ /* 0x001f280000300800 */
[----:B------:R0:W-:Y:S04]  /*bf010*/  STL [R1+0x3040], R3 ;  /* 0x0030400301007387 */ /* 0x0001e80000100800 */
[----:B0-----:R-:W4:Y:S04]  /*bf020*/  LDL.LU R3, [R1+0x1c8] ;  /* 0x0001c80001037983 */ /* 0x001f280000300800 */
[----:B------:R0:W-:Y:S04]  /*bf030*/  STL [R1+0x3020], R17 ;  /* 0x0030201101007387 */ /* 0x0001e80000100800 */
[----:B0-----:R-:W4:Y:S01]  /*bf040*/  LDL.LU R17, [R1+0x2fc0] ;  /* 0x002fc00001117983 */ /* 0x001f220000300800 */
[----:B------:R-:W-:-:S02]  /*bf050*/  @P6 LOP3.LUT R18, R18, 0x100000, RZ, 0xfc, !PT ;  /* 0x0010000012126812 */ /* 0x000fc400078efcff */
[----:B------:R-:W-:Y:S01]  /*bf060*/  LOP3.LUT P6, RZ, R23, 0x10000000, RZ, 0xc0, !PT ;  /* 0x1000000017ff7812 */ /* 0x000fe200078cc0ff */
[----:B------:R-:W0:Y:S01]  /*bf070*/  S2R R27, SR_TID.X ;  /* 0x00000000001b7919 */ /* 0x000e220000002100 */
[----:B------:R-:W-:Y:S01]  /*bf080*/  LOP3.LUT R18, R18, 0xfff7ffff, RZ, 0xc0, !PT ;  /* 0xfff7ffff12127812 */ /* 0x000fe200078ec0ff */
[----:B------:R-:W-:Y:S03]  /*bf090*/  STL [R1+0x3244], R23 ;  /* 0x0032441701007387 */ /* 0x000fe60000100800 */
[----:B------:R-:W-:Y:S02]  /*bf0a0*/  @P5 LOP3.LUT R18, R18, 0x80000, RZ, 0xfc, !PT ;  /* 0x0008000012125812 */ /* 0x000fe400078efcff */
[----:B------:R-:W-:Y:S01]  /*bf0b0*/  LOP3.LUT P5, RZ, R22, 0x1000, RZ, 0xc0, !PT ;  /* 0x0000100016ff7812 */ /* 0x000fe200078ac0ff */
[----:B------:R0:W-:Y:S01]  /*bf0c0*/  STL [R1+0x3168], R22 ;  /* 0x0031681601007387 */ /* 0x0001e20000100800 */
[----:B------:R-:W-:-:S04]  /*bf0d0*/  LOP3.LUT R18, R18, 0xfffbffff, RZ, 0xc0, !PT ;  /* 0xfffbffff12127812 */ /* 0x000fc800078ec0ff */
[----:B------:R-:W-:-:S04]  /*bf0e0*/  @P4 LOP3.LUT R18, R18, 0x40000, RZ, 0xfc, !PT ;  /* 0x0004000012124812 */ /* 0x000fc800078efcff */
[----:B------:R-:W-:-:S04]  /*bf0f0*/  LOP3.LUT R18, R18, 0xfffdffff, RZ, 0xc0, !PT ;  /* 0xfffdffff12127812 */ /* 0x000fc800078ec0ff */
[----:B------:R-:W-:-:S04]  /*bf100*/  @P3 LOP3.LUT R18, R18, 0x20000, RZ, 0xfc, !PT ;  /* 0x0002000012123812 */ /* 0x000fc800078efcff */
[----:B------:R-:W-:-:S04]  /*bf110*/  LOP3.LUT R18, R18, 0xfffeffff, RZ, 0xc0, !PT ;  /* 0xfffeffff12127812 */ /* 0x000fc800078ec0ff */
[----:B------:R-:W-:Y:S01]  /*bf120*/  @P0 LOP3.LUT R18, R18, 0x10000, RZ, 0xfc, !PT ;  /* 0x0001000012120812 */ /* 0x000fe200078efcff */
[----:B0-----:R-:W-:-:S03]  /*bf130*/  IMAD.SHL.U32 R27, R27, 0x10, RZ ;  /* 0x000000101b1b7824 */ /* 0x001fc600078e00ff */
[----:B------:R-:W-:-:S04]  /*bf140*/  LOP3.LUT R18, R18, 0xffff7fff, RZ, 0xc0, !PT ;  /* 0xffff7fff12127812 */ /* 0x000fc800078ec0ff */
[----:B------:R-:W-:Y:S02]  /*bf150*/  @P2 LOP3.LUT R18, R18, 0x8000, RZ, 0xfc, !PT ;  /* 0x0000800012122812 */ /* 0x000fe400078efcff */
[----:B------:R-:W-:Y:S02]  /*bf160*/  LOP3.LUT R27, R27, 0x1f0, RZ, 0xc0, !PT ;  /* 0x000001f01b1b7812 */ /* 0x000fe400078ec0ff */
[----:B------:R-:W-:-:S04]  /*bf170*/  LOP3.LUT R18, R18, 0xffffbfff, RZ, 0xc0, !PT ;  /* 0xffffbfff12127812 */ /* 0x000fc800078ec0ff */
[----:B------:R-:W-:-:S05]  /*bf180*/  @P1 LOP3.LUT R18, R18, 0x4000, RZ, 0xfc, !PT ;  /* 0x0000400012121812 */ /* 0x000fca00078efcff */
[----:B------:R0:W-:Y:S01]  /*bf190*/  STL [R1+0x3130], R18 ;  /* 0x0031301201007387 */ /* 0x0001e20000100800 */
[----:B--2---:R-:W-:Y:S02]  /*bf1a0*/  PRMT R5, R6, 0x5410, R5 ;  /* 0x0000541006057816 */ /* 0x004fe40000000005 */
[----:B------:R-:W-:Y:S02]  /*bf1b0*/  PRMT R6, R11, 0x5410, R7 ;  /* 0x000054100b067816 */ /* 0x000fe40000000007 */
[----:B------:R-:W-:Y:S02]  /*bf1c0*/  LOP3.LUT R12, R12, 0xffff, RZ, 0xc0, !PT ;  /* 0x0000ffff0c0c7812 */ /* 0x000fe400078ec0ff */
[----:B------:R-:W-:Y:S02]  /*bf1d0*/  LOP3.LUT R7, R13, 0xffff, RZ, 0xc0, !PT ;  /* 0x0000ffff0d077812 */ /* 0x000fe400078ec0ff */
[----:B------:R-:W-:Y:S02]  /*bf1e0*/  LOP3.LUT R13, R14, 0xffff, RZ, 0xc0, !PT ;  /* 0x0000ffff0e0d7812 */ /* 0x000fe400078ec0ff */
[----:B------:R-:W-:-:S02]  /*bf1f0*/  LOP3.LUT R11, R15, 0xffff, RZ, 0xc0, !PT ;  /* 0x0000ffff0f0b7812 */ /* 0x000fc400078ec0ff */
[----:B------:R-:W-:Y:S02]  /*bf200*/  PRMT R14, R12, 0x3340, R7 ;  /* 0x000033400c0e7816 */ /* 0x000fe40000000007 */
[----:B------:R-:W-:Y:S02]  /*bf210*/  PRMT R4, R4, 0x5410, R16 ;  /* 0x0000541004047816 */ /* 0x000fe40000000010 */
[----:B------:R-:W-:Y:S02]  /*bf220*/  PRMT R10, R10, 0x5410, R26 ;  /* 0x000054100a0a7816 */ /* 0x000fe4000000001a */
[----:B------:R-:W-:Y:S02]  /*bf230*/  PRMT R26, R13, 0x3340, R11 ;  /* 0x000033400d1a7816 */ /* 0x000fe4000000000b */
[----:B---3--:R-:W-:Y:S02]  /*bf240*/  PRMT R9, R9, 0x5410, R25 ;  /* 0x0000541009097816 */ /* 0x008fe40000000019 */
[----:B------:R-:W-:-:S02]  /*bf250*/  PRMT R8, R8, 0x5410, R29 ;  /* 0x0000541008087816 */ /* 0x000fc4000000001d */
[----:B----4-:R-:W-:Y:S02]  /*bf260*/  IADD3 R27, PT, PT, R27, UR9, R17 ;  /* 0x000000091b1b7c10 */ /* 0x010fe4000fffe011 */
[----:B------:R-:W-:Y:S02]  /*bf270*/  PRMT R17, R2, 0x5410, R3 ;  /* 0x0000541002117816 */ /* 0x000fe40000000003 */
[----:B------:R-:W-:Y:S02]  /*bf280*/  PRMT R3, R20, 0x5410, R0 ;  /* 0x0000541014037816 */ /* 0x000fe40000000000 */
[----:B-----5:R-:W-:Y:S01]  /*bf290*/  PRMT R2, R21, 0x5410, R19 ;  /* 0x0000541015027816 */ /* 0x020fe20000000013 */
[----:B------:R2:W-:Y:S01]  /*bf2a0*/  STL [R1+0x1c8], R17 ;  /* 0x0001c81101007387 */ /* 0x0005e20000100800 */
[----:B------:R-:W-:-:S03]  /*bf2b0*/  PRMT R0, R24, 0x5410, R28 ;  /* 0x0000541018007816 */ /* 0x000fc6000000001c */
[----:B------:R3:W-:Y:S04]  /*bf2c0*/  STL [R1+0x1b8], R3 ;  /* 0x0001b80301007387 */ /* 0x0007e80000100800 */
[----:B------:R4:W-:Y:S04]  /*bf2d0*/  STL [R1+0x1bc], R2 ;  /* 0x0001bc0201007387 */ /* 0x0009e80000100800 */
[----:B------:R5:W-:Y:S04]  /*bf2e0*/  STL [R1+0x1b0], R0 ;  /* 0x0001b00001007387 */ /* 0x000be80000100800 */
[----:B------:R-:W5:Y:S04]  /*bf2f0*/  LDL.LU R22, [R1+0x1d0] ;  /* 0x0001d00001167983 */ /* 0x000f680000300800 */
[----:B------:R-:W5:Y:S04]  /*bf300*/  LDL.LU R23, [R1+0x7bc] ;  /* 0x0007bc0001177983 */ /* 0x000f680000300800 */
[----:B0-----:R-:W5:Y:S04]  /*bf310*/  LDL.LU R18, [R1+0x74c] ;  /* 0x00074c0001127983 */ /* 0x001f680000300800 */
[----:B--2---:R-:W2:Y:S04]  /*bf320*/  LDL.LU R17, [R1+0x17c] ;  /* 0x00017c0001117983 */ /* 0x004ea80000300800 */
[----:B---3--:R-:W2:Y:S04]  /*bf330*/  LDL.LU R3, [R1+0x738] ;  /* 0x0007380001037983 */ /* 0x008ea80000300800 */
[----:B----4-:R-:W3:Y:S04]  /*bf340*/  LDL.LU R2, [R1+0x178] ;  /* 0x0001780001027983 */ /* 0x010ee80000300800 */
[----:B-----5:R-:W3:Y:S04]  /*bf350*/  LDL.LU R0, [R1+0x734] ;  /* 0x0007340001007983 */ /* 0x020ee80000300800 */
[----:B------:R-:W4:Y:S04]  /*bf360*/  LDL.LU R20, [R1+0x174] ;  /* 0x0001740001147983 */ /* 0x000f280000300800 */
[----:B------:R-:W4:Y:S04]  /*bf370*/  LDL.LU R25, [R1+0x724] ;  /* 0x0007240001197983 */ /* 0x000f280000300800 */
[----:B------:R-:W5:Y:S04]  /*bf380*/  LDL.LU R19, [R1+0x170] ;  /* 0x0001700001137983 */ /* 0x000f680000300800 */
[----:B------:R-:W5:Y:S04]  /*bf390*/  LDL.LU R21, [R1+0x720] ;  /* 0x0007200001157983 */ /* 0x000f680000300800 */
[----:B------:R-:W2:Y:S04]  /*bf3a0*/  LDL.LU R28, [R1+0x168] ;  /* 0x00016800011c7983 */ /* 0x000ea80000300800 */
[----:B------:R-:W2:Y:S04]  /*bf3b0*/  LDL.LU R24, [R1+0x714] ;  /* 0x0007140001187983 */ /* 0x000ea80000300800 */
[----:B------:R-:W2:Y:S04]  /*bf3c0*/  LDL.LU R29, [R1+0x164] ;  /* 0x00016400011d7983 */ /* 0x000ea80000300800 */
[----:B------:R-:W2:Y:S01]  /*bf3d0*/  LDL.LU R16, [R1+0x710] ;  /* 0x0007100001107983 */ /* 0x000ea20000300800 */
[----:B------:R-:W-:-:S02]  /*bf3e0*/  SHF.R.U32.HI R15, RZ, 0x8, R12 ;  /* 0x00000008ff0f7819 */ /* 0x000fc4000001160c */
[----:B------:R-:W-:Y:S01]  /*bf3f0*/  SHF.R.U32.HI R12, RZ, 0x8, R7 ;  /* 0x00000008ff0c7819 */ /* 0x000fe20000011607 */
[----:B------:R0:W-:Y:S01]  /*bf400*/  STL [R1+0x4], R14 ;  /* 0x0000040e01007387 */ /* 0x0001e20000100800 */
[----:B------:R-:W-:-:S03]  /*bf410*/  SHF.R.U32.HI R7, RZ, 0x8, R13 ;  /* 0x00000008ff077819 */ /* 0x000fc6000001160d */
[----:B------:R1:W-:Y:S01]  /*bf420*/  STL [R1+0x3268], R26 ;  /* 0x0032681a01007387 */ /* 0x0003e20000100800 */
[----:B0-----:R-:W-:-:S03]  /*bf430*/  SHF.R.U32.HI R14, RZ, 0x8, R11 ;  /* 0x00000008ff0e7819 */ /* 0x001fc6000001160b */
[----:B-1----:R-:W2:Y:S04]  /*bf440*/  LDL.LU R26, [R1+0x78c] ;  /* 0x00078c00011a7983 */ /* 0x002ea80000300800 */
[----:B------:R-:W2:Y:S01]  /*bf450*/  LDL.LU R11, [R1+0x198] ;  /* 0x00019800010b7983 */ /* 0x000ea20000300800 */
[----:B------:R-:W-:Y:S02]  /*bf460*/  LOP3.LUT R13, R15, 0xffff, RZ, 0xc0, !PT ;  /* 0x0000ffff0f0d7812 */ /* 0x000fe400078ec0ff */
[----:B------:R-:W-:Y:S02]  /*bf470*/  LOP3.LUT R12, R12, 0xffff, RZ, 0xc0, !PT ;  /* 0x0000ffff0c0c7812 */ /* 0x000fe400078ec0ff */
[----:B------:R-:W-:Y:S02]  /*bf480*/  LOP3.LUT R15, R7, 0xffff, RZ, 0xc0, !PT ;  /* 0x0000ffff070f7812 */ /* 0x000fe400078ec0ff */
[----:B------:R-:W-:Y:S01]  /*bf490*/  LOP3.LUT R14, R14, 0xffff, RZ, 0xc0, !PT ;  /* 0x0000ffff0e0e7812 */ /* 0x000fe200078ec0ff */
[----:B------:R-:W-:Y:S01]  /*bf4a0*/  BAR.SYNC.DEFER_BLOCKING 0x0 ;  /* 0x0000000000007b1d */ /* 0x000fe20000010000 */
[----:B--2---:R-:W-:-:S02]  /*bf4b0*/  PRMT R7, R26, 0x5410, R11 ;  /* 0x000054101a077816 */ /* 0x004fc4000000000b */
[----:B------:R-:W-:-:S03]  /*bf4c0*/  PRMT R26, R13, 0x3340, R12 ;  /* 0x000033400d1a7816 */ /* 0x000fc6000000000c */
[----:B------:R-:W2:Y:S01]  /*bf4d0*/  LDL.LU R13, [R1+0x750] ;  /* 0x00075000010d7983 */ /* 0x000ea20000300800 */
[----:B------:R-:W-:-:S03]  /*bf4e0*/  PRMT R11, R23, 0x5410, R22 ;  /* 0x00005410170b7816 */ /* 0x000fc60000000016 */
[----:B------:R-:W2:Y:S01]  /*bf4f0*/  LDL.LU R12, [R1+0x180] ;  /* 0x00018000010c7983 */ /* 0x000ea20000300800 */
[----:B------:R-:W-:-:S03]  /*bf500*/  PRMT R23, R15, 0x3340, R14 ;  /* 0x000033400f177816 */ /* 0x000fc6000000000e */
[----:B------:R0:W-:Y:S04]  /*bf510*/  STL [R1+0x3280], R26 ;  /* 0x0032801a01007387 */ /* 0x0001e80000100800 */
[----:B0-----:R-:W3:Y:S04]  /*bf520*/  LDL.LU R26, [R1+0x184] ;  /* 0x00018400011a7983 */ /* 0x001ee80000300800 */
[----:B------:R-:W3:Y:S04]  /*bf530*/  LDL.LU R15, [R1+0x76c] ;  /* 0x00076c00010f7983 */ /* 0x000ee80000300800 */
[----:B------:R-:W3:Y:S01]  /*bf540*/  LDL.LU R14, [R1+0x14a0] ;  /* 0x0014a000010e7983 */ /* 0x000ee20000300800 */
[----:B------:R-:W0:Y:S03]  /*bf550*/  S2R R22, SR_TID.X ;  /* 0x0000000000167919 */ /* 0x000e260000002100 */
[----:B------:R4:W-:Y:S04]  /*bf560*/  STSM.16.M88.4 [R27], R4 ;  /* 0x000000041b007844 */ /* 0x0009e80000000200 */
[----:B------:R2:W-:Y:S01]  /*bf570*/  STSM.16.M88.4 [R27+0x200], R8 ;  /* 0x000200081b007844 */ /* 0x0005e20000000200 */
[----:B----4-:R-:W-:-:S02]  /*bf580*/  PRMT R5, R25, 0x5410, R20 ;  /* 0x0000541019057816 */ /* 0x010fc40000000014 */
[----:B0-----:R-:W-:-:S04]  /*bf590*/  LOP3.LUT R6, R22, 0x3f, RZ, 0xc0, !PT ;  /* 0x0000003f16067812 */ /* 0x001fc800078ec0ff */
[----:B------:R-:W-:Y:S01]  /*bf5a0*/  LEA R25, R6, UR9, 0x4 ;  /* 0x0000000906197c11 */ /* 0x000fe2000f8e20ff */
[----:B------:R-:W-:Y:S01]  /*bf5b0*/  STL [R1+0x32d0], R23 ;  /* 0x0032d01701007387 */ /* 0x000fe20000100800 */
[----:B-----5:R-:W-:Y:S01]  /*bf5c0*/  PRMT R6, R21, 0x5410, R19 ;  /* 0x0000541015067816 */ /* 0x020fe20000000013 */
[----:B------:R-:W0:Y:S01]  /*bf5d0*/  LDCU UR9, c[0x0][0x398] ;  /* 0x00007300ff0977ac */ /* 0x000e220008000800 */
[----:B------:R-:W-:Y:S01]  /*bf5e0*/  BAR.SYNC.DEFER_BLOCKING 0x0 ;  /* 0x0000000000007b1d */ /* 0x000fe20000010000 */
[----:B--2---:R-:W-:Y:S02]  /*bf5f0*/  PRMT R9, R18, 0x5410, R12 ;  /* 0x0000541012097816 */ /* 0x004fe4000000000c */
[----:B---3--:R-:W-:Y:S02]  /*bf600*/  PRMT R8, R13, 0x5410, R26 ;  /* 0x000054100d087816 */ /* 0x008fe4000000001a */
[----:B------:R-:W-:Y:S02]  /*bf610*/  PRMT R4, R14, 0x5410, R15 ;  /* 0x000054100e047816 */ /* 0x000fe4000000000f */
[----:B------:R-:W1:Y:S04]  /*bf620*/  LDS.128 R12, [R25] ;  /* 0x00000000190c7984 */ /* 0x000e680000000c00 */
[----:B------:R-:W-:Y:S04]  /*bf630*/  STL [R1+0x1b4], R4 ;  /* 0x0001b40401007387 */ /* 0x000fe80000100800 */
[----:B------:R-:W-:Y:S04]  /*bf640*/  STL [R1+0x1d0], R25 ;  /* 0x0001d01901007387 */ /* 0x000fe80000100800 */
[----:B-1----:R-:W-:Y:S04]  /*bf650*/  STL.64 [R1+0x1a0], R12 ;  /* 0x0001a00c01007387 */ /* 0x002fe80000100a00 */
[----:B------:R-:W-:Y:S04]  /*bf660*/  STL [R1+0x1a8], R14 ;  /* 0x0001a80e01007387 */ /* 0x000fe80000100800 */
[----:B------:R-:W2:Y:S01]  /*bf670*/  LDL.LU R21, [R1+0x13c] ;  /* 0x00013c0001157983 */ /* 0x000ea20000300800 */
[----:B------:R-:W-:Y:S01]  /*bf680*/  PRMT R11, R16, 0x5410, R29 ;  /* 0x00005410100b7816 */ /* 0x000fe2000000001d */
[----:B------:R-:W-:-:S02]  /*bf690*/  IMAD.MOV.U32 R29, RZ, RZ, R15 ;  /* 0x000000ffff1d7224 */ /* 0x000fc400078e000f */
[----:B------:R-:W1:Y:S01]  /*bf6a0*/  LDS.128 R12, [R25+0x400] ;  /* 0x00040000190c7984 */ /* 0x000e620000000c00 */
[----:B------:R-:W-:Y:S01]  /*bf6b0*/  PRMT R7, R24, 0x5410, R28 ;  /* 0x0000541018077816 */ /* 0x000fe2000000001c */
[----:B-1----:R-:W-:Y:S01]  /*bf6c0*/  IMAD.MOV.U32 R24, RZ, RZ, R12 ;  /* 0x000000ffff187224 */ /* 0x002fe200078e000c */
[----:B------:R-:W-:Y:S02]  /*bf6d0*/  PRMT R10, R3, 0x5410, R17 ;  /* 0x00005410030a7816 */ /* 0x000fe40000000011 */
[----:B------:R-:W-:Y:S01]  /*bf6e0*/  PRMT R4, R0, 0x5410, R2 ;  /* 0x0000541000047816 */ /* 0x000fe20000000002 */
[----:B------:R-:W-:Y:S06]  /*bf6f0*/  BAR.SYNC.DEFER_BLOCKING 0x0 ;  /* 0x0000000000007b1d */ /* 0x000fec0000010000 */
[----:B--2---:R1:W-:Y:S04]  /*bf700*/  STL [R1+0x3340], R21 ;  /* 0x0033401501007387 */ /* 0x0043e80000100800 */
[----:B------:R-:W2:Y:S04]  /*bf710*/  LDL.LU R28, [R1+0x6c4] ;  /* 0x0006c400011c7983 */ /* 0x000ea80000300800 */
[----:B------:R3:W-:Y:S04]  /*bf720*/  STL [R1+0x3318], R29 ;  /* 0x0033181d01007387 */ /* 0x0007e80000100800 */
[----:B------:R-:W-:Y:S04]  /*bf730*/  STL [R1+0x194], R13 ;  /* 0x0001940d01007387 */ /* 0x000fe80000100800 */
[----:B------:R4:W-:Y:S04]  /*bf740*/  STL.64 [R1+0x198], R14 ;  /* 0x0001980e01007387 */ /* 0x0009e80000100a00 */
[----:B-1----:R-:W5:Y:S04]  /*bf750*/  LDL.LU R21, [R1+0x158] ;  /* 0x0001580001157983 */ /* 0x002f680000300800 */
[----:B---3--:R-:W3:Y:S04]  /*bf760*/  LDL.LU R29, [R1+0x138] ;  /* 0x00013800011d7983 */ /* 0x008ee80000300800 */
[----:B------:R-:W3:Y:S04]  /*bf770*/  LDL.LU R23, [R1+0x6a4] ;  /* 0x0006a40001177983 */ /* 0x000ee80000300800 */
[----:B----4-:R-:W4:Y:S04]  /*bf780*/  LDL.LU R15, [R1+0x134] ;  /* 0x00013400010f7983 */ /* 0x010f280000300800 */
[----:B------:R-:W4:Y:S04]  /*bf790*/  LDL.LU R14, [R1+0x69c] ;  /* 0x00069c00010e7983 */ /* 0x000f280000300800 */
[----:B------:R-:W2:Y:S04]  /*bf7a0*/  LDL.LU R26, [R1+0x130] ;  /* 0x00013000011a7983 */ /* 0x000ea80000300800 */
[----:B------:R-:W2:Y:S04]  /*bf7b0*/  LDL.LU R13, [R1+0x698] ;  /* 0x00069800010d7983 */ /* 0x000ea80000300800 */
[----:B------:R-:W2:Y:S04]  /*bf7c0*/  LDL.LU R12, [R1+0x120] ;  /* 0x00012000010c7983 */ /* 0x000ea80000300800 */
[----:B------:R-:W-:Y:S04]  /*bf7d0*/  STSM.16.M88.4 [R27], R4 ;  /* 0x000000041b007844 */ /* 0x000fe80000000200 */
[----:B------:R-:W-:Y:S01]  /*bf7e0*/  STSM.16.M88.4 [R27+0x200], R8 ;  /* 0x000200081b007844 */ /* 0x000fe20000000200 */
[----:B------:R-:W-:Y:S06]  /*bf7f0*/  BAR.SYNC.DEFER_BLOCKING 0x0 ;  /* 0x0000000000007b1d */ /* 0x000fec0000010000 */
[----:B----4-:R1:W-:Y:S04]  /*bf800*/  STL.64 [R1+0x3338], R14 ;  /* 0x0033380e01007387 */ /* 0x0103e80000100a00 */
[----:B-1----:R-:W4:Y:S04]  /*bf810*/  LDL.LU R14, [R1+0x140] ;  /* 0x00014000010e7983 */ /* 0x002f280000300800 */
[----:B------:R-:W4:Y:S04]  /*bf820*/  LDL.LU R15, [R1+0x6d8] ;  /* 0x0006d800010f7983 */ /* 0x000f280000300800 */
[----:B--2---:R1:W-:Y:S04]  /*bf830*/  STL.64 [R1+0x3330], R12 ;  /* 0x0033300c01007387 */ /* 0x0043e80000100a00 */
        /* <DEDUP_REMOVED lines=12> */
[----:B-1----:R-:W2:Y:S04]  /*bf900*/  LDL.LU R24, [R1+0x6e4] ;  /* 0x0006e40001187983 */ /* 0x002ea80000300800 */
[----:B------:R-:W2:Y:S04]  /*bf910*/  LDL.LU R4, [R1+0x6ec] ;  /* 0x0006ec0001047983 */ /* 0x000ea80000300800 */
[----:B------:R-:W2:Y:S04]  /*bf920*/  LDL.LU R5, [R1+0x14c] ;  /* 0x00014c0001057983 */ /* 0x000ea80000300800 */
[----:B------:R-:W2:Y:S04]  /*bf930*/  LDL.LU R6, [R1+0x6e8] ;  /* 0x0006e80001067983 */ /* 0x000ea80000300800 */
[----:B------:R-:W2:Y:S04]  /*bf940*/  LDL.LU R7, [R1+0x148] ;  /* 0x0001480001077983 */ /* 0x000ea80000300800 */
[----:B------:R-:W5:Y:S04]  /*bf950*/  LDL.LU R8, [R1+0x6f8] ;  /* 0x0006f80001087983 */ /* 0x000f680000300800 */
[----:B------:R-:W2:Y:S04]  /*bf960*/  LDL.LU R9, [R1+0x154] ;  /* 0x0001540001097983 */ /* 0x000ea80000300800 */
[----:B------:R-:W2:Y:S04]  /*bf970*/  LDL.LU R10, [R1+0x6f0] ;  /* 0x0006f000010a7983 */ /* 0x000ea80000300800 */
[----:B------:R-:W3:Y:S01]  /*bf980*/  LDL.LU R11, [R1+0x150] ;  /* 0x00015000010b7983 */ /* 0x000ee20000300800 */
[----:B-----5:R-:W-:-:S03]  /*bf990*/  PRMT R8, R8, 0x5410, R21 ;  /* 0x0000541008087816 */ /* 0x020fc60000000015 */
[----:B------:R-:W5:Y:S01]  /*bf9a0*/  LDL.LU R21, [R1+0x3340] ;  /* 0x0033400001157983 */ /* 0x000f620000300800 */
[----:B--2---:R-:W-:Y:S02]  /*bf9b0*/  PRMT R9, R10, 0x5410, R9 ;  /* 0x000054100a097816 */ /* 0x004fe40000000009 */
[----:B---3--:R-:W-:Y:S02]  /*bf9c0*/  PRMT R10, R4, 0x5410, R11 ;  /* 0x00005410040a7816 */ /* 0x008fe4000000000b */
[----:B------:R-:W-:Y:S02]  /*bf9d0*/  PRMT R4, R6, 0x5410, R5 ;  /* 0x0000541006047816 */ /* 0x000fe40000000005 */
[----:B------:R-:W-:Y:S02]  /*bf9e0*/  PRMT R5, R24, 0x5410, R7 ;  /* 0x0000541018057816 */ /* 0x000fe40000000007 */
[----:B------:R-:W-:Y:S02]  /*bf9f0*/  PRMT R6, R13, 0x5410, R12 ;  /* 0x000054100d067816 */ /* 0x000fe4000000000c */
[----:B----4-:R-:W-:-:S02]  /*bfa00*/  PRMT R7, R15, 0x5410, R14 ;  /* 0x000054100f077816 */ /* 0x010fc4000000000e */
[----:B------:R-:W1:Y:S04]  /*bfa10*/  LDS.128 R12, [R25] ;  /* 0x00000000190c7984 */ /* 0x000e680000000c00 */
[----:B-1----:R-:W-:Y:S04]  /*bfa20*/  STL [R1+0x180], R12 ;  /* 0x0001800c01007387 */ /* 0x002fe80000100800 */
[----:B------:R-:W-:Y:S01]  /*bfa30*/  STL.64 [R1+0x188], R14 ;  /* 0x0001880e01007387 */ /* 0x000fe20000100a00 */
[----:B-----5:R-:W-:Y:S01]  /*bfa40*/  PRMT R11, R28, 0x5410, R21 ;  /* 0x000054101c0b7816 */ /* 0x020fe20000000015 */
[----:B------:R-:W-:-:S02]  /*bfa50*/  IMAD.MOV.U32 R28, RZ, RZ, R13 ;  /* 0x000000ffff1c7224 */ /* 0x000fc400078e000d */
[----:B------:R-:W1:Y:S04]  /*bfa60*/  LDS.128 R12, [R25+0x400] ;  /* 0x00040000190c7984 */ /* 0x000e680000000c00 */
[----:B------:R-:W-:Y:S01]  /*bfa70*/  STL [R1+0x31fc], R28 ;  /* 0x0031fc1c01007387 */ /* 0x000fe20000100800 */
[----:B------:R-:W-:Y:S06]  /*bfa80*/  BAR.SYNC.DEFER_BLOCKING 0x0 ;  /* 0x0000000000007b1d */ /* 0x000fec0000010000 */
[----:B-1----:R-:W-:Y:S01]  /*bfa90*/  STL [R1+0x170], R12 ;  /* 0x0001700c01007387 */ /* 0x002fe20000100800 */
[----:B------:R-:W-:-:S03]  /*bfaa0*/  IMAD.MOV.U32 R21, RZ, RZ, R13 ;  /* 0x000000ffff157224 */ /* 0x000fc600078e000d */
[----:B------:R1:W-:Y:S04]  /*bfab0*/  STL.64 [R1+0x178], R14 ;  /* 0x0001780e01007387 */ /* 0x0003e80000100a00 */
[----:B-1----:R-:W2:Y:S04]  /*bfac0*/  LDL.LU.64 R14, [R1+0x3338] ;  /* 0x00333800010e7983 */ /* 0x002ea80000300a00 */
[----:B------:R-:W3:Y:S04]  /*bfad0*/  LDL.LU.64 R12, [R1+0x3330] ;  /* 0x00333000010c7983 */ /* 0x000ee80000300a00 */
[----:B------:R-:W-:Y:S04]  /*bfae0*/  STSM.16.M88.4 [R27], R4 ;  /* 0x000000041b007844 */ /* 0x000fe80000000200 */
[----:B------:R1:W-:Y:S04]  /*bfaf0*/  STSM.16.M88.4 [R27+0x200], R8 ;  /* 0x000200081b007844 */ /* 0x0003e80000000200 */
[----:B------:R-:W-:Y:S01]  /*bfb00*/  STL [R1+0x32d4], R21 ;  /* 0x0032d41501007387 */ /* 0x000fe20000100800 */
[----:B-1----:R-:W-:-:S02]  /*bfb10*/  PRMT R8, R23, 0x5410, R29 ;  /* 0x0000541017087816 */ /* 0x002fc4000000001d */
[----:B------:R-:W-:Y:S02]  /*bfb20*/  PRMT R4, R17, 0x5410, R22 ;  /* 0x0000541011047816 */ /* 0x000fe40000000016 */
[----:B------:R-:W-:Y:S02]  /*bfb30*/  PRMT R5, R2, 0x5410, R3 ;  /* 0x0000541002057816 */ /* 0x000fe40000000003 */
[----:B------:R-:W-:Y:S02]  /*bfb40*/  PRMT R6, R20, 0x5410, R0 ;  /* 0x0000541014067816 */ /* 0x000fe40000000000 */
[----:B------:R-:W-:Y:S01]  /*bfb50*/  PRMT R7, R16, 0x5410, R19 ;  /* 0x0000541010077816 */ /* 0x000fe20000000013 */
[----:B------:R-:W-:Y:S01]  /*bfb60*/  BAR.SYNC.DEFER_BLOCKING 0x0 ;  /* 0x0000000000007b1d */ /* 0x000fe20000010000 */
[----:B--2---:R-:W-:Y:S02]  /*bfb70*/  PRMT R9, R14, 0x5410, R15 ;  /* 0x000054100e097816 */ /* 0x004fe4000000000f */
[----:B---3--:R-:W-:-:S02]  /*bfb80*/  PRMT R10, R13, 0x5410, R26 ;  /* 0x000054100d0a7816 */ /* 0x008fc4000000001a */
[----:B------:R-:W-:-:S05]  /*bfb90*/  PRMT R11, R18, 0x5410, R12 ;  /* 0x00005410120b7816 */ /* 0x000fca000000000c */
[----:B------:R-:W-:Y:S04]  /*bfba0*/  STL.64 [R1+0x3328], R10 ;  /* 0x0033280a01007387 */ /* 0x000fe80000100a00 */
[----:B------:R-:W-:Y:S04]  /*bfbb0*/  STL.64 [R1+0x3320], R8 ;  /* 0x0033200801007387 */ /* 0x000fe80000100a00 */
[----:B------:R-:W2:Y:S04]  /*bfbc0*/  LDL.LU R29, [R1+0x114] ;  /* 0x00011400011d7983 */ /* 0x000ea80000300800 */
[----:B------:R-:W1:Y:S04]  /*bfbd0*/  LDS.128 R8, [R25] ;  /* 0x0000000019087984 */ /* 0x000e680000000c00 */
[----:B--2---:R2:W-:Y:S04]  /*bfbe0*/  STL [R1+0x331c], R29 ;  /* 0x00331c1d01007387 */ /* 0x0045e80000100800 */
[----:B--2---:R-:W2:Y:S04]  /*bfbf0*/  LDL.LU R29, [R1+0x104] ;  /* 0x00010400011d7983 */ /* 0x004ea80000300800 */
[----:B------:R-:W3:Y:S04]  /*bfc00*/  LDL.LU R28, [R1+0x108] ;  /* 0x00010800011c7983 */ /* 0x000ee80000300800 */
[----:B------:R-:W3:Y:S04]  /*bfc10*/  LDL.LU R22, [R1+0x5f8] ;  /* 0x0005f80001167983 */ /* 0x000ee80000300800 */
[----:B------:R-:W4:Y:S04]  /*bfc20*/  LDL.LU R21, [R1+0x58c] ;  /* 0x00058c0001157983 */ /* 0x000f280000300800 */
[----:B------:R-:W4:Y:S04]  /*bfc30*/  LDL.LU R24, [R1+0x670] ;  /* 0x0006700001187983 */ /* 0x000f280000300800 */
[----:B------:R-:W5:Y:S04]  /*bfc40*/  LDL.LU R23, [R1+0x598] ;  /* 0x0005980001177983 */ /* 0x000f680000300800 */
[----:B------:R-:W2:Y:S04]  /*bfc50*/  LDL.LU R15, [R1+0x66c] ;  /* 0x00066c00010f7983 */ /* 0x000ea80000300800 */
[----:B------:R-:W2:Y:S04]  /*bfc60*/  LDL.LU R14, [R1+0x588] ;  /* 0x00058800010e7983 */ /* 0x000ea80000300800 */
[----:B------:R-:W3:Y:S04]  /*bfc70*/  LDL.LU R26, [R1+0x660] ;  /* 0x00066000011a7983 */ /* 0x000ee80000300800 */
[----:B------:R-:W3:Y:S04]  /*bfc80*/  LDL.LU R13, [R1+0x594] ;  /* 0x00059400010d7983 */ /* 0x000ee80000300800 */
[----:B------:R-:W3:Y:S04]  /*bfc90*/  LDL.LU R12, [R1+0x65c] ;  /* 0x00065c00010c7983 */ /* 0x000ee80000300800 */
[----:B--2---:R2:W-:Y:S04]  /*bfca0*/  STL.64 [R1+0x3310], R14 ;  /* 0x0033100e01007387 */ /* 0x0045e80000100a00 */
[----:B--2---:R-:W2:Y:S04]  /*bfcb0*/  LDL.LU R14, [R1+0xf8] ;  /* 0x0000f800010e7983 */ /* 0x004ea80000300800 */
[----:B------:R-:W2:Y:S04]  /*bfcc0*/  LDL.LU R15, [R1+0x5fc] ;  /* 0x0005fc00010f7983 */ /* 0x000ea80000300800 */
[----:B---3--:R3:W-:Y:S04]  /*bfcd0*/  STL.64 [R1+0x3308], R12 ;  /* 0x0033080c01007387 */ /* 0x0087e80000100a00 */
[----:B---3--:R-:W3:Y:S04]  /*bfce0*/  LDL.LU R12, [R1+0x10c] ;  /* 0x00010c00010c7983 */ /* 0x008ee80000300800 */
[----:B------:R-:W3:Y:S04]  /*bfcf0*/  LDL.LU R13, [R1+0x614] ;  /* 0x00061400010d7983 */ /* 0x000ee80000300800 */
        /* <DEDUP_REMOVED lines=8> */
[----:B-1----:R-:W-:Y:S04]  /*bfd80*/  STL.64 [R1+0x160], R8 ;  /* 0x0001600801007387 */ /* 0x002fe80000100a00 */
[----:B------:R-:W-:Y:S04]  /*bfd90*/  STL.64 [R1+0x168], R10 ;  /* 0x0001680a01007387 */ /* 0x000fe80000100a00 */
[----:B------:R-:W1:Y:S01]  /*bfda0*/  LDS.128 R8, [R25+0x400] ;  /* 0x0004000019087984 */ /* 0x000e620000000c00 */
[----:B------:R-:W-:Y:S06]  /*bfdb0*/  BAR.SYNC.DEFER_BLOCKING 0x0 ;  /* 0x0000000000007b1d */ /* 0x000fec0000010000 */
[----:B-1----:R-:W-:Y:S04]  /*bfdc0*/  STL.64 [R1+0x150], R8 ;  /* 0x0001500801007387 */ /* 0x002fe80000100a00 */
[----:B------:R1:W-:Y:S04]  /*bfdd0*/  STL.64 [R1+0x158], R10 ;  /* 0x0001580a01007387 */ /* 0x0003e80000100a00 */
[----:B-1----:R-:W2:Y:S04]  /*bfde0*/  LDL.LU.64 R10, [R1+0x3328] ;  /* 0x00332800010a7983 */ /* 0x002ea80000300a00 */
[----:B------:R-:W2:Y:S04]  /*bfdf0*/  LDL.LU.64 R8, [R1+0x3320] ;  /* 0x0033200001087983 */ /* 0x000ea80000300a00 */
[----:B------:R1:W-:Y:S04]  /*bfe00*/  STSM.16.M88.4 [R27], R4 ;  /* 0x000000041b007844 */ /* 0x0003e80000000200 */
[----:B-1----:R-:W3:Y:S04]  /*bfe10*/  LDL.LU R4, [R1+0x110] ;  /* 0x0001100001047983 */ /* 0x002ee80000300800 */
[----:B------:R-:W3:Y:S04]  /*bfe20*/  LDL.LU R5, [R1+0x624] ;  /* 0x0006240001057983 */ /* 0x000ee80000300800 */
[----:B------:R-:W3:Y:S04]  /*bfe30*/  LDL.LU R6, [R1+0xfc] ;  /* 0x0000fc0001067983 */ /* 0x000ee80000300800 */
[----:B------:R-:W4:Y:S04]  /*bfe40*/  LDL.LU R7, [R1+0x618] ;  /* 0x0006180001077983 */ /* 0x000f280000300800 */
[----:B--2---:R1:W-:Y:S04]  /*bfe50*/  STSM.16.M88.4 [R27+0x200], R8 ;  /* 0x000200081b007844 */ /* 0x0043e80000000200 */
[----:B-1----:R-:W2:Y:S04]  /*bfe60*/  LDL.LU R8, [R1+0x634] ;  /* 0x0006340001087983 */ /* 0x002ea80000300800 */
[----:B------:R-:W5:Y:S04]  /*bfe70*/  LDL.LU R9, [R1+0x630] ;  /* 0x0006300001097983 */ /* 0x000f680000300800 */
[----:B------:R-:W5:Y:S04]  /*bfe80*/  LDL.LU R10, [R1+0x100] ;  /* 0x00010000010a7983 */ /* 0x000f680000300800 */
[----:B------:R-:W5:Y:S01]  /*bfe90*/  LDL.LU R11, [R1+0x628] ;  /* 0x00062800010b7983 */ /* 0x000f620000300800 */
[----:B---3--:R-:W-:Y:S01]  /*bfea0*/  PRMT R4, R5, 0x5410, R4 ;  /* 0x0000541005047816 */ /* 0x008fe20000000004 */
[----:B------:R-:W-:Y:S01]  /*bfeb0*/  BAR.SYNC.DEFER_BLOCKING 0x0 ;  /* 0x0000000000007b1d */ /* 0x000fe20000010000 */
[----:B--2---:R-:W-:-:S05]  /*bfec0*/  PRMT R8, R8, 0x5410, R29 ;  /* 0x0000541008087816 */ /* 0x004fca000000001d */
[----:B------:R-:W2:Y:S01]  /*bfed0*/  LDL.LU R29, [R1+0x331c] ;  /* 0x00331c00011d7983 */ /* 0x000ea20000300800 */
[----:B----4-:R-:W-:Y:S02]  /*bfee0*/  PRMT R5, R7, 0x5410, R6 ;  /* 0x0000541007057816 */ /* 0x010fe40000000006 */
[----:B------:R-:W-:Y:S02]  /*bfef0*/  PRMT R6, R13, 0x5410, R12 ;  /* 0x000054100d067816 */ /* 0x000fe4000000000c */
[----:B------:R-:W-:Y:S02]  /*bff00*/  PRMT R7, R15, 0x5410, R14 ;  /* 0x000054100f077816 */ /* 0x000fe4000000000e */
[----:B------:R-:W1:Y:S01]  /*bff10*/  LDS.128 R12, [R25] ;  /* 0x00000000190c7984 */ /* 0x000e620000000c00 */
[----:B-----5:R-:W-:Y:S02]  /*bff20*/  PRMT R10, R11, 0x5410, R10 ;  /* 0x000054100b0a7816 */ /* 0x020fe4000000000a */
[----:B------:R-:W-:-:S02]  /*bff30*/  PRMT R11, R22, 0x5410, R28 ;  /* 0x00005410160b7816 */ /* 0x000fc4000000001c */
[----:B--2---:R-:W-:Y:S02]  /*bff40*/  PRMT R9, R9, 0x5410, R29 ;  /* 0x0000541009097816 */ /* 0x004fe4000000001d */
[----:B------:R-:W2:Y:S01]  /*bff50*/  LDL.LU R29, [R1+0x3318] ;  /* 0x00331800011d7983 */ /* 0x000ea20000300800 */
[----:B-1----:R-:W-:-:S03]  /*bff60*/  IMAD.MOV.U32 R28, RZ, RZ, R13 ;  /* 0x000000ffff1c7224 */ /* 0x002fc600078e000d */
[----:B------:R-:W-:Y:S04]  /*bff70*/  STL [R1+0x140], R12 ;  /* 0x0001400c01007387 */ /* 0x000fe80000100800 */
[----:B------:R-:W-:Y:S04]  /*bff80*/  STL.64 [R1+0x148], R14 ;  /* 0x0001480e01007387 */ /* 0x000fe80000100a00 */
[----:B------:R-:W1:Y:S01]  /*bff90*/  LDS.128 R12, [R25+0x400] ;  /* 0x00040000190c7984 */ /* 0x000e620000000c00 */
[----:B------:R-:W-:Y:S01]  /*bffa0*/  BAR.SYNC.DEFER_BLOCKING 0x0 ;  /* 0x0000000000007b1d */ /* 0x000fe20000010000 */
[----:B-1----:R-:W-:-:S05]  /*bffb0*/  IMAD.MOV.U32 R22, RZ, RZ, R12 ;  /* 0x000000ffff167224 */ /* 0x002fca00078e000c */
[----:B--2---:R-:W-:Y:S04]  /*bffc0*/  STL.64 [R1+0x3220], R28 ;  /* 0x0032201c01007387 */ /* 0x004fe80000100a00 */
[----:B------:R-:W-:Y:S04]  /*bffd0*/  STL [R1+0x134], R13 ;  /* 0x0001340d01007387 */ /* 0x000fe80000100800 */
[----:B------:R1:W-:Y:S04]  /*bffe0*/  STL.64 [R1+0x138], R14 ;  /* 0x0001380e01007387 */ /* 0x0003e80000100a00 */
[----:B-1----:R-:W2:Y:S04]  /*bfff0*/  LDL.LU.64 R14, [R1+0x3310] ;  /* 0x00331000010e7983 */ /* 0x002ea80000300a00 */
[----:B------:R-:W3:Y:S04]  /*c0000*/  LDL.LU.64 R12, [R1+0x3308] ;  /* 0x00330800010c7983 */ /* 0x000ee80000300a00 */
[----:B------:R-:W-:Y:S04]  /*c0010*/  STL [R1+0x32d8], R22 ;  /* 0x0032d81601007387 */ /* 0x000fe80000100800 */
[----:B------:R-:W4:Y:S04]  /*c0020*/  LDL.LU R28, [R1+0x59c] ;  /* 0x00059c00011c7983 */ /* 0x000f280000300800 */
[----:B------:R1:W-:Y:S04]  /*c0030*/  STSM.16.M88.4 [R27], R4 ;  /* 0x000000041b007844 */ /* 0x0003e80000000200 */
[----:B------:R2:W-:Y:S01]  /*c0040*/  STSM.16.M88.4 [R27+0x200], R8 ;  /* 0x000200081b007844 */ /* 0x0005e20000000200 */
[----:B-1----:R-:W-:Y:S01]  /*c0050*/  PRMT R7, R16, 0x5410, R19 ;  /* 0x0000541010077816 */ /* 0x002fe20000000013 */
[----:B------:R-:W-:Y:S01]  /*c0060*/  BAR.SYNC.DEFER_BLOCKING 0x0 ;  /* 0x0000000000007b1d */ /* 0x000fe20000010000 */
[----:B--2---:R-:W-:-:S02]  /*c0070*/  PRMT R9, R15, 0x5410, R23 ;  /* 0x000054100f097816 */ /* 0x004fc40000000017 */
[----:B------:R-:W-:Y:S02]  /*c0080*/  PRMT R10, R26, 0x5410, R14 ;  /* 0x000054101a0a7816 */ /* 0x000fe4000000000e */
[----:B---3--:R-:W-:Y:S02]  /*c0090*/  PRMT R11, R12, 0x5410, R13 ;  /* 0x000054100c0b7816 */ /* 0x008fe4000000000d */
[----:B------:R-:W1:Y:S04]  /*c00a0*/  LDS.128 R12, [R25] ;  /* 0x00000000190c7984 */ /* 0x000e680000000c00 */
[----:B----4-:R-:W-:Y:S04]  /*c00b0*/  STL [R1+0x3300], R28 ;  /* 0x0033001c01007387 */ /* 0x010fe80000100800 */
[----:B-1----:R-:W-:Y:S04]  /*c00c0*/  STL.64 [R1+0x120], R12 ;  /* 0x0001200c01007387 */ /* 0x002fe80000100a00 */
[----:B------:R-:W-:Y:S04]  /*c00d0*/  STL.64 [R1+0x128], R14 ;  /* 0x0001280e01007387 */ /* 0x000fe80000100a00 */
[----:B------:R-:W2:Y:S04]  /*c00e0*/  LDL.LU R19, [R1+0x60c] ;  /* 0x00060c0001137983 */ /* 0x000ea80000300800 */
[----:B------:R-:W1:Y:S01]  /*c00f0*/  LDS.128 R12, [R25+0x400] ;  /* 0x00040000190c7984 */ /* 0x000e620000000c00 */
[----:B------:R-:W-:-:S02]  /*c0100*/  PRMT R8, R24, 0x5410, R21 ;  /* 0x0000541018087816 */ /* 0x000fc40000000015 */
[----:B------:R-:W-:Y:S01]  /*c0110*/  PRMT R4, R17, 0x5410, R18 ;  /* 0x0000541011047816 */ /* 0x000fe20000000012 */
[----:B-1----:R-:W-:Y:S01]  /*c0120*/  IMAD.MOV.U32 R18, RZ, RZ, R13 ;  /* 0x000000ffff127224 */ /* 0x002fe200078e000d */
[----:B------:R-:W-:Y:S02]  /*c0130*/  PRMT R5, R2, 0x5410, R3 ;  /* 0x0000541002057816 */ /* 0x000fe40000000003 */
[----:B------:R-:W-:Y:S01]  /*c0140*/  PRMT R6, R20, 0x5410, R0 ;  /* 0x0000541014067816 */ /* 0x000fe20000000000 */
[----:B------:R-:W-:Y:S06]  /*c0150*/  BAR.SYNC.DEFER_BLOCKING 0x0 ;  /* 0x0000000000007b1d */ /* 0x000fec0000010000 */
[----:B--2---:R1:W-:Y:S04]  /*c0160*/  STL [R1+0x3304], R19 ;  /* 0x0033041301007387 */ /* 0x0043e80000100800 */
[----:B------:R-:W-:Y:S04]  /*c0170*/  STL [R1+0x110], R12 ;  /* 0x0001100c01007387 */ /* 0x000fe80000100800 */
[----:B------:R2:W-:Y:S04]  /*c0180*/  STL.64 [R1+0x118], R14 ;  /* 0x0001180e01007387 */ /* 0x0005e80000100a00 */
[----:B-1----:R-:W3:Y:S04]  /*c0190*/  LDL.LU R19, [R1+0x5e8] ;  /* 0x0005e80001137983 */ /* 0x002ee80000300800 */
[----:B------:R-:W4:Y:S04]  /*c01a0*/  LDL.LU R28, [R1+0x5e4] ;  /* 0x0005e400011c7983 */ /* 0x000f280000300800 */
[----:B------:R-:W5:Y:S04]  /*c01b0*/  LDL.LU R22, [R1+0x64c] ;  /* 0x00064c0001167983 */ /* 0x000f680000300800 */
[----:B------:R-:W5:Y:S04]  /*c01c0*/  LDL.LU R29, [R1+0x748] ;  /* 0x00074800011d7983 */ /* 0x000f680000300800 */
[----:B------:R-:W3:Y:S04]  /*c01d0*/  LDL.LU R21, [R1+0x648] ;  /* 0x0006480001157983 */ /* 0x000ee80000300800 */
[----:B------:R-:W3:Y:S04]  /*c01e0*/  LDL.LU R24, [R1+0x744] ;  /* 0x0007440001187983 */ /* 0x000ee80000300800 */
[----:B------:R-:W3:Y:S04]  /*c01f0*/  LDL.LU R23, [R1+0x640] ;  /* 0x0006400001177983 */ /* 0x000ee80000300800 */
[----:B--2---:R-:W2:Y:S04]  /*c0200*/  LDL.LU R15, [R1+0x730] ;  /* 0x00073000010f7983 */ /* 0x004ea80000300800 */
[----:B------:R-:W2:Y:S04]  /*c0210*/  LDL.LU R14, [R1+0x608] ;  /* 0x00060800010e7983 */ /* 0x000ea80000300800 */
[----:B------:R-:W3:Y:S04]  /*c0220*/  LDL.LU R26, [R1+0x704] ;  /* 0x00070400011a7983 */ /* 0x000ee80000300800 */
[----:B------:R-:W3:Y:S04]  /*c0230*/  LDL.LU R13, [R1+0x5f4] ;  /* 0x0005f400010d7983 */ /* 0x000ee80000300800 */
[----:B------:R-:W3:Y:S04]  /*c0240*/  LDL.LU R12, [R1+0x700] ;  /* 0x00070000010c7983 */ /* 0x000ee80000300800 */
[----:B------:R-:W-:Y:S04]  /*c0250*/  STSM.16.M88.4 [R27], R4 ;  /* 0x000000041b007844 */ /* 0x000fe80000000200 */
[----:B------:R-:W-:Y:S01]  /*c0260*/  STSM.16.M88.4 [R27+0x200], R8 ;  /* 0x000200081b007844 */ /* 0x000fe20000000200 */
[----:B------:R-:W-:Y:S06]  /*c0270*/  BAR.SYNC.DEFER_BLOCKING 0x0 ;  /* 0x0000000000007b1d */ /* 0x000fec0000010000 */
[----:B--2---:R1:W-:Y:S04]  /*c0280*/  STL.64 [R1+0x32f8], R14 ;  /* 0x0032f80e01007387 */ /* 0x0043e80000100a00 */
[----:B-1----:R-:W2:Y:S04]  /*c0290*/  LDL.LU R14, [R1+0x5d0] ;  /* 0x0005d000010e7983 */ /* 0x002ea80000300800 */
[----:B------:R-:W2:Y:S04]  /*c02a0*/  LDL.LU R15, [R1+0x690] ;  /* 0x00069000010f7983 */ /* 0x000ea80000300800 */
[----:B---3--:R1:W-:Y:S04]  /*c02b0*/  STL.64 [R1+0x32f0], R12 ;  /* 0x0032f00c01007387 */ /* 0x0083e80000100a00 */
[----:B-1----:R-:W3:Y:S04]  /*c02c0*/  LDL.LU R12, [R1+0x5d4] ;  /* 0x0005d400010c7983 */ /* 0x002ee80000300800 */
        /* <DEDUP_REMOVED lines=12> */
[----:B------:R-:W4:Y:S04]  /*c0390*/  LDL.LU R9, [R1+0x6d4] ;  /* 0x0006d40001097983 */ /* 0x000f280000300800 */
[----:B------:R-:W3:Y:S04]  /*c03a0*/  LDL.LU R10, [R1+0x5e0] ;  /* 0x0005e000010a7983 */ /* 0x000ee80000300800 */
[----:B------:R-:W3:Y:S01]  /*c03b0*/  LDL.LU R11, [R1+0x6d0] ;  /* 0x0006d000010b7983 */ /* 0x000ee20000300800 */
[----:B--2---:R-:W-:-:S03]  /*c03c0*/  PRMT R8, R8, 0x5410, R19 ;  /* 0x0000541008087816 */ /* 0x004fc60000000013 */
[----:B------:R-:W2:Y:S01]  /*c03d0*/  LDL.LU R19, [R1+0x3304] ;  /* 0x0033040001137983 */ /* 0x000ea20000300800 */
[----:B----4-:R-:W-:-:S03]  /*c03e0*/  PRMT R9, R9, 0x5410, R28 ;  /* 0x0000541009097816 */ /* 0x010fc6000000001c */
[----:B------:R-:W2:Y:S01]  /*c03f0*/  LDL.LU R28, [R1+0x3300] ;  /* 0x00330000011c7983 */ /* 0x000ea20000300800 */
[----:B------:R-:W-:Y:S02]  /*c0400*/  PRMT R4, R5, 0x5410, R4 ;  /* 0x0000541005047816 */ /* 0x000fe40000000004 */
[----:B------:R-:W-:Y:S02]  /*c0410*/  PRMT R5, R7, 0x5410, R6 ;  /* 0x0000541007057816 */ /* 0x000fe40000000006 */
[----:B---3--:R-:W-:Y:S02]  /*c0420*/  PRMT R6, R13, 0x5410, R12 ;  /* 0x000054100d067816 */ /* 0x008fe4000000000c */
[----:B------:R-:W-:Y:S02]  /*c0430*/  PRMT R7, R15, 0x5410, R14 ;  /* 0x000054100f077816 */ /* 0x000fe4000000000e */
[----:B------:R-:W1:Y:S04]  /*c0440*/  LDS.128 R12, [R25] ;  /* 0x00000000190c7984 */ /* 0x000e680000000c00 */
[----:B-1----:R-:W-:Y:S04]  /*c0450*/  STL.64 [R1+0x100], R12 ;  /* 0x0001000c01007387 */ /* 0x002fe80000100a00 */
[----:B------:R-:W-:Y:S04]  /*c0460*/  STL.64 [R1+0x108], R14 ;  /* 0x0001080e01007387 */ /* 0x000fe80000100a00 */
[----:B------:R-:W1:Y:S01]  /*c0470*/  LDS.128 R12, [R25+0x400] ;  /* 0x00040000190c7984 */ /* 0x000e620000000c00 */
[----:B------:R-:W-:Y:S01]  /*c0480*/  PRMT R10, R11, 0x5410, R10 ;  /* 0x000054100b0a7816 */ /* 0x000fe2000000000a */
[----:B------:R-:W-:Y:S06]  /*c0490*/  BAR.SYNC.DEFER_BLOCKING 0x0 ;  /* 0x0000000000007b1d */ /* 0x000fec0000010000 */
[----:B-1----:R-:W-:Y:S04]  /*c04a0*/  STL [R1+0xf4], R13 ;  /* 0x0000f40d01007387 */ /* 0x002fe80000100800 */
[----:B------:R1:W-:Y:S01]  /*c04b0*/  STL [R1+0xf8], R14 ;  /* 0x0000f80e01007387 */ /* 0x0003e20000100800 */
[----:B--2---:R-:W-:Y:S01]  /*c04c0*/  PRMT R11, R19, 0x5410, R28 ;  /* 0x00005410130b7816 */ /* 0x004fe2000000001c */
[----:B------:R-:W-:-:S02]  /*c04d0*/  IMAD.MOV.U32 R19, RZ, RZ, R15 ;  /* 0x000000ffff137224 */ /* 0x000fc400078e000f */
[----:B-1----:R-:W2:Y:S01]  /*c04e0*/  LDL.LU.64 R14, [R1+0x32f8] ;  /* 0x0032f800010e7983 */ /* 0x002ea20000300a00 */
[----:B------:R-:W-:-:S03]  /*c04f0*/  IMAD.MOV.U32 R28, RZ, RZ, R12 ;  /* 0x000000ffff1c7224 */ /* 0x000fc600078e000c */
[----:B------:R-:W3:Y:S04]  /*c0500*/  LDL.LU.64 R12, [R1+0x32f0] ;  /* 0x0032f000010c7983 */ /* 0x000ee80000300a00 */
[----:B------:R-:W-:Y:S04]  /*c0510*/  STSM.16.M88.4 [R27], R4 ;  /* 0x000000041b007844 */ /* 0x000fe80000000200 */
[----:B------:R5:W-:Y:S04]  /*c0520*/  STSM.16.M88.4 [R27+0x200], R8 ;  /* 0x000200081b007844 */ /* 0x000be80000000200 */
[----:B------:R-:W-:Y:S04]  /*c0530*/  STL [R1+0x3284], R28 ;  /* 0x0032841c01007387 */ /* 0x000fe80000100800 */
[----:B------:R1:W-:Y:S01]  /*c0540*/  STL.64 [R1+0x3138], R18 ;  /* 0x0031381201007387 */ /* 0x0003e20000100a00 */
[----:B-----5:R-:W-:-:S02]  /*c0550*/  PRMT R8, R29, 0x5410, R22 ;  /* 0x000054101d087816 */ /* 0x020fc40000000016 */
[----:B------:R-:W-:Y:S02]  /*c0560*/  PRMT R9, R24, 0x5410, R21 ;  /* 0x0000541018097816 */ /* 0x000fe40000000015 */
[----:B------:R-:W-:Y:S02]  /*c0570*/  PRMT R7, R16, 0x5410, R20 ;  /* 0x0000541010077816 */ /* 0x000fe40000000014 */
[----:B---3--:R-:W-:Y:S02]  /*c0580*/  PRMT R4, R12, 0x5410, R13 ;  /* 0x000054100c047816 */ /* 0x008fe4000000000d */
[----:B--2---:R-:W-:Y:S02]  /*c0590*/  PRMT R10, R15, 0x5410, R23 ;  /* 0x000054100f0a7816 */ /* 0x004fe40000000017 */
[----:B------:R-:W-:-:S05]  /*c05a0*/  PRMT R11, R26, 0x5410, R14 ;  /* 0x000054101a0b7816 */ /* 0x000fca000000000e */
[----:B------:R-:W-:Y:S04]  /*c05b0*/  STL.64 [R1+0x32e8], R10 ;  /* 0x0032e80a01007387 */ /* 0x000fe80000100a00 */
[----:B------:R-:W-:Y:S04]  /*c05c0*/  STL.64 [R1+0x32e0], R8 ;  /* 0x0032e00801007387 */ /* 0x000fe80000100a00 */
[----:B------:R-:W2:Y:S04]  /*c05d0*/  LDL.LU R22, [R1+0x6b0] ;  /* 0x0006b00001167983 */ /* 0x000ea80000300800 */
[----:B------:R-:W3:Y:S04]  /*c05e0*/  LDL.LU R21, [R1+0x6ac] ;  /* 0x0006ac0001157983 */ /* 0x000ee80000300800 */
[----:B------:R-:W4:Y:S04]  /*c05f0*/  LDL.LU R23, [R1+0x6a8] ;  /* 0x0006a80001177983 */ /* 0x000f280000300800 */
[----:B------:R-:W5:Y:S04]  /*c0600*/  LDL.LU R20, [R1+0x620] ;  /* 0x0006200001147983 */ /* 0x000f680000300800 */
[----:B-1----:R-:W2:Y:S04]  /*c0610*/  LDL.LU R18, [R1+0x818] ;  /* 0x0008180001127983 */ /* 0x002ea80000300800 */
[----:B------:R-:W2:Y:S04]  /*c0620*/  LDL.LU R19, [R1+0x708] ;  /* 0x0007080001137983 */ /* 0x000ea80000300800 */
[----:B------:R-:W2:Y:S04]  /*c0630*/  LDL.LU R28, [R1+0x814] ;  /* 0x00081400011c7983 */ /* 0x000ea80000300800 */
[----:B------:R-:W2:Y:S04]  /*c0640*/  LDL.LU R29, [R1+0x6cc] ;  /* 0x0006cc00011d7983 */ /* 0x000ea80000300800 */
[----:B------:R-:W2:Y:S04]  /*c0650*/  LDL.LU R24, [R1+0x7fc] ;  /* 0x0007fc0001187983 */ /* 0x000ea80000300800 */
[----:B------:R-:W2:Y:S04]  /*c0660*/  LDL.LU R15, [R1+0x6c8] ;  /* 0x0006c800010f7983 */ /* 0x000ea80000300800 */
[----:B------:R-:W2:Y:S04]  /*c0670*/  LDL.LU R14, [R1+0x7f8] ;  /* 0x0007f800010e7983 */ /* 0x000ea80000300800 */
[----:B------:R-:W3:Y:S04]  /*c0680*/  LDL.LU R26, [R1+0x6bc] ;  /* 0x0006bc00011a7983 */ /* 0x000ee80000300800 */
[----:B------:R-:W3:Y:S04]  /*c0690*/  LDL.LU R13, [R1+0x7f4] ;  /* 0x0007f400010d7983 */ /* 0x000ee80000300800 */
[----:B------:R-:W3:Y:S01]  /*c06a0*/  LDL.LU R12, [R1+0x6b8] ;  /* 0x0006b800010c7983 */ /* 0x000ee20000300800 */
[----:B------:R-:W-:Y:S06]  /*c06b0*/  BAR.SYNC.DEFER_BLOCKING 0x0 ;  /* 0x0000000000007b1d */ /* 0x000fec0000010000 */
[----:B------:R-:W1:Y:S01]  /*c06c0*/  LDS.128 R8, [R25] ;  /* 0x0000000019087984 */ /* 0x000e620000000c00 */
[----:B------:R-:W-:-:S02]  /*c06d0*/  PRMT R5, R3, 0x5410, R17 ;  /* 0x0000541003057816 */ /* 0x000fc40000000011 */
[----:B------:R-:W-:Y:S01]  /*c06e0*/  PRMT R6, R0, 0x5410, R2 ;  /* 0x0000541000067816 */ /* 0x000fe20000000002 */
[----:B--2---:R2:W-:Y:S04]  /*c06f0*/  STL.64 [R1+0x32c8], R14 ;  /* 0x0032c80e01007387 */ /* 0x0045e80000100a00 */
[----:B--2---:R-:W2:Y:S04]  /*c0700*/  LDL.LU R14, [R1+0x75c] ;  /* 0x00075c00010e7983 */ /* 0x004ea80000300800 */
[----:B------:R-:W5:Y:S04]  /*c0710*/  LDL.LU R15, [R1+0x5b4] ;  /* 0x0005b400010f7983 */ /* 0x000f680000300800 */
[----:B---3--:R3:W-:Y:S04]  /*c0720*/  STL.64 [R1+0x32c0], R12 ;  /* 0x0032c00c01007387 */ /* 0x0087e80000100a00 */
[----:B---3--:R-:W3:Y:S04]  /*c0730*/  LDL.LU R12, [R1+0x760] ;  /* 0x00076000010c7983 */ /* 0x008ee80000300800 */
        /* <DEDUP_REMOVED lines=24> */
[----:B---3--:R-:W-:-:S02]  /*c08c0*/  PRMT R5, R6, 0x5410, R5 ;  /* 0x0000541006057816 */ /* 0x008fc40000000005 */
[----:B----4-:R-:W-:Y:S02]  /*c08d0*/  PRMT R6, R12, 0x5410, R7 ;  /* 0x000054100c067816 */ /* 0x010fe40000000007 */
[----:B------:R-:W-:Y:S01]  /*c08e0*/  PRMT R7, R14, 0x5410, R13 ;  /* 0x000054100e077816 */ /* 0x000fe2000000000d */
[----:B------:R-:W-:Y:S01]  /*c08f0*/  BAR.SYNC.DEFER_BLOCKING 0x0 ;  /* 0x0000000000007b1d */ /* 0x000fe20000010000 */
[----:B--2---:R-:W-:-:S05]  /*c0900*/  PRMT R8, R8, 0x5410, R22 ;  /* 0x0000541008087816 */ /* 0x004fca0000000016 */
[----:B------:R-:W2:Y:S01]  /*c0910*/  LDL.LU R22, [R1+0x32d8] ;  /* 0x0032d80001167983 */ /* 0x000ea20000300800 */
[----:B-----5:R-:W-:-:S03]  /*c0920*/  PRMT R9, R9, 0x5410, R21 ;  /* 0x0000541009097816 */ /* 0x020fc60000000015 */
[----:B------:R-:W3:Y:S01]  /*c0930*/  LDL.LU R21, [R1+0x32d4] ;  /* 0x0032d40001157983 */ /* 0x000ee20000300800 */
[----:B------:R-:W-:Y:S02]  /*c0940*/  PRMT R4, R4, 0x5410, R11 ;  /* 0x0000541004047816 */ /* 0x000fe4000000000b */
[----:B------:R-:W-:Y:S02]  /*c0950*/  PRMT R11, R20, 0x5410, R15 ;  /* 0x00005410140b7816 */ /* 0x000fe4000000000f */
[----:B------:R-:W1:Y:S01]  /*c0960*/  LDS.128 R12, [R25] ;  /* 0x00000000190c7984 */ /* 0x000e620000000c00 */
[----:B------:R-:W-:-:S03]  /*c0970*/  PRMT R10, R10, 0x5410, R23 ;  /* 0x000054100a0a7816 */ /* 0x000fc60000000017 */
[----:B------:R-:W2:Y:S04]  /*c0980*/  LDL.LU R23, [R1+0x32d0] ;  /* 0x0032d00001177983 */ /* 0x000ea80000300800 */
[----:B-1----:R-:W-:Y:S01]  /*c0990*/  STL [R1+0xc4], R13 ;  /* 0x0000c40d01007387 */ /* 0x002fe20000100800 */
[----:B------:R-:W-:-:S03]  /*c09a0*/  IMAD.MOV.U32 R20, RZ, RZ, R12 ;  /* 0x000000ffff147224 */ /* 0x000fc600078e000c */
[----:B------:R-:W-:Y:S04]  /*c09b0*/  STL.64 [R1+0xc8], R14 ;  /* 0x0000c80e01007387 */ /* 0x000fe80000100a00 */
[----:B------:R-:W1:Y:S01]  /*c09c0*/  LDS.128 R12, [R25+0x400] ;  /* 0x00040000190c7984 */ /* 0x000e620000000c00 */
[----:B------:R-:W-:Y:S06]  /*c09d0*/  BAR.SYNC.DEFER_BLOCKING 0x0 ;  /* 0x0000000000007b1d */ /* 0x000fec0000010000 */
[----:B---3--:R3:W-:Y:S04]  /*c09e0*/  STL.64 [R1+0x31d0], R20 ;  /* 0x0031d01401007387 */ /* 0x0087e80000100a00 */
[----:B---3--:R-:W3:Y:S04]  /*c09f0*/  LDL.LU R21, [R1+0x70c] ;  /* 0x00070c0001157983 */ /* 0x008ee80000300800 */
[----:B-1----:R-:W-:Y:S04]  /*c0a00*/  STL.64 [R1+0xb0], R12 ;  /* 0x0000b00c01007387 */ /* 0x002fe80000100a00 */
[----:B------:R1:W-:Y:S04]  /*c0a10*/  STL.64 [R1+0xb8], R14 ;  /* 0x0000b80e01007387 */ /* 0x0003e80000100a00 */
[----:B-1----:R-:W4:Y:S04]  /*c0a20*/  LDL.LU.64 R14, [R1+0x32c8] ;  /* 0x0032c800010e7983 */ /* 0x002f280000300a00 */
[----:B------:R-:W-:Y:S04]  /*c0a30*/  STSM.16.M88.4 [R27], R4 ;  /* 0x000000041b007844 */ /* 0x000fe80000000200 */
[----:B------:R1:W-:Y:S04]  /*c0a40*/  STSM.16.M88.4 [R27+0x200], R8 ;  /* 0x000200081b007844 */ /* 0x0003e80000000200 */
[----:B------:R-:W5:Y:S01]  /*c0a50*/  LDL.LU.64 R12, [R1+0x32c0] ;  /* 0x0032c000010c7983 */ /* 0x000f620000300a00 */
[----:B-1----:R-:W-:-:S02]  /*c0a60*/  PRMT R10, R24, 0x5410, R29 ;  /* 0x00005410180a7816 */ /* 0x002fc4000000001d */
[----:B------:R-:W-:Y:S02]  /*c0a70*/  PRMT R9, R28, 0x5410, R19 ;  /* 0x000054101c097816 */ /* 0x000fe40000000013 */
[----:B------:R-:W-:Y:S02]  /*c0a80*/  PRMT R7, R16, 0x5410, R0 ;  /* 0x0000541010077816 */ /* 0x000fe40000000000 */
[----:B------:R-:W-:Y:S01]  /*c0a90*/  PRMT R6, R2, 0x5410, R3 ;  /* 0x0000541002067816 */ /* 0x000fe20000000003 */
[----:B------:R-:W-:Y:S01]  /*c0aa0*/  BAR.SYNC.DEFER_BLOCKING 0x0 ;  /* 0x0000000000007b1d */ /* 0x000fe20000010000 */
[----:B---3--:R-:W-:Y:S02]  /*c0ab0*/  PRMT R8, R18, 0x5410, R21 ;  /* 0x0000541012087816 */ /* 0x008fe40000000015 */
[----:B----4-:R-:W-:-:S05]  /*c0ac0*/  PRMT R11, R14, 0x5410, R15 ;  /* 0x000054100e0b7816 */ /* 0x010fca000000000f */
[----:B------:R-:W-:Y:S04]  /*c0ad0*/  STL.64 [R1+0x32b8], R10 ;  /* 0x0032b80a01007387 */ /* 0x000fe80000100a00 */
[----:B------:R-:W-:Y:S04]  /*c0ae0*/  STL.64 [R1+0x32b0], R8 ;  /* 0x0032b00801007387 */ /* 0x000fe80000100a00 */
[----:B------:R-:W3:Y:S04]  /*c0af0*/  LDL.LU R16, [R1+0x73c] ;  /* 0x00073c0001107983 */ /* 0x000ee80000300800 */
[----:B------:R-:W1:Y:S04]  /*c0b00*/  LDS.128 R8, [R25] ;  /* 0x0000000019087984 */ /* 0x000e680000000c00 */
[----:B---3--:R3:W-:Y:S04]  /*c0b10*/  STL [R1+0x32a4], R16 ;  /* 0x0032a41001007387 */ /* 0x0087e80000100800 */
[----:B---3--:R-:W3:Y:S04]  /*c0b20*/  LDL.LU R16, [R1+0x740] ;  /* 0x0007400001107983 */ /* 0x008ee80000300800 */
[----:B---3--:R3:W-:Y:S04]  /*c0b30*/  STL [R1+0x32a8], R16 ;  /* 0x0032a81001007387 */ /* 0x0087e80000100800 */
[----:B---3--:R-:W3:Y:S04]  /*c0b40*/  LDL.LU R16, [R1+0x754] ;  /* 0x0007540001107983 */ /* 0x008ee80000300800 */
[----:B------:R-:W4:Y:S04]  /*c0b50*/  LDL.LU R3, [R1+0x638] ;  /* 0x0006380001037983 */ /* 0x000f280000300800 */
[----:B------:R-:W3:Y:S04]  /*c0b60*/  LDL.LU R20, [R1+0x14a8] ;  /* 0x0014a80001147983 */ /* 0x000ee80000300800 */
[----:B------:R-:W3:Y:S04]  /*c0b70*/  LDL.LU R21, [R1+0x77c] ;  /* 0x00077c0001157983 */ /* 0x000ee80000300800 */
[----:B--2---:R2:W-:Y:S01]  /*c0b80*/  STL.64 [R1+0x3298], R22 ;  /* 0x0032981601007387 */ /* 0x0045e20000100a00 */
[----:B-----5:R-:W-:-:S03]  /*c0b90*/  PRMT R4, R13, 0x5410, R26 ;  /* 0x000054100d047816 */ /* 0x020fc6000000001a */
[----:B--2---:R-:W2:Y:S04]  /*c0ba0*/  LDL.LU R22, [R1+0x834] ;  /* 0x0008340001167983 */ /* 0x004ea80000300800 */
[----:B------:R-:W4:Y:S01]  /*c0bb0*/  LDL.LU R23, [R1+0x5c0] ;  /* 0x0005c00001177983 */ /* 0x000f220000300800 */
[----:B------:R-:W-:Y:S01]  /*c0bc0*/  PRMT R5, R17, 0x5410, R12 ;  /* 0x0000541011057816 */ /* 0x000fe2000000000c */
[----:B-1----:R-:W-:Y:S02]  /*c0bd0*/  IMAD.MOV.U32 R0, RZ, RZ, R10 ;  /* 0x000000ffff007224 */ /* 0x002fe400078e000a */
[----:B---3--:R1:W-:Y:S04]  /*c0be0*/  STL.64 [R1+0x3290], R20 ;  /* 0x0032901401007387 */ /* 0x0083e80000100a00 */
[----:B-1----:R-:W3:Y:S04]  /*c0bf0*/  LDL.LU R20, [R1+0x838] ;  /* 0x0008380001147983 */ /* 0x002ee80000300800 */
[----:B------:R-:W2:Y:S04]  /*c0c00*/  LDL.LU R21, [R1+0x718] ;  /* 0x0007180001157983 */ /* 0x000ea80000300800 */
        /* <DEDUP_REMOVED lines=11> */
[----:B------:R-:W-:Y:S04]  /*c0cc0*/  STL.64 [R1+0xa0], R8 ;  /* 0x0000a00801007387 */ /* 0x000fe80000100a00 */
[----:B------:R-:W-:Y:S04]  /*c0cd0*/  STL [R1+0xac], R11 ;  /* 0x0000ac0b01007387 */ /* 0x000fe80000100800 */
[----:B------:R-:W1:Y:S04]  /*c0ce0*/  LDS.128 R8, [R25+0x400] ;  /* 0x0004000019087984 */ /* 0x000e680000000c00 */
[----:B------:R0:W-:Y:S01]  /*c0cf0*/  STL [R1+0x3288], R0 ;  /* 0x0032880001007387 */ /* 0x0001e20000100800 */
[----:B------:R-:W-:Y:S06]  /*c0d00*/  BAR.SYNC.DEFER_BLOCKING 0x0 ;  /* 0x0000000000007b1d */ /* 0x000fec0000010000 */
[----:B0-----:R-:W2:Y:S04]  /*c0d10*/  LDL.LU R0, [R1+0x780] ;  /* 0x0007800001007983 */ /* 0x001ea80000300800 */
[----:B-1----:R-:W-:Y:S01]  /*c0d20*/  STL.64 [R1+0x90], R8 ;  /* 0x0000900801007387 */ /* 0x002fe20000100a00 */
[----:B------:R-:W-:-:S03]  /*c0d30*/  IMAD.MOV.U32 R2, RZ, RZ, R10 ;  /* 0x000000ffff027224 */ /* 0x000fc600078e000a */
[----:B------:R0:W-:Y:S04]  /*c0d40*/  STL [R1+0x9c], R11 ;  /* 0x00009c0b01007387 */ /* 0x0001e80000100800 */
[----:B0-----:R-:W2:Y:S04]  /*c0d50*/  LDL.LU.64 R10, [R1+0x32b8] ;  /* 0x0032b800010a7983 */ /* 0x001ea80000300a00 */
[----:B------:R-:W2:Y:S04]  /*c0d60*/  LDL.LU.64 R8, [R1+0x32b0] ;  /* 0x0032b00001087983 */ /* 0x000ea80000300a00 */
[----:B------:R0:W-:Y:S04]  /*c0d70*/  STSM.16.M88.4 [R27], R4 ;  /* 0x000000041b007844 */ /* 0x0001e80000000200 */
[----:B0-----:R-:W3:Y:S04]  /*c0d80*/  LDL.LU R4, [R1+0xdac] ;  /* 0x000dac0001047983 */ /* 0x001ee80000300800 */
[----:B------:R-:W3:Y:S04]  /*c0d90*/  LDL.LU R5, [R1+0x728] ;  /* 0x0007280001057983 */ /* 0x000ee80000300800 */
[----:B------:R-:W3:Y:S04]  /*c0da0*/  LDL.LU R6, [R1+0x83c] ;  /* 0x00083c0001067983 */ /* 0x000ee80000300800 */
[----:B------:R-:W4:Y:S04]  /*c0db0*/  LDL.LU R7, [R1+0x71c] ;  /* 0x00071c0001077983 */ /* 0x000f280000300800 */
[----:B--2---:R0:W-:Y:S04]  /*c0dc0*/  STSM.16.M88.4 [R27+0x200], R8 ;  /* 0x000200081b007844 */ /* 0x0041e80000000200 */
[----:B0-----:R-:W2:Y:S04]  /*c0dd0*/  LDL.LU R8, [R1+0x1488] ;  /* 0x0014880001087983 */ /* 0x001ea80000300800 */
        /* <DEDUP_REMOVED lines=9> */
[----:B-----5:R-:W-:Y:S02]  /*c0e70*/  PRMT R4, R4, 0x5410, R11 ;  /* 0x0000541004047816 */ /* 0x020fe4000000000b */
[----:B------:R-:W-:Y:S02]  /*c0e80*/  PRMT R11, R3, 0x5410, R23 ;  /* 0x00005410030b7816 */ /* 0x000fe40000000017 */
[----:B------:R-:W0:Y:S01]  /*c0e90*/  LDS.128 R20, [R25] ;  /* 0x0000000019147984 */ /* 0x000e220000000c00 */
[----:B--2---:R-:W-:-:S03]  /*c0ea0*/  PRMT R9, R9, 0x5410, R16 ;  /* 0x0000541009097816 */ /* 0x004fc60000000010 */
[----:B------:R-:W2:Y:S01]  /*c0eb0*/  LDL.LU R16, [R1+0x32a4] ;  /* 0x0032a40001107983 */ /* 0x000ea20000300800 */
[----:B0-----:R-:W-:Y:S01]  /*c0ec0*/  IMAD.MOV.U32 R3, RZ, RZ, R23 ;  /* 0x000000ffff037224 */ /* 0x001fe200078e0017 */
[----:B--2---:R-:W-:Y:S02]  /*c0ed0*/  PRMT R10, R10, 0x5410, R16 ;  /* 0x000054100a0a7816 */ /* 0x004fe40000000010 */
[----:B------:R-:W2:Y:S04]  /*c0ee0*/  LDL.LU R16, [R1+0x32a0] ;  /* 0x0032a00001107983 */ /* 0x000ea80000300800 */
[----:B------:R-:W-:Y:S04]  /*c0ef0*/  STL.64 [R1+0x80], R20 ;  /* 0x0000801401007387 */ /* 0x000fe80000100a00 */
[----:B------:R-:W-:Y:S04]  /*c0f00*/  STL [R1+0x88], R22 ;  /* 0x0000881601007387 */ /* 0x000fe80000100800 */
[----:B------:R-:W0:Y:S04]  /*c0f10*/  LDS.128 R20, [R25+0x400] ;  /* 0x0004000019147984 */ /* 0x000e280000000c00 */
[----:B------:R1:W-:Y:S01]  /*c0f20*/  STL.64 [R1+0x3068], R2 ;  /* 0x0030680201007387 */ /* 0x0003e20000100a00 */
[----:B------:R-:W-:Y:S06]  /*c0f30*/  BAR.SYNC.DEFER_BLOCKING 0x0 ;  /* 0x0000000000007b1d */ /* 0x000fec0000010000 */
[----:B-1----:R-:W3:Y:S04]  /*c0f40*/  LDL.LU R2, [R1+0x784] ;  /* 0x0007840001027983 */ /* 0x002ee80000300800 */
[----:B------:R-:W3:Y:S04]  /*c0f50*/  LDL.LU R3, [R1+0x14ac] ;  /* 0x0014ac0001037983 */ /* 0x000ee80000300800 */
[----:B0-----:R-:W-:Y:S04]  /*c0f60*/  STL.64 [R1+0x70], R20 ;  /* 0x0000701401007387 */ /* 0x001fe80000100a00 */
[----:B------:R0:W-:Y:S04]  /*c0f70*/  STL.64 [R1+0x78], R22 ;  /* 0x0000781601007387 */ /* 0x0001e80000100a00 */
[----:B0-----:R-:W4:Y:S04]  /*c0f80*/  LDL.LU.64 R22, [R1+0x3298] ;  /* 0x0032980001167983 */ /* 0x001f280000300a00 */
[----:B------:R-:W5:Y:S04]  /*c0f90*/  LDL.LU.64 R20, [R1+0x3290] ;  /* 0x0032900001147983 */ /* 0x000f680000300a00 */
[----:B------:R0:W-:Y:S04]  /*c0fa0*/  STSM.16.M88.4 [R27], R4 ;  /* 0x000000041b007844 */ /* 0x0001e80000000200 */
[----:B------:R1:W-:Y:S01]  /*c0fb0*/  STSM.16.M88.4 [R27+0x200], R8 ;  /* 0x000200081b007844 */ /* 0x0003e20000000200 */
[----:B0-----:R-:W-:-:S02]  /*c0fc0*/  PRMT R5, R14, 0x5410, R15 ;  /* 0x000054100e057816 */ /* 0x001fc4000000000f */
[----:B------:R-:W-:Y:S02]  /*c0fd0*/  PRMT R6, R13, 0x5410, R26 ;  /* 0x000054100d067816 */ /* 0x000fe4000000001a */
[----:B------:R-:W-:Y:S01]  /*c0fe0*/  PRMT R7, R17, 0x5410, R12 ;  /* 0x0000541011077816 */ /* 0x000fe2000000000c */
[----:B------:R-:W-:Y:S06]  /*c0ff0*/  BAR.SYNC.DEFER_BLOCKING 0x0 ;  /* 0x0000000000007b1d */ /* 0x000fec0000010000 */
[----:B------:R-:W0:Y:S01]  /*c1000*/  LDS.128 R12, [R25] ;  /* 0x00000000190c7984 */ /* 0x000e220000000c00 */
[----:B-1----:R-:W-:-:S03]  /*c1010*/  PRMT R11, R28, 0x5410, R19 ;  /* 0x000054101c0b7816 */ /* 0x002fc60000000013 */
[----:B0-----:R-:W-:Y:S01]  /*c1020*/  STL [R1+0x60], R12 ;  /* 0x0000600c01007387 */ /* 0x001fe20000100800 */
[----:B------:R-:W-:-:S03]  /*c1030*/  IMAD.MOV.U32 R17, RZ, RZ, R13 ;  /* 0x000000ffff117224 */ /* 0x000fc600078e000d */
[----:B------:R-:W-:Y:S01]  /*c1040*/  STL [R1+0x6c], R15 ;  /* 0x00006c0f01007387 */ /* 0x000fe20000100800 */
[----:B------:R-:W-:Y:S02]  /*c1050*/  PRMT R4, R24, 0x5410, R29 ;  /* 0x0000541018047816 */ /* 0x000fe4000000001d */
[----:B---3--:R-:W-:Y:S01]  /*c1060*/  PRMT R8, R3, 0x5410, R2 ;  /* 0x0000541003087816 */ /* 0x008fe20000000002 */
[----:B------:R-:W-:Y:S02]  /*c1070*/  IMAD.MOV.U32 R2, RZ, RZ, R14 ;  /* 0x000000ffff027224 */ /* 0x000fe400078e000e */
[----:B------:R-:W0:Y:S01]  /*c1080*/  LDS.128 R12, [R25+0x400] ;  /* 0x00040000190c7984 */ /* 0x000e220000000c00 */
[----:B------:R-:W-:Y:S01]  /*c1090*/  BAR.SYNC.DEFER_BLOCKING 0x0 ;  /* 0x0000000000007b1d */ /* 0x000fe20000010000 */
[----:B-----5:R-:W-:-:S05]  /*c10a0*/  PRMT R9, R20, 0x5410, R0 ;  /* 0x0000541014097816 */ /* 0x020fca0000000000 */
[----:B------:R-:W3:Y:S04]  /*c10b0*/  LDL.LU R0, [R1+0x7c0] ;  /* 0x0007c00001007983 */ /* 0x000ee80000300800 */
[----:B------:R-:W5:Y:S04]  /*c10c0*/  LDL.LU R28, [R1+0x7b0] ;  /* 0x0007b000011c7983 */ /* 0x000f680000300800 */
[----:B------:R-:W3:Y:S04]  /*c10d0*/  LDL.LU R26, [R1+0x7ac] ;  /* 0x0007ac00011a7983 */ /* 0x000ee80000300800 */
[----:B--2---:R1:W-:Y:S01]  /*c10e0*/  STL.64 [R1+0x3028], R16 ;  /* 0x0030281001007387 */ /* 0x0043e20000100a00 */
[----:B------:R-:W-:-:S03]  /*c10f0*/  PRMT R10, R18, 0x5410, R21 ;  /* 0x00005410120a7816 */ /* 0x000fc60000000015 */
[----:B-1----:R-:W2:Y:S04]  /*c1100*/  LDL.LU R16, [R1+0x644] ;  /* 0x0006440001107983 */ /* 0x002ea80000300800 */
[----:B------:R-:W2:Y:S04]  /*c1110*/  LDL.LU R17, [R1+0x7ec] ;  /* 0x0007ec0001117983 */ /* 0x000ea80000300800 */
[----:B------:R-:W2:Y:S04]  /*c1120*/  LDL.LU R3, [R1+0x173c] ;  /* 0x00173c0001037983 */ /* 0x000ea80000300800 */
[----:B0-----:R0:W-:Y:S04]  /*c1130*/  STL.64 [R1+0x50], R12 ;  /* 0x0000500c01007387 */ /* 0x0011e80000100a00 */
[----:B------:R-:W-:Y:S04]  /*c1140*/  STL.64 [R1+0x58], R14 ;  /* 0x0000580e01007387 */ /* 0x000fe80000100a00 */
[----:B------:R-:W2:Y:S04]  /*c1150*/  LDL.LU R29, [R1+0x7e8] ;  /* 0x0007e800011d7983 */ /* 0x000ea80000300800 */
[----:B------:R-:W2:Y:S04]  /*c1160*/  LDL.LU R24, [R1+0x151c] ;  /* 0x00151c0001187983 */ /* 0x000ea80000300800 */
[----:B------:R-:W2:Y:S04]  /*c1170*/  LDL.LU R19, [R1+0x1518] ;  /* 0x0015180001137983 */ /* 0x000ea80000300800 */
[----:B0-----:R-:W2:Y:S04]  /*c1180*/  LDL.LU R12, [R1+0x14e4] ;  /* 0x0014e400010c7983 */ /* 0x001ea80000300800 */
[----:B------:R-:W2:Y:S04]  /*c1190*/  LDL.LU R20, [R1+0x7d4] ;  /* 0x0007d40001147983 */ /* 0x000ea80000300800 */
[----:B------:R-:W2:Y:S04]  /*c11a0*/  LDL.LU R13, [R1+0x14d8] ;  /* 0x0014d800010d7983 */ /* 0x000ea80000300800 */
[----:B------:R-:W2:Y:S04]  /*c11b0*/  LDL.LU R21, [R1+0x7cc] ;  /* 0x0007cc0001157983 */ /* 0x000ea80000300800 */
[----:B----4-:R0:W-:Y:S04]  /*c11c0*/  STL.64 [R1+0x3278], R22 ;  /* 0x0032781601007387 */ /* 0x0101e80000100a00 */
[----:B------:R-:W-:Y:S04]  /*c11d0*/  STSM.16.M88.4 [R27], R4 ;  /* 0x000000041b007844 */ /* 0x000fe80000000200 */
[----:B0-----:R-:W4:Y:S04]  /*c11e0*/  LDL.LU R22, [R1+0x14b0] ;  /* 0x0014b00001167983 */ /* 0x001f280000300800 */
[----:B------:R-:W3:Y:S04]  /*c11f0*/  LDL.LU R23, [R1+0x5c8] ;  /* 0x0005c80001177983 */ /* 0x000ee80000300800 */
[----:B------:R-:W-:Y:S01]  /*c1200*/  STSM.16.M88.4 [R27+0x200], R8 ;  /* 0x000200081b007844 */ /* 0x000fe20000000200 */
[----:B------:R-:W-:Y:S06]  /*c1210*/  BAR.SYNC.DEFER_BLOCKING 0x0 ;  /* 0x0000000000007b1d */ /* 0x000fec0000010000 */
[----:B--2---:R0:W-:Y:S04]  /*c1220*/  STL.64 [R1+0x3270], R20 ;  /* 0x0032701401007387 */ /* 0x0041e80000100a00 */
[----:B0-----:R-:W2:Y:S04]  /*c1230*/  LDL.LU R20, [R1+0x14b4] ;  /* 0x0014b40001147983 */ /* 0x001ea80000300800 */
[----:B------:R-:W4:Y:S04]  /*c1240*/  LDL.LU R21, [R1+0x798] ;  /* 0x0007980001157983 */ /* 0x000f280000300800 */
[----:B------:R-:W2:Y:S04]  /*c1250*/  LDL.LU R14, [R1+0x14d4] ;  /* 0x0014d400010e7983 */ /* 0x000ea80000300800 */
[----:B------:R-:W2:Y:S04]  /*c1260*/  LDL.LU R18, [R1+0x5cc] ;  /* 0x0005cc0001127983 */ /* 0x000ea80000300800 */
[----:B------:R-:W2:Y:S04]  /*c1270*/  LDL.LU R15, [R1+0x650] ;  /* 0x00065000010f7983 */ /* 0x000ea80000300800 */
[----:B------:R-:W2:Y:S04]  /*c1280*/  LDL.LU R4, [R1+0x14bc] ;  /* 0x0014bc0001047983 */ /* 0x000ea80000300800 */
[----:B------:R-:W2:Y:S04]  /*c1290*/  LDL.LU R5, [R1+0x7a0] ;  /* 0x0007a00001057983 */ /* 0x000ea80000300800 */
[----:B------:R-:W2:Y:S04]  /*c12a0*/  LDL.LU R6, [R1+0x14b8] ;  /* 0x0014b80001067983 */ /* 0x000ea80000300800 */
[----:B------:R-:W3:Y:S04]  /*c12b0*/  LDL.LU R7, [R1+0x79c] ;  /* 0x00079c0001077983 */ /* 0x000ee80000300800 */
[----:B------:R-:W5:Y:S04]  /*c12c0*/  LDL.LU R8, [R1+0x14d0] ;  /* 0x0014d00001087983 */ /* 0x000f680000300800 */
[----:B------:R-:W5:Y:S04]  /*c12d0*/  LDL.LU R9, [R1+0x14cc] ;  /* 0x0014cc0001097983 */ /* 0x000f680000300800 */
[----:B------:R-:W5:Y:S04]  /*c12e0*/  LDL.LU R10, [R1+0x14c8] ;  /* 0x0014c800010a7983 */ /* 0x000f680000300800 */
[----:B------:R-:W5:Y:S01]  /*c12f0*/  LDL.LU R11, [R1+0x7a4] ;  /* 0x0007a400010b7983 */ /* 0x000f620000300800 */
[----:B--2---:R-:W-:-:S02]  /*c1300*/  PRMT R5, R6, 0x5410, R5 ;  /* 0x0000541006057816 */ /* 0x004fc40000000005 */
[----:B---3--:R-:W-:Y:S02]  /*c1310*/  PRMT R6, R20, 0x5410, R7 ;  /* 0x0000541014067816 */ /* 0x008fe40000000007 */
[----:B----4-:R-:W-:Y:S02]  /*c1320*/  PRMT R7, R22, 0x5410, R21 ;  /* 0x0000541016077816 */ /* 0x010fe40000000015 */
[----:B-----5:R-:W-:Y:S02]  /*c1330*/  PRMT R4, R4, 0x5410, R11 ;  /* 0x0000541004047816 */ /* 0x020fe4000000000b */
[----:B------:R-:W-:Y:S02]  /*c1340*/  PRMT R11, R16, 0x5410, R23 ;  /* 0x00005410100b7816 */ /* 0x000fe40000000017 */
[----:B------:R-:W0:Y:S01]  /*c1350*/  LDS.128 R20, [R25] ;  /* 0x0000000019147984 */ /* 0x000e220000000c00 */
[----:B------:R-:W-:Y:S02]  /*c1360*/  PRMT R8, R8, 0x5410, R0 ;  /* 0x0000541008087816 */ /* 0x000fe40000000000 */
[----:B------:R-:W-:Y:S01]  /*c1370*/  PRMT R9, R9, 0x5410, R28 ;  /* 0x0000541009097816 */ /* 0x000fe2000000001c */
[----:B------:R-:W2:Y:S01]  /*c1380*/  LDL.LU R0, [R1+0x3288] ;  /* 0x0032880001007983 */ /* 0x000ea20000300800 */
[----:B------:R-:W-:-:S03]  /*c1390*/  PRMT R10, R10, 0x5410, R26 ;  /* 0x000054100a0a7816 */ /* 0x000fc6000000001a */
[----:B------:R-:W3:Y:S04]  /*c13a0*/  LDL.LU R28, [R1+0x3284] ;  /* 0x00328400011c7983 */ /* 0x000ee80000300800 */
[----:B------:R-:W4:Y:S04]  /*c13b0*/  LDL.LU R26, [R1+0x3280] ;  /* 0x00328000011a7983 */ /* 0x000f280000300800 */
[----:B0-----:R-:W-:Y:S04]  /*c13c0*/  STL.64 [R1+0x40], R20 ;  /* 0x0000401401007387 */ /* 0x001fe80000100a00 */
[----:B------:R-:W-:Y:S04]  /*c13d0*/  STL.64 [R1+0x48], R22 ;  /* 0x0000481601007387 */ /* 0x000fe80000100a00 */
[----:B------:R-:W0:Y:S01]  /*c13e0*/  LDS.128 R20, [R25+0x400] ;  /* 0x0004000019147984 */ /* 0x000e220000000c00 */
[----:B------:R-:W-:Y:S06]  /*c13f0*/  BAR.SYNC.DEFER_BLOCKING 0x0 ;  /* 0x0000000000007b1d */ /* 0x000fec0000010000 */
[----:B------:R-:W-:Y:S04]  /*c1400*/  STSM.16.M88.4 [R27], R4 ;  /* 0x000000041b007844 */ /* 0x000fe80000000200 */
[----:B0-----:R-:W-:Y:S04]  /*c1410*/  STL.64 [R1+0x30], R20 ;  /* 0x0000301401007387 */ /* 0x001fe80000100a00 */
[----:B------:R0:W-:Y:S04]  /*c1420*/  STL.64 [R1+0x38], R22 ;  /* 0x0000381601007387 */ /* 0x0001e80000100a00 */
[----:B0-----:R-:W5:Y:S04]  /*c1430*/  LDL.LU.64 R22, [R1+0x3278] ;  /* 0x0032780001167983 */ /* 0x001f680000300a00 */
[----:B------:R-:W2:Y:S04]  /*c1440*/  LDL.LU.64 R20, [R1+0x3270] ;  /* 0x0032700001147983 */ /* 0x000ea80000300a00 */
[----:B------:R-:W2:Y:S04]  /*c1450*/  LDL.LU R4, [R1+0x7e0] ;  /* 0x0007e00001047983 */ /* 0x000ea80000300800 */
[----:B------:R-:W3:Y:S04]  /*c1460*/  LDL.LU R5, [R1+0x7dc] ;  /* 0x0007dc0001057983 */ /* 0x000ee80000300800 */
[----:B------:R-:W3:Y:S04]  /*c1470*/  LDL.LU R6, [R1+0x1504] ;  /* 0x0015040001067983 */ /* 0x000ee80000300800 */
[----:B------:R-:W4:Y:S04]  /*c1480*/  LDL.LU R7, [R1+0x7d8] ;  /* 0x0007d80001077983 */ /* 0x000f280000300800 */
[----:B------:R0:W-:Y:S04]  /*c1490*/  STSM.16.M88.4 [R27+0x200], R8 ;  /* 0x000200081b007844 */ /* 0x0001e80000000200 */
[----:B------:R-:W5:Y:S01]  /*c14a0*/  LDL.LU R16, [R1+0x804] ;  /* 0x0008040001107983 */ /* 0x000f620000300800 */
[----:B0-----:R-:W-:-:S03]  /*c14b0*/  PRMT R8, R3, 0x5410, R17 ;  /* 0x0000541003087816 */ /* 0x001fc60000000011 */
[----:B------:R-:W5:Y:S01]  /*c14c0*/  LDL.LU R17, [R1+0x1744] ;  /* 0x0017440001117983 */ /* 0x000f620000300800 */
[----:B------:R-:W-:-:S03]  /*c14d0*/  PRMT R9, R24, 0x5410, R29 ;  /* 0x0000541018097816 */ /* 0x000fc6000000001d */
[----:B------:R-:W5:Y:S04]  /*c14e0*/  LDL.LU R3, [R1+0x800] ;  /* 0x0008000001037983 */ /* 0x000f680000300800 */
[----:B------:R-:W5:Y:S04]  /*c14f0*/  LDL.LU R29, [R1+0x1740] ;  /* 0x00174000011d7983 */ /* 0x000f680000300800 */
[----:B------:R-:W5:Y:S01]  /*c1500*/  LDL.LU R24, [R1+0x1a0] ;  /* 0x0001a00001187983 */ /* 0x000f620000300800 */
[----:B------:R-:W-:Y:S01]  /*c1510*/  PRMT R15, R15, 0x5410, R18 ;  /* 0x000054100f0f7816 */ /* 0x000fe20000000012 */
[----:B------:R-:W-:Y:S01]  /*c1520*/  BAR.SYNC.DEFER_BLOCKING 0x0 ;  /* 0x0000000000007b1d */ /* 0x000fe20000010000 */
[----:B--2---:R-:W-:-:S05]  /*c1530*/  PRMT R10, R19, 0x5410, R4 ;  /* 0x00005410130a7816 */ /* 0x004fca0000000004 */
[----:B------:R-:W2:Y:S01]  /*c1540*/  LDL.LU R19, [R1+0x4] ;  /* 0x0000040001137983 */ /* 0x000ea20000300800 */
[----:B---3--:R-:W-:Y:S02]  /*c1550*/  PRMT R11, R6, 0x5410, R5 ;  /* 0x00005410060b7816 */ /* 0x008fe40000000005 */
[----:B----4-:R-:W-:Y:S02]  /*c1560*/  PRMT R12, R12, 0x5410, R7 ;  /* 0x000054100c0c7816 */ /* 0x010fe40000000007 */
[----:B------:R-:W0:Y:S01]  /*c1570*/  LDS.128 R4, [R25] ;  /* 0x0000000019047984 */ /* 0x000e220000000c00 */
[----:B------:R-:W-:-:S03]  /*c1580*/  PRMT R13, R13, 0x5410, R20 ;  /* 0x000054100d0d7816 */ /* 0x000fc60000000014 */
[----:B0-----:R-:W-:Y:S04]  /*c1590*/  STL.64 [R1+0x20], R4 ;  /* 0x0000200401007387 */ /* 0x001fe80000100a00 */
[----:B------:R-:W-:Y:S04]  /*c15a0*/  STL.64 [R1+0x28], R6 ;  /* 0x0000280601007387 */ /* 0x000fe80000100a00 */
[----:B------:R-:W0:Y:S01]  /*c15b0*/  LDS.128 R4, [R25+0x400] ;  /* 0x0004000019047984 */ /* 0x000e220000000c00 */
[----:B------:R-:W-:Y:S01]  /*c15c0*/  PRMT R14, R14, 0x5410, R21 ;  /* 0x000054100e0e7816 */ /* 0x000fe20000000015 */
[----:B------:R-:W-:Y:S06]  /*c15d0*/  BAR.SYNC.DEFER_BLOCKING 0x0 ;  /* 0x0000000000007b1d */ /* 0x000fec0000010000 */
[----:B------:R1:W-:Y:S04]  /*c15e0*/  STSM.16.M88.4 [R27], R12 ;  /* 0x0000000c1b007844 */ /* 0x0003e80000000200 */
[----:B0-----:R-:W-:Y:S04]  /*c15f0*/  STL.64 [R1+0x10], R4 ;  /* 0x0000100401007387 */ /* 0x001fe80000100a00 */
[----:B------:R-:W-:Y:S04]  /*c1600*/  STL.64 [R1+0x18], R6 ;  /* 0x0000180601007387 */ /* 0x000fe80000100a00 */
[----:B-1----:R-:W3:Y:S04]  /*c1610*/  LDL.LU R15, [R1+0x1750] ;  /* 0x00175000010f7983 */ /* 0x002ee80000300800 */
[----:B------:R-:W4:Y:S04]  /*c1620*/  LDL.LU R12, [R1+0x174c] ;  /* 0x00174c00010c7983 */ /* 0x000f280000300800 */
[----:B------:R-:W4:Y:S04]  /*c1630*/  LDL.LU R13, [R1+0x808] ;  /* 0x00080800010d7983 */ /* 0x000f280000300800 */
[----:B------:R-:W3:Y:S04]  /*c1640*/  LDL.LU R14, [R1+0x1748] ;  /* 0x00174800010e7983 */ /* 0x000ee80000300800 */
[----:B------:R-:W-:Y:S01]  /*c1650*/  STSM.16.M88.4 [R27+0x200], R8 ;  /* 0x000200081b007844 */ /* 0x000fe20000000200 */
[----:B------:R-:W-:Y:S06]  /*c1660*/  BAR.SYNC.DEFER_BLOCKING 0x0 ;  /* 0x0000000000007b1d */ /* 0x000fec0000010000 */
[----:B------:R-:W0:Y:S04]  /*c1670*/  LDS.128 R4, [R25] ;  /* 0x0000000019047984 */ /* 0x000e280000000c00 */
[----:B---3--:R-:W-:Y:S04]  /*c1680*/  STL.64 [R1+0x3250], R14 ;  /* 0x0032500e01007387 */ /* 0x008fe80000100a00 */
[----:B----4-:R1:W-:Y:S04]  /*c1690*/  STL.64 [R1+0x3248], R12 ;  /* 0x0032480c01007387 */ /* 0x0103e80000100a00 */
[----:B-1----:R-:W3:Y:S04]  /*c16a0*/  LDL.LU R12, [R1+0x1c0] ;  /* 0x0001c000010c7983 */ /* 0x002ee80000300800 */
[----:B------:R-:W3:Y:S04]  /*c16b0*/  LDL.LU R13, [R1+0x1c4] ;  /* 0x0001c400010d7983 */ /* 0x000ee80000300800 */
[----:B------:R-:W3:Y:S04]  /*c16c0*/  LDL.LU R14, [R1+0x1c8] ;  /* 0x0001c800010e7983 */ /* 0x000ee80000300800 */
[----:B------:R-:W4:Y:S04]  /*c16d0*/  LDL.LU R8, [R1+0x81c] ;  /* 0x00081c0001087983 */ /* 0x000f280000300800 */
[----:B------:R-:W4:Y:S04]  /*c16e0*/  LDL.LU R9, [R1+0x1754] ;  /* 0x0017540001097983 */ /* 0x000f280000300800 */
[----:B------:R-:W3:Y:S04]  /*c16f0*/  LDL.LU R10, [R1+0x810] ;  /* 0x00081000010a7983 */ /* 0x000ee80000300800 */
[----:B------:R-:W3:Y:S01]  /*c1700*/  LDL.LU R11, [R1+0x80c] ;  /* 0x00080c00010b7983 */ /* 0x000ee20000300800 */
[----:B--2---:R-:W-:-:S03]  /*c1710*/  PRMT R15, R19, 0x5410, R26 ;  /* 0x00005410130f7816 */ /* 0x004fc6000000001a */
[----:B---3--:R-:W-:Y:S04]  /*c1720*/  STL.64 [R1+0x3260], R10 ;  /* 0x0032600a01007387 */ /* 0x008fe80000100a00 */
[----:B----4-:R1:W-:Y:S04]  /*c1730*/  STL.64 [R1+0x3258], R8 ;  /* 0x0032580801007387 */ /* 0x0103e80000100a00 */
[----:B-1----:R-:W2:Y:S04]  /*c1740*/  LDL.LU R8, [R1+0x1b0] ;  /* 0x0001b00001087983 */ /* 0x002ea80000300800 */
[----:B------:R-:W2:Y:S04]  /*c1750*/  LDL.LU R9, [R1+0x1b4] ;  /* 0x0001b40001097983 */ /* 0x000ea80000300800 */
[----:B------:R-:W2:Y:S04]  /*c1760*/  LDL.LU R10, [R1+0x1b8] ;  /* 0x0001b800010a7983 */ /* 0x000ea80000300800 */
[----:B------:R-:W2:Y:S04]  /*c1770*/  LDL.LU R11, [R1+0x1bc] ;  /* 0x0001bc00010b7983 */ /* 0x000ea80000300800 */
[----:B------:R-:W5:Y:S04]  /*c1780*/  LDL.LU R26, [R1+0x3268] ;  /* 0x00326800011a7983 */ /* 0x000f680000300800 */
[----:B------:R-:W3:Y:S04]  /*c1790*/  LDL.LU.64 R20, [R1+0x1478] ;  /* 0x0014780001147983 */ /* 0x000ee80000300a00 */
[----:B------:R-:W4:Y:S04]  /*c17a0*/  LDL.LU.64 R18, [R1+0x1470] ;  /* 0x0014700001127983 */ /* 0x000f280000300a00 */
[----:B0-----:R-:W-:Y:S04]  /*c17b0*/  STL.64 [R1], R4 ;  /* 0x0000000401007387 */ /* 0x001fe80000100a00 */
[----:B------:R-:W-:Y:S04]  /*c17c0*/  STL.64 [R1+0x8], R6 ;  /* 0x0000080601007387 */ /* 0x000fe80000100a00 */
[----:B------:R-:W0:Y:S01]  /*c17d0*/  LDS.128 R4, [R25+0x400] ;  /* 0x0004000019047984 */ /* 0x000e220000000c00 */
[----:B------:R-:W-:Y:S06]  /*c17e0*/  BAR.SYNC.DEFER_BLOCKING 0x0 ;  /* 0x0000000000007b1d */ /* 0x000fec0000010000 */
[----:B0-----:R0:W-:Y:S04]  /*c17f0*/  STL [R1+0x2fe4], R4 ;  /* 0x002fe40401007387 */ /* 0x0011e80000100800 */
[----:B0-----:R-:W3:Y:S04]  /*c1800*/  LDL.LU R4, [R1+0x1758] ;  /* 0x0017580001047983 */ /* 0x001ee80000300800 */
[----:B------:R0:W-:Y:S04]  /*c1810*/  STL [R1+0x2fe0], R5 ;  /* 0x002fe00501007387 */ /* 0x0001e80000100800 */
[----:B0-----:R-:W3:Y:S04]  /*c1820*/  LDL.LU R5, [R1+0x830] ;  /* 0x0008300001057983 */ /* 0x001ee80000300800 */
[----:B------:R-:W-:Y:S04]  /*c1830*/  STL.64 [R1+0x2fd8], R6 ;  /* 0x002fd80601007387 */ /* 0x000fe80000100a00 */
[----:B--2---:R0:W-:Y:S04]  /*c1840*/  STSM.16.M88.4 [R27], R8 ;  /* 0x000000081b007844 */ /* 0x0041e80000000200 */
[----:B------:R1:W-:Y:S04]  /*c1850*/  STSM.16.M88.4 [R27+0x200], R12 ;  /* 0x0002000c1b007844 */ /* 0x0003e80000000200 */
[----:B0-----:R-:W2:Y:S04]  /*c1860*/  LDL.LU.64 R10, [R1+0x3260] ;  /* 0x00326000010a7983 */ /* 0x001ea80000300a00 */
[----:B------:R-:W2:Y:S04]  /*c1870*/  LDL.LU.64 R8, [R1+0x3258] ;  /* 0x0032580001087983 */ /* 0x000ea80000300a00 */
[----:B-1----:R-:W4:Y:S04]  /*c1880*/  LDL.LU.64 R14, [R1+0x3250] ;  /* 0x00325000010e7983 */ /* 0x002f280000300a00 */
[----:B------:R-:W5:Y:S01]  /*c1890*/  LDL.LU.64 R12, [R1+0x3248] ;  /* 0x00324800010c7983 */ /* 0x000f620000300a00 */
[----:B---3--:R-:W-:Y:S01]  /*c18a0*/  PRMT R6, R4, 0x5410, R5 ;  /* 0x0000541004067816 */ /* 0x008fe20000000005 */
[----:B------:R-:W-:Y:S01]  /*c18b0*/  BAR.SYNC.DEFER_BLOCKING 0x0 ;  /* 0x0000000000007b1d */ /* 0x000fe20000010000 */
[----:B--2---:R-:W-:-:S02]  /*c18c0*/  PRMT R7, R9, 0x5410, R8 ;  /* 0x0000541009077816 */ /* 0x004fc40000000008 */
[----:B----4-:R-:W-:Y:S02]  /*c18d0*/  PRMT R15, R15, 0x5410, R10 ;  /* 0x000054100f0f7816 */ /* 0x010fe4000000000a */
[----:B-----5:R-:W-:Y:S02]  /*c18e0*/  PRMT R4, R12, 0x5410, R11 ;  /* 0x000054100c047816 */ /* 0x020fe4000000000b */
[----:B------:R-:W0:Y:S01]  /*c18f0*/  LDS.128 R8, [R25] ;  /* 0x0000000019087984 */ /* 0x000e220000000c00 */
[----:B------:R-:W-:Y:S02]  /*c1900*/  PRMT R5, R14, 0x5410, R13 ;  /* 0x000054100e057816 */ /* 0x000fe4000000000d */
[----:B------:R-:W-:Y:S02]  /*c1910*/  PRMT R12, R26, 0x5410, R23 ;  /* 0x000054101a0c7816 */ /* 0x000fe40000000017 */
[----:B------:R-:W-:Y:S01]  /*c1920*/  PRMT R14, R17, 0x5410, R16 ;  /* 0x00005410110e7816 */ /* 0x000fe20000000010 */
[----:B------:R-:W2:Y:S01]  /*c1930*/  LDL.LU R23, [R1+0x3244] ;  /* 0x0032440001177983 */ /* 0x000ea20000300800 */
[----:B------:R-:W-:-:S03]  /*c1940*/  PRMT R13, R29, 0x5410, R3 ;  /* 0x000054101d0d7816 */ /* 0x000fc60000000003 */
[----:B------:R-:W3:Y:S04]  /*c1950*/  LDL.LU R26, [R1+0x3240] ;  /* 0x00324000011a7983 */ /* 0x000ee80000300800 */
[----:B0-----:R0:W-:Y:S04]  /*c1960*/  STL.64 [R1+0x2ff0], R8 ;  /* 0x002ff00801007387 */ /* 0x0011e80000100a00 */
[----:B------:R1:W-:Y:S04]  /*c1970*/  STL [R1+0x2fe8], R10 ;  /* 0x002fe80a01007387 */ /* 0x0003e80000100800 */
[----:B------:R4:W-:Y:S01]  /*c1980*/  STL [R1+0x2fd0], R11 ;  /* 0x002fd00b01007387 */ /* 0x0009e20000100800 */
[----:B0-----:R-:W-:-:S02]  /*c1990*/  IMAD.MOV.U32 R8, RZ, RZ, R15 ;  /* 0x000000ffff087224 */ /* 0x001fc400078e000f */
[----:B------:R-:W-:Y:S02]  /*c19a0*/  IMAD.MOV.U32 R9, RZ, RZ, R14 ;  /* 0x000000ffff097224 */ /* 0x000fe400078e000e */
[----:B-1----:R-:W-:Y:S02]  /*c19b0*/  IMAD.MOV.U32 R10, RZ, RZ, R13 ;  /* 0x000000ffff0a7224 */ /* 0x002fe400078e000d */
[----:B----4-:R-:W-:Y:S02]  /*c19c0*/  IMAD.MOV.U32 R11, RZ, RZ, R12 ;  /* 0x000000ffff0b7224 */ /* 0x010fe400078e000c */
[----:B------:R0:W1:Y:S01]  /*c19d0*/  LDS.128 R12, [R25+0x400] ;  /* 0x00040000190c7984 */ /* 0x0000620000000c00 */
[----:B------:R-:W-:Y:S01]  /*c19e0*/  BAR.SYNC.DEFER_BLOCKING 0x0 ;  /* 0x0000000000007b1d */ /* 0x000fe20000010000 */
[----:B------:R-:W-:-:S05]  /*c19f0*/  PRMT R3, R24, 0x7770, RZ ;  /* 0x0000777018037816 */ /* 0x000fca00000000ff */
[----:B0-----:R-:W4:Y:S04]  /*c1a00*/  LDL.LU R25, [R1+0x323c] ;  /* 0x00323c0001197983 */ /* 0x001f280000300800 */
[----:B------:R-:W-:Y:S04]  /*c1a10*/  STSM.16.M88.4 [R27], R8 ;  /* 0x000000081b007844 */ /* 0x000fe80000000200 */
[----:B------:R0:W-:Y:S01]  /*c1a20*/  STSM.16.M88.4 [R27+0x200], R4 ;  /* 0x000200041b007844 */ /* 0x0001e20000000200 */
[----:B------:R-:W-:Y:S06]  /*c1a30*/  BAR.SYNC.DEFER_BLOCKING 0x0 ;  /* 0x0000000000007b1d */ /* 0x000fec0000010000 */
[----:B-1----:R-:W-:Y:S01]  /*c1a40*/  STL.64 [R1+0x3000], R12 ;  /* 0x0030000c01007387 */ /* 0x002fe20000100a00 */
[----:B0-----:R-:W-:-:S03]  /*c1a50*/  PRMT R27, R24, 0x7771, RZ ;  /* 0x00007771181b7816 */ /* 0x001fc600000000ff */
[----:B------:R-:W-:Y:S04]  /*c1a60*/  STL.64 [R1+0x2ff8], R14 ;  /* 0x002ff80e01007387 */ /* 0x000fe80000100a00 */
[----:B------:R-:W5:Y:S04]  /*c1a70*/  LDL.LU.64 R8, [R1+0x1468] ;  /* 0x0014680001087983 */ /* 0x000f680000300a00 */
[----:B------:R0:W-:Y:S04]  /*c1a80*/  @P5 STG.E.U8 desc[UR6][R20.64], R3 ;  /* 0x0000000314005986 */ /* 0x0001e8000c101106 */
[----:B------:R1:W-:Y:S04]  /*c1a90*/  @P6 STG.E.U8 desc[UR6][R18.64], R27 ;  /* 0x0000001b12006986 */ /* 0x0003e8000c101106 */
[----:B0-----:R-:W3:Y:S01]  /*c1aa0*/  LDL.LU.64 R20, [R1+0x1460] ;  /* 0x0014600001147983 */ /* 0x001ee20000300a00 */
[----:B-1----:R-:W-:-:S03]  /*c1ab0*/  IMAD.MOV.U32 R19, RZ, RZ, R28 ;  /* 0x000000ffff137224 */ /* 0x002fc600078e001c */
[----:B------:R-:W4:Y:S04]  /*c1ac0*/  LDL.LU.64 R28, [R1+0x1458] ;  /* 0x00145800011c7983 */ /* 0x000f280000300a00 */
[----:B------:R-:W4:Y:S04]  /*c1ad0*/  LDL.LU.64 R6, [R1+0x1450] ;  /* 0x0014500001067983 */ /* 0x000f280000300a00 */
[----:B------:R-:W4:Y:S04]  /*c1ae0*/  LDL.LU.64 R4, [R1+0x1448] ;  /* 0x0014480001047983 */ /* 0x000f280000300a00 */
[----:B------:R-:W4:Y:S01]  /*c1af0*/  LDL.LU R3, [R1+0x1a4] ;  /* 0x0001a40001037983 */ /* 0x000f220000300800 */
[----:B------:R-:W-:-:S03]  /*c1b00*/  PRMT R27, R24, 0x7772, RZ ;  /* 0x00007772181b7816 */ /* 0x000fc600000000ff */
[----:B------:R-:W4:Y:S04]  /*c1b10*/  LDL.LU.64 R16, [R1+0x1440] ;  /* 0x0014400001107983 */ /* 0x000f280000300a00 */
[----:B------:R-:W4:Y:S01]  /*c1b20*/  LDL.LU R18, [R1+0x1a8] ;  /* 0x0001a80001127983 */ /* 0x000f220000300800 */
[C---:B--2---:R-:W-:Y:S02]  /*c1b30*/  LOP3.LUT P3, RZ, R23.reuse, 0x4000000, RZ, 0xc0, !PT ;  /* 0x0400000017ff7812 */ /* 0x044fe4000786c0ff */
[C---:B------:R-:W-:Y:S02]  /*c1b40*/  LOP3.LUT P4, RZ, R23.reuse, 0x800000, RZ, 0xc0, !PT ;  /* 0x0080000017ff7812 */ /* 0x040fe4000788c0ff */
[----:B------:R-:W-:Y:S01]  /*c1b50*/  LOP3.LUT P5, RZ, R23, 0x200000, RZ, 0xc0, !PT ;  /* 0x0020000017ff7812 */ /* 0x000fe200078ac0ff */
[----:B------:R-:W-:Y:S08]  /*c1b60*/  STL.64 [R1+0x3180], R22 ;  /* 0x0031801601007387 */ /* 0x000ff00000100a00 */
[----:B-----5:R0:W-:Y:S02]  /*c1b70*/  @P3 STG.E.U8 desc[UR6][R8.64], R27 ;  /* 0x0000001b08003986 */ /* 0x0201e4000c101106 */
[----:B0-----:R-:W-:-:S02]  /*c1b80*/  PRMT R27, R24, 0x7773, RZ ;  /* 0x00007773181b7816 */ /* 0x001fc400000000ff */
[----:B------:R-:W2:Y:S04]  /*c1b90*/  LDL.LU R24, [R1+0x3238] ;  /* 0x0032380001187983 */ /* 0x000ea80000300800 */
[----:B---3--:R0:W-:Y:S04]  /*c1ba0*/  @P4 STG.E.U8 desc[UR6][R20.64], R27 ;  /* 0x0000001b14004986 */ /* 0x0081e8000c101106 */
[----:B0-----:R-:W3:Y:S01]  /*c1bb0*/  LDL.LU.64 R20, [R1+0x1438] ;  /* 0x0014380001147983 */ /* 0x001ee20000300a00 */
[----:B----4-:R-:W-:-:S05]  /*c1bc0*/  PRMT R27, R3, 0x7770, RZ ;  /* 0x00007770031b7816 */ /* 0x010fca00000000ff */
[----:B------:R0:W-:Y:S04]  /*c1bd0*/  @P5 STG.E.U8 desc[UR6][R28.64], R27 ;  /* 0x0000001b1c005986 */ /* 0x0001e8000c101106 */
[----:B0-----:R-:W4:Y:S04]  /*c1be0*/  LDL.LU.64 R28, [R1+0x1420] ;  /* 0x00142000011c7983 */ /* 0x001f280000300a00 */
[----:B----4-:R0:W-:Y:S04]  /*c1bf0*/  STL.64 [R1+0x3228], R28 ;  /* 0x0032281c01007387 */ /* 0x0101e80000100a00 */
[----:B0-----:R-:W4:Y:S01]  /*c1c00*/  LDL.LU.64 R28, [R1+0x1428] ;  /* 0x00142800011c7983 */ /* 0x001f220000300a00 */
[----:B------:R-:W-:-:S02]  /*c1c10*/  LOP3.LUT P1, RZ, R23, 0x4, RZ, 0xc0, !PT ;  /* 0x0000000417ff7812 */ /* 0x000fc4000782c0ff */
[----:B------:R-:W-:-:S11]  /*c1c20*/  LOP3.LUT R26, R26, 0xffffffdf, RZ, 0xc0, !PT ;  /* 0xffffffdf1a1a7812 */ /* 0x000fd600078ec0ff */
[----:B------:R-:W-:Y:S02]  /*c1c30*/  @P1 LOP3.LUT R26, R26, 0x20, RZ, 0xfc, !PT ;  /* 0x000000201a1a1812 */ /* 0x000fe400078efcff */
[----:B------:R-:W-:Y:S02]  /*c1c40*/  LOP3.LUT P1, RZ, R23, 0x10, RZ, 0xc0, !PT ;  /* 0x0000001017ff7812 */ /* 0x000fe4000782c0ff */
        /* <DEDUP_REMOVED lines=12> */
[----:B------:R-:W-:Y:S01]  /*c1d10*/  LOP3.LUT R26, R26, 0xfffffbff, RZ, 0xc0, !PT ;  /* 0xfffffbff1a1a7812 */ /* 0x000fe200078ec0ff */
[----:B----4-:R0:W-:Y:S04]  /*c1d20*/  STL.64 [R1+0x3230], R28 ;  /* 0x0032301c01007387 */ /* 0x0101e80000100a00 */
[----:B0-----:R-:W4:Y:S06]  /*c1d30*/  LDL.LU.64 R28, [R1+0x1430] ;  /* 0x00143000011c7983 */ /* 0x001f2c0000300a00 */
[----:B------:R-:W-:-:S02]  /*c1d40*/  @P1 LOP3.LUT R26, R26, 0x400, RZ, 0xfc, !PT ;  /* 0x000004001a1a1812 */ /* 0x000fc400078efcff */
[C---:B------:R-:W-:Y:S02]  /*c1d50*/  LOP3.LUT P1, RZ, R23.reuse, 0x2000, RZ, 0xc0, !PT ;  /* 0x0000200017ff7812 */ /* 0x040fe4000782c0ff */
[----:B------:R-:W-:Y:S02]  /*c1d60*/  LOP3.LUT R26, R26, 0xfffff7ff, RZ, 0xc0, !PT ;  /* 0xfffff7ff1a1a7812 */ /* 0x000fe400078ec0ff */
[----:B------:R-:W-:-:S09]  /*c1d70*/  LOP3.LUT P6, RZ, R23, 0x100000, RZ, 0xc0, !PT ;  /* 0x0010000017ff7812 */ /* 0x000fd200078cc0ff */
[----:B------:R-:W-:Y:S02]  /*c1d80*/  @P1 LOP3.LUT R26, R26, 0x800, RZ, 0xfc, !PT ;  /* 0x000008001a1a1812 */ /* 0x000fe400078efcff */
[----:B------:R-:W-:Y:S02]  /*c1d90*/  LOP3.LUT P1, RZ, R23, 0x8000, RZ, 0xc0, !PT ;  /* 0x0000800017ff7812 */ /* 0x000fe4000782c0ff */
[----:B------:R-:W-:Y:S02]  /*c1da0*/  LOP3.LUT R26, R26, 0xffffefff, RZ, 0xc0, !PT ;  /* 0xffffefff1a1a7812 */ /* 0x000fe400078ec0ff */
[----:B------:R-:W-:-:S09]  /*c1db0*/  PRMT R27, R3, 0x7771, RZ ;  /* 0x00007771031b7816 */ /* 0x000fd200000000ff */
[----:B------:R-:W-:Y:S02]  /*c1dc0*/  @P1 LOP3.LUT R26, R26, 0x1000, RZ, 0xfc, !PT ;  /* 0x000010001a1a1812 */ /* 0x000fe400078efcff */
[----:B------:R-:W-:Y:S01]  /*c1dd0*/  LOP3.LUT P1, RZ, R23, 0x40000, RZ, 0xc0, !PT ;  /* 0x0004000017ff7812 */ /* 0x000fe2000782c0ff */
[----:B------:R0:W-:Y:S04]  /*c1de0*/  @P6 STG.E.U8 desc[UR6][R6.64], R27 ;  /* 0x0000001b06006986 */ /* 0x0001e8000c101106 */
[----:B------:R-:W5:Y:S04]  /*c1df0*/  LDL.LU.64 R22, [R1+0x1418] ;  /* 0x0014180001167983 */ /* 0x000f680000300a00 */
[----:B------:R-:W2:Y:S01]  /*c1e00*/  LDL.LU.64 R14, [R1+0x1410] ;  /* 0x00141000010e7983 */ /* 0x000ea20000300a00 */
[----:B0-----:R-:W-:-:S03]  /*c1e10*/  PRMT R27, R3, 0x7772, RZ ;  /* 0x00007772031b7816 */ /* 0x001fc600000000ff */
[----:B------:R-:W2:Y:S04]  /*c1e20*/  LDL.LU.64 R12, [R1+0x1408] ;  /* 0x00140800010c7983 */ /* 0x000ea80000300a00 */
[----:B------:R0:W-:Y:S01]  /*c1e30*/  @P1 STG.E.U8 desc[UR6][R4.64], R27 ;  /* 0x0000001b04001986 */ /* 0x0001e2000c101106 */
[----:B------:R-:W-:-:S03]  /*c1e40*/  LOP3.LUT P1, RZ, R26, 0x1000, RZ, 0xc0, !PT ;  /* 0x000010001aff7812 */ /* 0x000fc6000782c0ff */
[----:B------:R-:W2:Y:S04]  /*c1e50*/  LDL.LU.64 R10, [R1+0x1400] ;  /* 0x00140000010a7983 */ /* 0x000ea80000300a00 */
[----:B------:R-:W2:Y:S01]  /*c1e60*/  LDL.LU.64 R8, [R1+0x13f8] ;  /* 0x0013f80001087983 */ /* 0x000ea20000300a00 */
[----:B0-----:R-:W-:-:S03]  /*c1e70*/  PRMT R27, R3, 0x7773, RZ ;  /* 0x00007773031b7816 */ /* 0x001fc600000000ff */
[----:B------:R-:W2:Y:S04]  /*c1e80*/  LDL.LU.64 R6, [R1+0x13f0] ;  /* 0x0013f00001067983 */ /* 0x000ea80000300a00 */
[----:B------:R0:W-:Y:S01]  /*c1e90*/  @P1 STG.E.U8 desc[UR6][R16.64], R27 ;  /* 0x0000001b10001986 */ /* 0x0001e2000c101106 */
[----:B------:R-:W-:-:S03]  /*c1ea0*/  LOP3.LUT P1, RZ, R26, 0x800, RZ, 0xc0, !PT ;  /* 0x000008001aff7812 */ /* 0x000fc6000782c0ff */
[----:B------:R-:W2:Y:S01]  /*c1eb0*/  LDL.LU.64 R4, [R1+0x13e8] ;  /* 0x0013e80001047983 */ /* 0x000ea20000300a00 */
[----:B0-----:R-:W-:-:S03]  /*c1ec0*/  PRMT R27, R18, 0x7770, RZ ;  /* 0x00007770121b7816 */ /* 0x001fc600000000ff */
[----:B------:R-:W2:Y:S06]  /*c1ed0*/  LDL.LU.64 R16, [R1+0x13e0] ;  /* 0x0013e00001107983 */ /* 0x000eac0000300a00 */
[----:B---3--:R0:W-:Y:S01]  /*c1ee0*/  @P1 STG.E.U8 desc[UR6][R20.64], R27 ;  /* 0x0000001b14001986 */ /* 0x0081e2000c101106 */
[----:B------:R-:W-:-:S03]  /*c1ef0*/  LOP3.LUT P1, RZ, R26, 0x400, RZ, 0xc0, !PT ;  /* 0x000004001aff7812 */ /* 0x000fc6000782c0ff */
[----:B------:R-:W3:Y:S01]  /*c1f00*/  LDL.LU R3, [R1+0x194] ;  /* 0x0001940001037983 */ /* 0x000ee20000300800 */
[----:B0-----:R-:W-:-:S03]  /*c1f10*/  PRMT R27, R18, 0x7771, RZ ;  /* 0x00007771121b7816 */ /* 0x001fc600000000ff */
[----:B------:R-:W2:Y:S06]  /*c1f20*/  LDL.LU.64 R20, [R1+0x13d8] ;  /* 0x0013d80001147983 */ /* 0x000eac0000300a00 */
[----:B----4-:R0:W-:Y:S04]  /*c1f30*/  @P1 STG.E.U8 desc[UR6][R28.64], R27 ;  /* 0x0000001b1c001986 */ /* 0x0101e8000c101106 */
[----:B0-----:R-:W4:Y:S01]  /*c1f40*/  LDL.LU.64 R28, [R1+0x3230] ;  /* 0x00323000011c7983 */ /* 0x001f220000300a00 */
[----:B------:R-:W-:-:S02]  /*c1f50*/  LOP3.LUT P1, RZ, R26, 0x200, RZ, 0xc0, !PT ;  /* 0x000002001aff7812 */ /* 0x000fc4000782c0ff */
[----:B------:R-:W-:-:S11]  /*c1f60*/  PRMT R27, R18, 0x7772, RZ ;  /* 0x00007772121b7816 */ /* 0x000fd600000000ff */
[----:B----4-:R0:W-:Y:S04]  /*c1f70*/  @P1 STG.E.U8 desc[UR6][R28.64], R27 ;  /* 0x0000001b1c001986 */ /* 0x0101e8000c101106 */
[----:B0-----:R-:W4:Y:S01]  /*c1f80*/  LDL.LU.64 R28, [R1+0x3228] ;  /* 0x00322800011c7983 */ /* 0x001f220000300a00 */
[----:B------:R-:W-:Y:S02]  /*c1f90*/  LOP3.LUT P1, RZ, R26, 0x100, RZ, 0xc0, !PT ;  /* 0x000001001aff7812 */ /* 0x000fe4000782c0ff */
[----:B------:R-:W-:-:S11]  /*c1fa0*/  PRMT R27, R18, 0x7773, RZ ;  /* 0x00007773121b7816 */ /* 0x000fd600000000ff */
[----:B----4-:R0:W-:Y:S04]  /*c1fb0*/  @P1 STG.E.U8 desc[UR6][R28.64], R27 ;  /* 0x0000001b1c001986 */ /* 0x0101e8000c101106 */
[----:B0-----:R-:W4:Y:S01]  /*c1fc0*/  LDL.LU.64 R28, [R1+0x3220] ;  /* 0x00322000011c7983 */ /* 0x001f220000300a00 */
[----:B------:R-:W-:Y:S02]  /*c1fd0*/  LOP3.LUT P1, RZ, R26, 0x80, RZ, 0xc0, !PT ;  /* 0x000000801aff7812 */ /* 0x000fe4000782c0ff */
[C---:B------:R-:W-:Y:S02]  /*c1fe0*/  LOP3.LUT P2, RZ, R25.reuse, 0x80000000, RZ, 0xc0, !PT ;  /* 0x8000000019ff7812 */ /* 0x040fe4000784c0ff */
[C---:B------:R-:W-:Y:S02]  /*c1ff0*/  LOP3.LUT P0, RZ, R25.reuse, 0x20000000, RZ, 0xc0, !PT ;  /* 0x2000000019ff7812 */ /* 0x040fe4000780c0ff */
[----:B------:R-:W-:-:S02]  /*c2000*/  LOP3.LUT P3, RZ, R25, 0x10000000, RZ, 0xc0, !PT ;  /* 0x1000000019ff7812 */ /* 0x000fc4000786c0ff */
[C---:B------:R-:W-:Y:S02]  /*c2010*/  LOP3.LUT P4, RZ, R25.reuse, 0x4000000, RZ, 0xc0, !PT ;  /* 0x0400000019ff7812 */ /* 0x040fe4000788c0ff */
[C---:B------:R-:W-:Y:S02]  /*c2020*/  LOP3.LUT P5, RZ, R25.reuse, 0x800000, RZ, 0xc0, !PT ;  /* 0x0080000019ff7812 */ /* 0x040fe400078ac0ff */
[----:B------:R-:W-:Y:S02]  /*c2030*/  LOP3.LUT P6, RZ, R25, 0x200000, RZ, 0xc0, !PT ;  /* 0x0020000019ff7812 */ /* 0x000fe400078cc0ff */
[----:B----4-:R-:W-:-:S05]  /*c2040*/  PRMT R27, R29, 0x7770, RZ ;  /* 0x000077701d1b7816 */ /* 0x010fca00000000ff */
[----:B-----5:R0:W-:Y:S01]  /*c2050*/  @P1 STG.E.U8 desc[UR6][R22.64], R27 ;  /* 0x0000001b16001986 */ /* 0x0201e2000c101106 */
[----:B------:R-:W-:Y:S02]  /*c2060*/  LOP3.LUT P1, RZ, R26, 0x40, RZ, 0xc0, !PT ;  /* 0x000000401aff7812 */ /* 0x000fe4000782c0ff */
[----:B0-----:R-:W-:-:S11]  /*c2070*/  PRMT R27, R29, 0x7771, RZ ;  /* 0x000077711d1b7816 */ /* 0x001fd600000000ff */
[----:B--2---:R0:W-:Y:S01]  /*c2080*/  @P1 STG.E.U8 desc[UR6][R14.64], R27 ;  /* 0x0000001b0e001986 */ /* 0x0041e2000c101106 */
[----:B------:R-:W-:Y:S02]  /*c2090*/  LOP3.LUT P1, RZ, R26, 0x20, RZ, 0xc0, !PT ;  /* 0x000000201aff7812 */ /* 0x000fe4000782c0ff */
[----:B0-----:R-:W-:-:S11]  /*c20a0*/  PRMT R27, R29, 0x7772, RZ ;  /* 0x000077721d1b7816 */ /* 0x001fd600000000ff */
[----:B------:R0:W-:Y:S02]  /*c20b0*/  @P1 STG.E.U8 desc[UR6][R12.64], R27 ;  /* 0x0000001b0c001986 */ /* 0x0001e4000c101106 */
[----:B0-----:R-:W-:Y:S02]  /*c20c0*/  PRMT R27, R29, 0x7773, RZ ;  /* 0x000077731d1b7816 */ /* 0x001fe400000000ff */
[----:B------:R-:W2:Y:S04]  /*c20d0*/  LDL.LU R29, [R1+0x321c] ;  /* 0x00321c00011d7983 */ /* 0x000ea80000300800 */
[----:B------:R0:W-:Y:S02]  /*c20e0*/  @P2 STG.E.U8 desc[UR6][R10.64], R27 ;  /* 0x0000001b0a002986 */ /* 0x0001e4000c101106 */
[----:B0-----:R-:W-:-:S05]  /*c20f0*/  PRMT R27, R24, 0x7770, RZ ;  /* 0x00007770181b7816 */ /* 0x001fca00000000ff */
[----:B------:R0:W-:Y:S02]  /*c2100*/  @P0 STG.E.U8 desc[UR6][R8.64], R27 ;  /* 0x0000001b08000986 */ /* 0x0001e4000c101106 */
[----:B0-----:R-:W-:-:S05]  /*c2110*/  PRMT R27, R24, 0x7771, RZ ;  /* 0x00007771181b7816 */ /* 0x001fca00000000ff */
[----:B------:R0:W-:Y:S02]  /*c2120*/  @P3 STG.E.U8 desc[UR6][R6.64], R27 ;  /* 0x0000001b06003986 */ /* 0x0001e4000c101106 */
[----:B0-----:R-:W-:-:S05]  /*c2130*/  PRMT R27, R24, 0x7772, RZ ;  /* 0x00007772181b7816 */ /* 0x001fca00000000ff */
[----:B------:R0:W-:Y:S02]  /*c2140*/  @P4 STG.E.U8 desc[UR6][R4.64], R27 ;  /* 0x0000001b04004986 */ /* 0x0001e4000c101106 */
[----:B0-----:R-:W-:Y:S02]  /*c2150*/  PRMT R27, R24, 0x7773, RZ ;  /* 0x00007773181b7816 */ /* 0x001fe400000000ff */
[----:B------:R-:W4:Y:S04]  /*c2160*/  LDL.LU R24, [R1+0x3218] ;  /* 0x0032180001187983 */ /* 0x000f280000300800 */
[----:B------:R3:W-:Y:S04]  /*c2170*/  @P5 STG.E.U8 desc[UR6][R16.64], R27 ;  /* 0x0000001b10005986 */ /* 0x0007e8000c101106 */
[----:B------:R-:W5:Y:S01]  /*c2180*/  LDL.LU.64 R4, [R1+0x13d0] ;  /* 0x0013d00001047983 */ /* 0x000f620000300a00 */
[----:B---3--:R-:W-:-:S05]  /*c2190*/  PRMT R27, R3, 0x7770, RZ ;  /* 0x00007770031b7816 */ /* 0x008fca00000000ff */
[----:B------:R0:W-:Y:S04]  /*c21a0*/  @P6 STG.E.U8 desc[UR6][R20.64], R27 ;  /* 0x0000001b14006986 */ /* 0x0001e8000c101106 */
[----:B0-----:R-:W3:Y:S01]  /*c21b0*/  LDL.LU.64 R20, [R1+0x13c8] ;  /* 0x0013c80001147983 */ /* 0x001ee20000300a00 */
[----:B------:R-:W-:Y:S02]  /*c21c0*/  LOP3.LUT R26, R26, 0xfffffffe, RZ, 0xc0, !PT ;  /* 0xfffffffe1a1a7812 */ /* 0x000fe400078ec0ff */
[C---:B------:R-:W-:Y:S01]  /*c21d0*/  LOP3.LUT P3, RZ, R25.reuse, 0x100000, RZ, 0xc0, !PT ;  /* 0x0010000019ff7812 */ /* 0x040fe2000786c0ff */
[----:B------:R-:W3:Y:S01]  /*c21e0*/  LDL.LU.64 R10, [R1+0x13c0] ;  /* 0x0013c000010a7983 */ /* 0x000ee20000300a00 */
[----:B------:R-:W-:Y:S02]  /*c21f0*/  LOP3.LUT P4, RZ, R25, 0x40000, RZ, 0xc0, !PT ;  /* 0x0004000019ff7812 */ /* 0x000fe4000788c0ff */
[----:B------:R-:W-:Y:S01]  /*c2200*/  PRMT R27, R3, 0x7771, RZ ;  /* 0x00007771031b7816 */ /* 0x000fe200000000ff */
[----:B------:R-:W3:Y:S01]  /*c2210*/  LDL.LU.64 R8, [R1+0x13b8] ;  /* 0x0013b80001087983 */ /* 0x000ee20000300a00 */
[----:B------:R-:W-:-:S03]  /*c2220*/  IMAD.MOV.U32 R18, RZ, RZ, R28 ;  /* 0x000000ffff127224 */ /* 0x000fc600078e001c */
[----:B------:R-:W3:Y:S04]  /*c2230*/  LDL.LU.64 R6, [R1+0x13b0] ;  /* 0x0013b00001067983 */ /* 0x000ee80000300a00 */
[----:B------:R-:W3:Y:S01]  /*c2240*/  LDL.LU R17, [R1+0x198] ;  /* 0x0001980001117983 */ /* 0x000ee20000300800 */
[C---:B------:R-:W-:Y:S02]  /*c2250*/  LOP3.LUT P5, RZ, R25.reuse, 0x8000, RZ, 0xc0, !PT ;  /* 0x0000800019ff7812 */ /* 0x040fe400078ac0ff */
[----:B------:R-:W-:Y:S02]  /*c2260*/  LOP3.LUT P6, RZ, R25, 0x2000, RZ, 0xc0, !PT ;  /* 0x0000200019ff7812 */ /* 0x000fe400078cc0ff */
[----:B--2---:R-:W-:Y:S02]  /*c2270*/  LOP3.LUT P1, RZ, R29, 0x10000000, RZ, 0xc0, !PT ;  /* 0x100000001dff7812 */ /* 0x004fe4000782c0ff */
[----:B----4-:R-:W-:-:S11]  /*c2280*/  LOP3.LUT R24, R24, 0xdfffffff, RZ, 0xc0, !PT ;  /* 0xdfffffff18187812 */ /* 0x010fd600078ec0ff */
[----:B------:R-:W-:Y:S02]  /*c2290*/  @P1 LOP3.LUT R24, R24, 0x20000000, RZ, 0xfc, !PT ;  /* 0x2000000018181812 */ /* 0x000fe400078efcff */
[----:B------:R-:W-:Y:S02]  /*c22a0*/  LOP3.LUT P1, RZ, R29, 0x20000000, RZ, 0xc0, !PT ;  /* 0x200000001dff7812 */ /* 0x000fe4000782c0ff */
[----:B------:R-:W-:-:S11]  /*c22b0*/  LOP3.LUT R24, R24, 0xbfffffff, RZ, 0xc0, !PT ;  /* 0xbfffffff18187812 */ /* 0x000fd600078ec0ff */
[----:B------:R-:W-:Y:S02]  /*c22c0*/  @P1 LOP3.LUT R24, R24, 0x40000000, RZ, 0xfc, !PT ;  /* 0x4000000018181812 */ /* 0x000fe400078efcff */
[----:B------:R-:W-:Y:S02]  /*c22d0*/  LOP3.LUT P1, RZ, R29, 0x80000000, RZ, 0xc0, !PT ;  /* 0x800000001dff7812 */ /* 0x000fe4000782c0ff */
[----:B------:R-:W-:-:S11]  /*c22e0*/  LOP3.LUT R24, R24, 0x7fffffff, RZ, 0xc0, !PT ;  /* 0x7fffffff18187812 */ /* 0x000fd600078ec0ff */
[----:B------:R-:W-:Y:S02]  /*c22f0*/  @P1 LOP3.LUT R24, R24, 0x80000000, RZ, 0xfc, !PT ;  /* 0x8000000018181812 */ /* 0x000fe400078efcff */
[----:B------:R-:W-:-:S13]  /*c2300*/  LOP3.LUT P1, RZ, R25, 0x4, RZ, 0xc0, !PT ;  /* 0x0000000419ff7812 */ /* 0x000fda000782c0ff */
        /* <DEDUP_REMOVED lines=9> */
[----:B-----5:R0:W-:Y:S10]  /*c23a0*/  @P3 STG.E.U8 desc[UR6][R4.64], R27 ;  /* 0x0000001b04003986 */ /* 0x0201f4000c101106 */
[----:B------:R-:W-:-:S02]  /*c23b0*/  @P1 LOP3.LUT R26, R26, 0x8, RZ, 0xfc, !PT ;  /* 0x000000081a1a1812 */ /* 0x000fc400078efcff */
[----:B------:R-:W-:Y:S02]  /*c23c0*/  LOP3.LUT P1, RZ, R25, 0x400, RZ, 0xc0, !PT ;  /* 0x0000040019ff7812 */ /* 0x000fe4000782c0ff */
[----:B0-----:R-:W-:Y:S02]  /*c23d0*/  PRMT R27, R3, 0x7772, RZ ;  /* 0x00007772031b7816 */ /* 0x001fe400000000ff */
[----:B------:R-:W-:Y:S01]  /*c23e0*/  LOP3.LUT R26, R26, 0xffffffef, RZ, 0xc0, !PT ;  /* 0xffffffef1a1a7812 */ /* 0x000fe200078ec0ff */
[----:B------:R-:W-:Y:S04]  /*c23f0*/  STL.64 [R1+0x3200], R24 ;  /* 0x0032001801007387 */ /* 0x000fe80000100a00 */
[----:B------:R-:W2:Y:S04]  /*c2400*/  LDL.LU.64 R4, [R1+0x13a8] ;  /* 0x0013a80001047983 */ /* 0x000ea80000300a00 */
[----:B------:R-:W-:Y:S01]  /*c2410*/  @P1 LOP3.LUT R26, R26, 0x10, RZ, 0xfc, !PT ;  /* 0x000000101a1a1812 */ /* 0x000fe200078efcff */
[----:B------:R-:W4:Y:S01]  /*c2420*/  LDL.LU R28, [R1+0x19c] ;  /* 0x00019c00011c7983 */ /* 0x000f220000300800 */
[----:B------:R-:W-:-:S03]  /*c2430*/  LOP3.LUT P1, RZ, R25, 0x1000, RZ, 0xc0, !PT ;  /* 0x0000100019ff7812 */ /* 0x000fc6000782c0ff */
[----:B---3--:R0:W-:Y:S04]  /*c2440*/  @P4 STG.E.U8 desc[UR6][R20.64], R27 ;  /* 0x0000001b14004986 */ /* 0x0081e8000c101106 */
[----:B0-----:R-:W3:Y:S04]  /*c2450*/  LDL.LU.64 R20, [R1+0x13a0] ;  /* 0x0013a00001147983 */ /* 0x001ee80000300a00 */
[----:B------:R-:W5:Y:S04]  /*c2460*/  LDL.LU.64 R24, [R1+0x1388] ;  /* 0x0013880001187983 */ /* 0x000f680000300a00 */
[----:B-----5:R0:W-:Y:S04]  /*c2470*/  STL.64 [R1+0x3208], R24 ;  /* 0x0032081801007387 */ /* 0x0201e80000100a00 */
[----:B0-----:R-:W5:Y:S01]  /*c2480*/  LDL.LU.64 R24, [R1+0x1390] ;  /* 0x0013900001187983 */ /* 0x001f620000300a00 */
[----:B------:R-:W-:-:S05]  /*c2490*/  PRMT R27, R3, 0x7773, RZ ;  /* 0x00007773031b7816 */ /* 0x000fca00000000ff */
[----:B------:R0:W-:Y:S02]  /*c24a0*/  @P5 STG.E.U8 desc[UR6][R10.64], R27 ;  /* 0x0000001b0a005986 */ /* 0x0001e4000c101106 */
[----:B0-----:R-:W-:-:S05]  /*c24b0*/  PRMT R27, R17, 0x7770, RZ ;  /* 0x00007770111b7816 */ /* 0x001fca00000000ff */
[----:B------:R0:W-:Y:S02]  /*c24c0*/  @P6 STG.E.U8 desc[UR6][R8.64], R27 ;  /* 0x0000001b08006986 */ /* 0x0001e4000c101106 */
[----:B0-----:R-:W-:-:S05]  /*c24d0*/  PRMT R27, R17, 0x7771, RZ ;  /* 0x00007771111b7816 */ /* 0x001fca00000000ff */
[----:B------:R-:W-:Y:S04]  /*c24e0*/  @P1 STG.E.U8 desc[UR6][R6.64], R27 ;  /* 0x0000001b06001986 */ /* 0x000fe8000c101106 */
[----:B-----5:R0:W-:Y:S04]  /*c24f0*/  STL.64 [R1+0x3210], R24 ;  /* 0x0032101801007387 */ /* 0x0201e80000100a00 */
[----:B0-----:R-:W5:Y:S01]  /*c2500*/  LDL.LU.64 R24, [R1+0x1398] ;  /* 0x0013980001187983 */ /* 0x001f620000300a00 */
[C---:B------:R-:W-:Y:S02]  /*c2510*/  LOP3.LUT P1, RZ, R26.reuse, 0x10, RZ, 0xc0, !PT ;  /* 0x000000101aff7812 */ /* 0x040fe4000782c0ff */
[----:B------:R-:W-:Y:S01]  /*c2520*/  PRMT R27, R17, 0x7772, RZ ;  /* 0x00007772111b7816 */ /* 0x000fe200000000ff */
[----:B------:R-:W5:Y:S04]  /*c2530*/  LDL.LU R3, [R1+0x180] ;  /* 0x0001800001037983 */ /* 0x000f680000300800 */
[----:B------:R-:W5:Y:S04]  /*c2540*/  LDL.LU.64 R22, [R1+0x1380] ;  /* 0x0013800001167983 */ /* 0x000f680000300a00 */
[----:B------:R-:W5:Y:S04]  /*c2550*/  LDL.LU.64 R14, [R1+0x1378] ;  /* 0x00137800010e7983 */ /* 0x000f680000300a00 */
[----:B--2---:R0:W-:Y:S01]  /*c2560*/  @P1 STG.E.U8 desc[UR6][R4.64], R27 ;  /* 0x0000001b04001986 */ /* 0x0041e2000c101106 */
[----:B------:R-:W-:-:S03]  /*c2570*/  LOP3.LUT P1, RZ, R26, 0x8, RZ, 0xc0, !PT ;  /* 0x000000081aff7812 */ /* 0x000fc6000782c0ff */
[----:B------:R-:W2:Y:S04]  /*c2580*/  LDL.LU.64 R12, [R1+0x1370] ;  /* 0x00137000010c7983 */ /* 0x000ea80000300a00 */
[----:B------:R-:W2:Y:S01]  /*c2590*/  LDL.LU.64 R10, [R1+0x1368] ;  /* 0x00136800010a7983 */ /* 0x000ea20000300a00 */
[----:B0-----:R-:W-:-:S03]  /*c25a0*/  PRMT R27, R17, 0x7773, RZ ;  /* 0x00007773111b7816 */ /* 0x001fc600000000ff */
[----:B------:R-:W2:Y:S04]  /*c25b0*/  LDL.LU.64 R8, [R1+0x1360] ;  /* 0x0013600001087983 */ /* 0x000ea80000300a00 */
[----:B---3--:R4:W-:Y:S01]  /*c25c0*/  @P1 STG.E.U8 desc[UR6][R20.64], R27 ;  /* 0x0000001b14001986 */ /* 0x0089e2000c101106 */
[----:B------:R-:W-:-:S03]  /*c25d0*/  LOP3.LUT P1, RZ, R26, 0x4, RZ, 0xc0, !PT ;  /* 0x000000041aff7812 */ /* 0x000fc6000782c0ff */
[----:B------:R-:W3:Y:S04]  /*c25e0*/  LDL.LU.64 R6, [R1+0x1358] ;  /* 0x0013580001067983 */ /* 0x000ee80000300a00 */
[----:B------:R-:W2:Y:S01]  /*c25f0*/  LDL.LU.64 R4, [R1+0x1350] ;  /* 0x0013500001047983 */ /* 0x000ea20000300a00 */
[----:B----4-:R-:W-:-:S03]  /*c2600*/  PRMT R27, R28, 0x7770, RZ ;  /* 0x000077701c1b7816 */ /* 0x010fc600000000ff */
[----:B------:R-:W4:Y:S04]  /*c2610*/  LDL.LU.64 R16, [R1+0x1348] ;  /* 0x0013480001107983 */ /* 0x000f280000300a00 */
[----:B------:R-:W2:Y:S04]  /*c2620*/  LDL.LU.64 R20, [R1+0x1340] ;  /* 0x0013400001147983 */ /* 0x000ea80000300a00 */
[----:B-----5:R0:W-:Y:S04]  /*c2630*/  @P1 STG.E.U8 desc[UR6][R24.64], R27 ;  /* 0x0000001b18001986 */ /* 0x0201e8000c101106 */
[----:B0-----:R-:W5:Y:S01]  /*c2640*/  LDL.LU.64 R24, [R1+0x3210] ;  /* 0x0032100001187983 */ /* 0x001f620000300a00 */
[----:B------:R-:W-:-:S02]  /*c2650*/  LOP3.LUT P1, RZ, R26, 0x2, RZ, 0xc0, !PT ;  /* 0x000000021aff7812 */ /* 0x000fc4000782c0ff */
[----:B------:R-:W-:-:S11]  /*c2660*/  PRMT R27, R28, 0x7771, RZ ;  /* 0x000077711c1b7816 */ /* 0x000fd600000000ff */
[----:B-----5:R0:W-:Y:S04]  /*c2670*/  @P1 STG.E.U8 desc[UR6][R24.64], R27 ;  /* 0x0000001b18001986 */ /* 0x0201e8000c101106 */
[----:B0-----:R-:W5:Y:S01]  /*c2680*/  LDL.LU.64 R24, [R1+0x3208] ;  /* 0x0032080001187983 */ /* 0x001f620000300a00 */
[----:B------:R-:W-:Y:S02]  /*c2690*/  LOP3.LUT P1, RZ, R26, 0x1, RZ, 0xc0, !PT ;  /* 0x000000011aff7812 */ /* 0x000fe4000782c0ff */
[----:B------:R-:W-:-:S11]  /*c26a0*/  PRMT R26, R28, 0x7772, RZ ;  /* 0x000077721c1a7816 */ /* 0x000fd600000000ff */
[----:B-----5:R0:W-:Y:S04]  /*c26b0*/  @P1 STG.E.U8 desc[UR6][R24.64], R26 ;  /* 0x0000001a18001986 */ /* 0x0201e8000c101106 */
[----:B0-----:R-:W5:Y:S01]  /*c26c0*/  LDL.LU.64 R24, [R1+0x3200] ;  /* 0x0032000001187983 */ /* 0x001f620000300a00 */
[----:B------:R-:W-:-:S03]  /*c26d0*/  PRMT R26, R28, 0x7773, RZ ;  /* 0x000077731c1a7816 */ /* 0x000fc600000000ff */
[----:B------:R-:W2:Y:S01]  /*c26e0*/  LDL.LU R28, [R1+0x31fc] ;  /* 0x0031fc00011c7983 */ /* 0x000ea20000300800 */
[C---:B------:R-:W-:Y:S02]  /*c26f0*/  LOP3.LUT P2, RZ, R29.reuse, 0x4000000, RZ, 0xc0, !PT ;  /* 0x040000001dff7812 */ /* 0x040fe4000784c0ff */
[C---:B------:R-:W-:Y:S02]  /*c2700*/  LOP3.LUT P0, RZ, R29.reuse, 0x800000, RZ, 0xc0, !PT ;  /* 0x008000001dff7812 */ /* 0x040fe4000780c0ff */
[C---:B------:R-:W-:Y:S02]  /*c2710*/  LOP3.LUT P3, RZ, R29.reuse, 0x200000, RZ, 0xc0, !PT ;  /* 0x002000001dff7812 */ /* 0x040fe4000786c0ff */
[C---:B------:R-:W-:Y:S02]  /*c2720*/  LOP3.LUT P4, RZ, R29.reuse, 0x100000, RZ, 0xc0, !PT ;  /* 0x001000001dff7812 */ /* 0x040fe4000788c0ff */
[----:B------:R-:W-:Y:S02]  /*c2730*/  LOP3.LUT P5, RZ, R29, 0x40000, RZ, 0xc0, !PT ;  /* 0x000400001dff7812 */ /* 0x000fe400078ac0ff */
[----:B-----5:R-:W-:-:S13]  /*c2740*/  LOP3.LUT P1, RZ, R24, 0x80000000, RZ, 0xc0, !PT ;  /* 0x8000000018ff7812 */ /* 0x020fda000782c0ff */
[----:B------:R0:W-:Y:S01]  /*c2750*/  @P1 STG.E.U8 desc[UR6][R22.64], R26 ;  /* 0x0000001a16001986 */ /* 0x0001e2000c101106 */
[----:B------:R-:W-:Y:S02]  /*c2760*/  LOP3.LUT P1, RZ, R24, 0x40000000, RZ, 0xc0, !PT ;  /* 0x4000000018ff7812 */ /* 0x000fe4000782c0ff */
[----:B0-----:R-:W-:-:S11]  /*c2770*/  PRMT R26, R3, 0x7770, RZ ;  /* 0x00007770031a7816 */ /* 0x001fd600000000ff */
[----:B------:R0:W-:Y:S01]  /*c2780*/  @P1 STG.E.U8 desc[UR6][R14.64], R26 ;  /* 0x0000001a0e001986 */ /* 0x0001e2000c101106 */
[----:B------:R-:W-:Y:S02]  /*c2790*/  LOP3.LUT P1, RZ, R24, 0x20000000, RZ, 0xc0, !PT ;  /* 0x2000000018ff7812 */ /* 0x000fe4000782c0ff */
[----:B0-----:R-:W-:-:S11]  /*c27a0*/  PRMT R26, R3, 0x7771, RZ ;  /* 0x00007771031a7816 */ /* 0x001fd600000000ff */
[----:B--2---:R0:W-:Y:S02]  /*c27b0*/  @P1 STG.E.U8 desc[UR6][R12.64], R26 ;  /* 0x0000001a0c001986 */ /* 0x0041e4000c101106 */
[----:B0-----:R-:W-:-:S05]  /*c27c0*/  PRMT R26, R3, 0x7772, RZ ;  /* 0x00007772031a7816 */ /* 0x001fca00000000ff */
[----:B------:R0:W-:Y:S02]  /*c27d0*/  @P2 STG.E.U8 desc[UR6][R10.64], R26 ;  /* 0x0000001a0a002986 */ /* 0x0001e4000c101106 */
[----:B0-----:R-:W-:-:S05]  /*c27e0*/  PRMT R26, R3, 0x7773, RZ ;  /* 0x00007773031a7816 */ /* 0x001fca00000000ff */
[----:B------:R0:W-:Y:S02]  /*c27f0*/  @P0 STG.E.U8 desc[UR6][R8.64], R26 ;  /* 0x0000001a08000986 */ /* 0x0001e4000c101106 */
[----:B0-----:R-:W-:-:S05]  /*c2800*/  PRMT R26, R28, 0x7770, RZ ;  /* 0x000077701c1a7816 */ /* 0x001fca00000000ff */
[----:B---3--:R0:W-:Y:S02]  /*c2810*/  @P3 STG.E.U8 desc[UR6][R6.64], R26 ;  /* 0x0000001a06003986 */ /* 0x0081e4000c101106 */
[----:B0-----:R-:W-:-:S05]  /*c2820*/  PRMT R26, R28, 0x7771, RZ ;  /* 0x000077711c1a7816 */ /* 0x001fca00000000ff */
[----:B------:R0:W-:Y:S02]  /*c2830*/  @P4 STG.E.U8 desc[UR6][R4.64], R26 ;  /* 0x0000001a04004986 */ /* 0x0001e4000c101106 */
[----:B0-----:R-:W-:-:S05]  /*c2840*/  PRMT R26, R28, 0x7772, RZ ;  /* 0x000077721c1a7816 */ /* 0x001fca00000000ff */
[----:B----4-:R0:W-:Y:S02]  /*c2850*/  @P5 STG.E.U8 desc[UR6][R16.64], R26 ;  /* 0x0000001a10005986 */ /* 0x0101e4000c101106 */
[----:B0-----:R-:W-:Y:S02]  /*c2860*/  PRMT R26, R28, 0x7773, RZ ;  /* 0x000077731c1a7816 */ /* 0x001fe400000000ff */
[----:B------:R-:W2:Y:S04]  /*c2870*/  LDL.LU R28, [R1+0x31f8] ;  /* 0x0031f800011c7983 */ /* 0x000ea80000300800 */
[----:B------:R-:W3:Y:S04]  /*c2880*/  LDL.LU.64 R6, [R1+0x1338] ;  /* 0x0013380001067983 */ /* 0x000ee80000300a00 */
[----:B------:R-:W4:Y:S04]  /*c2890*/  LDL.LU.64 R4, [R1+0x1330] ;  /* 0x0013300001047983 */ /* 0x000f280000300a00 */
[----:B------:R-:W5:Y:S04]  /*c28a0*/  LDL.LU.64 R10, [R1+0x1328] ;  /* 0x00132800010a7983 */ /* 0x000f680000300a00 */
[----:B------:R-:W2:Y:S01]  /*c28b0*/  LDL.LU R16, [R1+0x188] ;  /* 0x0001880001107983 */ /* 0x000ea20000300800 */
[----:B------:R-:W-:-:S02]  /*c28c0*/  LOP3.LUT P6, RZ, R29, 0x8000, RZ, 0xc0, !PT ;  /* 0x000080001dff7812 */ /* 0x000fc400078cc0ff */
[C---:B------:R-:W-:Y:S01]  /*c28d0*/  LOP3.LUT P3, RZ, R29.reuse, 0x2000, RZ, 0xc0, !PT ;  /* 0x000020001dff7812 */ /* 0x040fe2000786c0ff */
[----:B------:R-:W3:Y:S01]  /*c28e0*/  LDL.LU.64 R8, [R1+0x1320] ;  /* 0x0013200001087983 */ /* 0x000ee20000300a00 */
[----:B------:R-:W-:-:S09]  /*c28f0*/  LOP3.LUT P4, RZ, R29, 0x1000, RZ, 0xc0, !PT ;  /* 0x000010001dff7812 */ /* 0x000fd2000788c0ff */
[----:B------:R0:W-:Y:S04]  /*c2900*/  @P6 STG.E.U8 desc[UR6][R20.64], R26 ;  /* 0x0000001a14006986 */ /* 0x0001e8000c101106 */
[----:B0-----:R-:W5:Y:S04]  /*c2910*/  LDL.LU.64 R20, [R1+0x1318] ;  /* 0x0013180001147983 */ /* 0x001f680000300a00 */
[----:B------:R-:W5:Y:S01]  /*c2920*/  LDL.LU R17, [R1+0x18c] ;  /* 0x00018c0001117983 */ /* 0x000f620000300800 */
[----:B------:R-:W-:Y:S02]  /*c2930*/  LOP3.LUT R24, R24, 0xffdfffff, RZ, 0xc0, !PT ;  /* 0xffdfffff18187812 */ /* 0x000fe400078ec0ff */
[----:B--2---:R-:W-:-:S05]  /*c2940*/  PRMT R26, R16, 0x7770, RZ ;  /* 0x00007770101a7816 */ /* 0x004fca00000000ff */
[----:B---3--:R0:W-:Y:S02]  /*c2950*/  @P3 STG.E.U8 desc[UR6][R6.64], R26 ;  /* 0x0000001a06003986 */ /* 0x0081e4000c101106 */
[----:B0-----:R-:W-:Y:S02]  /*c2960*/  PRMT R26, R16, 0x7771, RZ ;  /* 0x00007771101a7816 */ /* 0x001fe400000000ff */
[----:B------:R-:W2:Y:S04]  /*c2970*/  LDL.LU.64 R6, [R1+0x1310] ;  /* 0x0013100001067983 */ /* 0x000ea80000300a00 */
[----:B----4-:R0:W-:Y:S04]  /*c2980*/  @P4 STG.E.U8 desc[UR6][R4.64], R26 ;  /* 0x0000001a04004986 */ /* 0x0101e8000c101106 */
[----:B0-----:R-:W3:Y:S04]  /*c2990*/  LDL.LU.64 R4, [R1+0x1308] ;  /* 0x0013080001047983 */ /* 0x001ee80000300a00 */
[----:B------:R-:W4:Y:S01]  /*c29a0*/  LDL.LU R3, [R1+0x170] ;  /* 0x0001700001037983 */ /* 0x000f220000300800 */
        /* <DEDUP_REMOVED lines=15> */
[----:B------:R-:W-:Y:S02]  /*c2aa0*/  LOP3.LUT R24, R24, 0xfbffffff, RZ, 0xc0, !PT ;  /* 0xfbffffff18187812 */ /* 0x000fe400078ec0ff */
[----:B------:R-:W-:-:S09]  /*c2ab0*/  LOP3.LUT P5, RZ, R29, 0x400, RZ, 0xc0, !PT ;  /* 0x000004001dff7812 */ /* 0x000fd200078ac0ff */
[----:B------:R-:W-:Y:S02]  /*c2ac0*/  @P1 LOP3.LUT R24, R24, 0x4000000, RZ, 0xfc, !PT ;  /* 0x0400000018181812 */ /* 0x000fe400078efcff */
[C---:B------:R-:W-:Y:S02]  /*c2ad0*/  LOP3.LUT P1, RZ, R29.reuse, 0x4, RZ, 0xc0, !PT ;  /* 0x000000041dff7812 */ /* 0x040fe4000782c0ff */
[----:B------:R-:W-:Y:S02]  /*c2ae0*/  LOP3.LUT R24, R24, 0xf7ffffff, RZ, 0xc0, !PT ;  /* 0xf7ffffff18187812 */ /* 0x000fe400078ec0ff */
[----:B------:R-:W-:Y:S02]  /*c2af0*/  LOP3.LUT P6, RZ, R29, 0x80, RZ, 0xc0, !PT ;  /* 0x000000801dff7812 */ /* 0x000fe400078cc0ff */
[----:B------:R-:W-:-:S07]  /*c2b00*/  PRMT R26, R16, 0x7772, RZ ;  /* 0x00007772101a7816 */ /* 0x000fce00000000ff */
[----:B------:R-:W-:Y:S02]  /*c2b10*/  @P1 LOP3.LUT R24, R24, 0x8000000, RZ, 0xfc, !PT ;  /* 0x0800000018181812 */ /* 0x000fe400078efcff */
[----:B------:R-:W-:Y:S01]  /*c2b20*/  LOP3.LUT P1, RZ, R29, 0x10, RZ, 0xc0, !PT ;  /* 0x000000101dff7812 */ /* 0x000fe2000782c0ff */
[----:B-----5:R0:W-:Y:S01]  /*c2b30*/  @P5 STG.E.U8 desc[UR6][R10.64], R26 ;  /* 0x0000001a0a005986 */ /* 0x0201e2000c101106 */
[----:B------:R-:W-:Y:S02]  /*c2b40*/  LOP3.LUT R24, R24, 0xefffffff, RZ, 0xc0, !PT ;  /* 0xefffffff18187812 */ /* 0x000fe400078ec0ff */
[C---:B------:R-:W-:Y:S02]  /*c2b50*/  LOP3.LUT P2, RZ, R28.reuse, 0x100000, RZ, 0xc0, !PT ;  /* 0x001000001cff7812 */ /* 0x040fe4000784c0ff */
[----:B------:R-:W-:Y:S02]  /*c2b60*/  LOP3.LUT P0, RZ, R28, 0x40000, RZ, 0xc0, !PT ;  /* 0x000400001cff7812 */ /* 0x000fe4000780c0ff */
[----:B0-----:R-:W-:-:S05]  /*c2b70*/  PRMT R26, R16, 0x7773, RZ ;  /* 0x00007773101a7816 */ /* 0x001fca00000000ff */
[----:B------:R-:W-:Y:S02]  /*c2b80*/  @P1 LOP3.LUT R24, R24, 0x10000000, RZ, 0xfc, !PT ;  /* 0x1000000018181812 */ /* 0x000fe400078efcff */
[----:B------:R-:W-:Y:S01]  /*c2b90*/  LOP3.LUT P1, RZ, R29, 0x20, RZ, 0xc0, !PT ;  /* 0x000000201dff7812 */ /* 0x000fe2000782c0ff */
[----:B------:R-:W-:Y:S01]  /*c2ba0*/  @P6 STG.E.U8 desc[UR6][R8.64], R26 ;  /* 0x0000001a08006986 */ /* 0x000fe2000c101106 */
[C---:B------:R-:W-:Y:S02]  /*c2bb0*/  LOP3.LUT P3, RZ, R28.reuse, 0x8000, RZ, 0xc0, !PT ;  /* 0x000080001cff7812 */ /* 0x040fe4000786c0ff */
[C---:B------:R-:W-:Y:S02]  /*c2bc0*/  LOP3.LUT P4, RZ, R28.reuse, 0x2000, RZ, 0xc0, !PT ;  /* 0x000020001cff7812 */ /* 0x040fe4000788c0ff */
[C---:B------:R-:W-:Y:S02]  /*c2bd0*/  LOP3.LUT P5, RZ, R28.reuse, 0x1000, RZ, 0xc0, !PT ;  /* 0x000010001cff7812 */ /* 0x040fe400078ac0ff */
[----:B------:R-:W-:Y:S01]  /*c2be0*/  LOP3.LUT P6, RZ, R28, 0x400, RZ, 0xc0, !PT ;  /* 0x000004001cff7812 */ /* 0x000fe200078cc0ff */
[----:B----4-:R0:W-:Y:S04]  /*c2bf0*/  STL.64 [R1+0x31f0], R2 ;  /* 0x0031f00201007387 */ /* 0x0101e80000100a00 */
[----:B0-----:R-:W4:Y:S04]  /*c2c00*/  LDL.LU.64 R2, [R1+0x1300] ;  /* 0x0013000001027983 */ /* 0x001f280000300a00 */
[----:B------:R0:W-:Y:S04]  /*c2c10*/  STL.64 [R1+0x31d8], R28 ;  /* 0x0031d81c01007387 */ /* 0x0001e80000100a00 */
[----:B0-----:R-:W5:Y:S01]  /*c2c20*/  LDL.LU.64 R28, [R1+0x12e8] ;  /* 0x0012e800011c7983 */ /* 0x001f620000300a00 */
[----:B------:R-:W-:-:S05]  /*c2c30*/  PRMT R26, R17, 0x7770, RZ ;  /* 0x00007770111a7816 */ /* 0x000fca00000000ff */
[----:B------:R0:W-:Y:S01]  /*c2c40*/  @P1 STG.E.U8 desc[UR6][R20.64], R26 ;  /* 0x0000001a14001986 */ /* 0x0001e2000c101106 */
[C---:B------:R-:W-:Y:S02]  /*c2c50*/  LOP3.LUT P1, RZ, R24.reuse, 0x10000000, RZ, 0xc0, !PT ;  /* 0x1000000018ff7812 */ /* 0x040fe4000782c0ff */
[----:B0-----:R-:W-:Y:S01]  /*c2c60*/  PRMT R26, R17, 0x7771, RZ ;  /* 0x00007771111a7816 */ /* 0x001fe200000000ff */
[----:B-----5:R0:W-:Y:S04]  /*c2c70*/  STL.64 [R1+0x31e0], R28 ;  /* 0x0031e01c01007387 */ /* 0x0201e80000100a00 */
[----:B0-----:R-:W5:Y:S06]  /*c2c80*/  LDL.LU.64 R28, [R1+0x12f0] ;  /* 0x0012f000011c7983 */ /* 0x001f6c0000300a00 */
[----:B--2---:R0:W-:Y:S01]  /*c2c90*/  @P1 STG.E.U8 desc[UR6][R6.64], R26 ;  /* 0x0000001a06001986 */ /* 0x0041e2000c101106 */
[----:B------:R-:W-:-:S02]  /*c2ca0*/  LOP3.LUT P1, RZ, R24, 0x8000000, RZ, 0xc0, !PT ;  /* 0x0800000018ff7812 */ /* 0x000fc4000782c0ff */
[----:B0-----:R-:W-:-:S11]  /*c2cb0*/  PRMT R26, R17, 0x7772, RZ ;  /* 0x00007772111a7816 */ /* 0x001fd600000000ff */
[----:B---3--:R0:W-:Y:S01]  /*c2cc0*/  @P1 STG.E.U8 desc[UR6][R4.64], R26 ;  /* 0x0000001a04001986 */ /* 0x0081e2000c101106 */
[----:B------:R-:W-:Y:S02]  /*c2cd0*/  LOP3.LUT P1, RZ, R24, 0x4000000, RZ, 0xc0, !PT ;  /* 0x0400000018ff7812 */ /* 0x000fe4000782c0ff */
[----:B0-----:R-:W-:-:S11]  /*c2ce0*/  PRMT R26, R17, 0x7773, RZ ;  /* 0x00007773111a7816 */ /* 0x001fd600000000ff */
[----:B----4-:R-:W-:Y:S04]  /*c2cf0*/  @P1 STG.E.U8 desc[UR6][R2.64], R26 ;  /* 0x0000001a02001986 */ /* 0x010fe8000c101106 */
[----:B-----5:R0:W-:Y:S04]  /*c2d00*/  STL.64 [R1+0x31e8], R28 ;  /* 0x0031e81c01007387 */ /* 0x0201e80000100a00 */
[----:B0-----:R-:W2:Y:S04]  /*c2d10*/  LDL.LU.64 R28, [R1+0x12f8] ;  /* 0x0012f800011c7983 */ /* 0x001ea80000300a00 */
[----:B------:R-:W3:Y:S04]  /*c2d20*/  LDL.LU.64 R20, [R1+0x12e0] ;  /* 0x0012e00001147983 */ /* 0x000ee80000300a00 */
[----:B------:R-:W4:Y:S04]  /*c2d30*/  LDL.LU.64 R22, [R1+0x12d8] ;  /* 0x0012d80001167983 */ /* 0x000f280000300a00 */
[----:B------:R-:W5:Y:S04]  /*c2d40*/  LDL.LU.64 R14, [R1+0x12d0] ;  /* 0x0012d000010e7983 */ /* 0x000f680000300a00 */
[----:B------:R-:W2:Y:S04]  /*c2d50*/  LDL.LU R13, [R1+0x178] ;  /* 0x00017800010d7983 */ /* 0x000ea80000300800 */
[----:B------:R-:W2:Y:S04]  /*c2d60*/  LDL.LU.64 R10, [R1+0x12c8] ;  /* 0x0012c800010a7983 */ /* 0x000ea80000300a00 */
[----:B------:R-:W2:Y:S04]  /*c2d70*/  LDL.LU.64 R8, [R1+0x12c0] ;  /* 0x0012c00001087983 */ /* 0x000ea80000300a00 */
[----:B------:R-:W2:Y:S04]  /*c2d80*/  LDL.LU.64 R6, [R1+0x12b8] ;  /* 0x0012b80001067983 */ /* 0x000ea80000300a00 */
[----:B------:R-:W2:Y:S04]  /*c2d90*/  LDL.LU.64 R4, [R1+0x12b0] ;  /* 0x0012b00001047983 */ /* 0x000ea80000300a00 */
[----:B------:R-:W2:Y:S04]  /*c2da0*/  LDL.LU.64 R16, [R1+0x12a8] ;  /* 0x0012a80001107983 */ /* 0x000ea80000300a00 */
[----:B------:R-:W2:Y:S01]  /*c2db0*/  LDL.LU.64 R2, [R1+0x31f0] ;  /* 0x0031f00001027983 */ /* 0x000ea20000300a00 */
[----:B------:R-:W-:-:S02]  /*c2dc0*/  LOP3.LUT P1, RZ, R24, 0x2000000, RZ, 0xc0, !PT ;  /* 0x0200000018ff7812 */ /* 0x000fc4000782c0ff */
[----:B--2---:R-:W-:-:S11]  /*c2dd0*/  PRMT R26, R3, 0x7770, RZ ;  /* 0x00007770031a7816 */ /* 0x004fd600000000ff */
[----:B------:R0:W-:Y:S04]  /*c2de0*/  @P1 STG.E.U8 desc[UR6][R28.64], R26 ;  /* 0x0000001a1c001986 */ /* 0x0001e8000c101106 */
[----:B0-----:R-:W2:Y:S01]  /*c2df0*/  LDL.LU.64 R28, [R1+0x31e8] ;  /* 0x0031e800011c7983 */ /* 0x001ea20000300a00 */
[----:B------:R-:W-:Y:S02]  /*c2e00*/  LOP3.LUT P1, RZ, R24, 0x1000000, RZ, 0xc0, !PT ;  /* 0x0100000018ff7812 */ /* 0x000fe4000782c0ff */
[----:B------:R-:W-:-:S11]  /*c2e10*/  PRMT R26, R3, 0x7771, RZ ;  /* 0x00007771031a7816 */ /* 0x000fd600000000ff */
[----:B--2---:R0:W-:Y:S04]  /*c2e20*/  @P1 STG.E.U8 desc[UR6][R28.64], R26 ;  /* 0x0000001a1c001986 */ /* 0x0041e8000c101106 */
[----:B0-----:R-:W2:Y:S01]  /*c2e30*/  LDL.LU.64 R28, [R1+0x31e0] ;  /* 0x0031e000011c7983 */ /* 0x001ea20000300a00 */
[----:B------:R-:W-:Y:S02]  /*c2e40*/  LOP3.LUT P1, RZ, R24, 0x800000, RZ, 0xc0, !PT ;  /* 0x0080000018ff7812 */ /* 0x000fe4000782c0ff */
[----:B------:R-:W-:-:S11]  /*c2e50*/  PRMT R26, R3, 0x7772, RZ ;  /* 0x00007772031a7816 */ /* 0x000fd600000000ff */
[----:B--2---:R0:W-:Y:S01]  /*c2e60*/  @P1 STG.E.U8 desc[UR6][R28.64], R26 ;  /* 0x0000001a1c001986 */ /* 0x0041e2000c101106 */
[C---:B------:R-:W-:Y:S02]  /*c2e70*/  LOP3.LUT P1, RZ, R24.reuse, 0x400000, RZ, 0xc0, !PT ;  /* 0x0040000018ff7812 */ /* 0x040fe4000782c0ff */
[----:B0-----:R-:W-:Y:S01]  /*c2e80*/  PRMT R26, R3, 0x7773, RZ ;  /* 0x00007773031a7816 */ /* 0x001fe200000000ff */
[----:B------:R-:W2:Y:S10]  /*c2e90*/  LDL.LU.64 R28, [R1+0x31d8] ;  /* 0x0031d800011c7983 */ /* 0x000eb40000300a00 */
[----:B---3--:R0:W-:Y:S04]  /*c2ea0*/  @P1 STG.E.U8 desc[UR6][R20.64], R26 ;  /* 0x0000001a14001986 */ /* 0x0081e8000c101106 */
[----:B0-----:R-:W3:Y:S01]  /*c2eb0*/  LDL.LU.64 R20, [R1+0x31d0] ;  /* 0x0031d00001147983 */ /* 0x001ee20000300a00 */
[----:B------:R-:W-:-:S02]  /*c2ec0*/  LOP3.LUT P1, RZ, R24, 0x200000, RZ, 0xc0, !PT ;  /* 0x0020000018ff7812 */ /* 0x000fc4000782c0ff */
[----:B---3--:R-:W-:-:S11]  /*c2ed0*/  PRMT R26, R21, 0x7770, RZ ;  /* 0x00007770151a7816 */ /* 0x008fd600000000ff */
[----:B----4-:R0:W-:Y:S02]  /*c2ee0*/  @P1 STG.E.U8 desc[UR6][R22.64], R26 ;  /* 0x0000001a16001986 */ /* 0x0101e4000c101106 */
[----:B0-----:R-:W-:-:S05]  /*c2ef0*/  PRMT R26, R21, 0x7771, RZ ;  /* 0x00007771151a7816 */ /* 0x001fca00000000ff */
[----:B-----5:R0:W-:Y:S02]  /*c2f00*/  @P2 STG.E.U8 desc[UR6][R14.64], R26 ;  /* 0x0000001a0e002986 */ /* 0x0201e4000c101106 */
[----:B0-----:R-:W-:-:S05]  /*c2f10*/  PRMT R26, R21, 0x7772, RZ ;  /* 0x00007772151a7816 */ /* 0x001fca00000000ff */
[----:B------:R0:W-:Y:S02]  /*c2f20*/  @P0 STG.E.U8 desc[UR6][R10.64], R26 ;  /* 0x0000001a0a000986 */ /* 0x0001e4000c101106 */
[----:B0-----:R-:W-:Y:S02]  /*c2f30*/  PRMT R26, R21, 0x7773, RZ ;  /* 0x00007773151a7816 */ /* 0x001fe400000000ff */
[----:B------:R-:W3:Y:S04]  /*c2f40*/  LDL.LU R21, [R1+0x31c8] ;  /* 0x0031c80001157983 */ /* 0x000ee80000300800 */
[----:B------:R0:W-:Y:S02]  /*c2f50*/  @P3 STG.E.U8 desc[UR6][R8.64], R26 ;  /* 0x0000001a08003986 */ /* 0x0001e4000c101106 */
[----:B0-----:R-:W-:-:S05]  /*c2f60*/  PRMT R26, R13, 0x7770, RZ ;  /* 0x000077700d1a7816 */ /* 0x001fca00000000ff */
[----:B------:R0:W-:Y:S02]  /*c2f70*/  @P4 STG.E.U8 desc[UR6][R6.64], R26 ;  /* 0x0000001a06004986 */ /* 0x0001e4000c101106 */
[----:B0-----:R-:W-:-:S05]  /*c2f80*/  PRMT R26, R13, 0x7771, RZ ;  /* 0x000077710d1a7816 */ /* 0x001fca00000000ff */
[----:B------:R0:W-:Y:S02]  /*c2f90*/  @P5 STG.E.U8 desc[UR6][R4.64], R26 ;  /* 0x0000001a04005986 */ /* 0x0001e4000c101106 */
[----:B0-----:R-:W-:Y:S02]  /*c2fa0*/  PRMT R26, R13, 0x7772, RZ ;  /* 0x000077720d1a7816 */ /* 0x001fe400000000ff */
[----:B------:R-:W4:Y:S04]  /*c2fb0*/  LDL.LU.64 R4, [R1+0x12a0] ;  /* 0x0012a00001047983 */ /* 0x000f280000300a00 */
[----:B------:R0:W-:Y:S04]  /*c2fc0*/  @P6 STG.E.U8 desc[UR6][R16.64], R26 ;  /* 0x0000001a10006986 */ /* 0x0001e8000c101106 */
[----:B------:R-:W5:Y:S04]  /*c2fd0*/  LDL.LU.64 R10, [R1+0x1298] ;  /* 0x00129800010a7983 */ /* 0x000f680000300a00 */
[----:B0-----:R-:W5:Y:S04]  /*c2fe0*/  LDL.LU.64 R16, [R1+0x1290] ;  /* 0x0012900001107983 */ /* 0x001f680000300a00 */
[----:B------:R-:W5:Y:S04]  /*c2ff0*/  LDL.LU.64 R8, [R1+0x1288] ;  /* 0x0012880001087983 */ /* 0x000f680000300a00 */
[----:B------:R-:W5:Y:S01]  /*c3000*/  LDL.LU R3, [R1+0x17c] ;  /* 0x00017c0001037983 */ /* 0x000f620000300800 */
[----:B--2---:R-:W-:-:S02]  /*c3010*/  LOP3.LUT P1, RZ, R28, 0x100, RZ, 0xc0, !PT ;  /* 0x000001001cff7812 */ /* 0x004fc4000782c0ff */
[----:B------:R-:W-:Y:S01]  /*c3020*/  LOP3.LUT R24, R24, 0xffffdfff, RZ, 0xc0, !PT ;  /* 0xffffdfff18187812 */ /* 0x000fe200078ec0ff */
[----:B------:R-:W2:Y:S01]  /*c3030*/  LDL.LU.64 R6, [R1+0x1280] ;  /* 0x0012800001067983 */ /* 0x000ea20000300a00 */
[C---:B------:R-:W-:Y:S02]  /*c3040*/  LOP3.LUT P3, RZ, R28.reuse, 0x80, RZ, 0xc0, !PT ;  /* 0x000000801cff7812 */ /* 0x040fe4000786c0ff */
[----:B------:R-:W-:Y:S01]  /*c3050*/  LOP3.LUT P4, RZ, R28, 0x20, RZ, 0xc0, !PT ;  /* 0x000000201cff7812 */ /* 0x000fe2000788c0ff */
[----:B------:R-:W2:Y:S06]  /*c3060*/  LDL.LU R27, [R1+0x160] ;  /* 0x00016000011b7983 */ /* 0x000eac0000300800 */
[----:B------:R-:W-:-:S02]  /*c3070*/  @P1 LOP3.LUT R24, R24, 0x2000, RZ, 0xfc, !PT ;  /* 0x0000200018181812 */ /* 0x000fc400078efcff */
[----:B------:R-:W-:Y:S02]  /*c3080*/  LOP3.LUT P1, RZ, R28, 0x40, RZ, 0xc0, !PT ;  /* 0x000000401cff7812 */ /* 0x000fe4000782c0ff */
[----:B------:R-:W-:Y:S02]  /*c3090*/  LOP3.LUT R24, R24, 0xffffbfff, RZ, 0xc0, !PT ;  /* 0xffffbfff18187812 */ /* 0x000fe400078ec0ff */
[----:B------:R-:W-:-:S09]  /*c30a0*/  PRMT R26, R13, 0x7773, RZ ;  /* 0x000077730d1a7816 */ /* 0x000fd200000000ff */
[----:B------:R-:W-:Y:S02]  /*c30b0*/  @P1 LOP3.LUT R24, R24, 0x4000, RZ, 0xfc, !PT ;  /* 0x0000400018181812 */ /* 0x000fe400078efcff */
[C---:B------:R-:W-:Y:S02]  /*c30c0*/  LOP3.LUT P1, RZ, R28.reuse, 0x8, RZ, 0xc0, !PT ;  /* 0x000000081cff7812 */ /* 0x040fe4000782c0ff */
[----:B------:R-:W-:Y:S02]  /*c30d0*/  LOP3.LUT P5, RZ, R28, 0x10, RZ, 0xc0, !PT ;  /* 0x000000101cff7812 */ /* 0x000fe400078ac0ff */
[----:B------:R-:W-:Y:S02]  /*c30e0*/  LOP3.LUT R24, R24, 0xffff7fff, RZ, 0xc0, !PT ;  /* 0xffff7fff18187812 */ /* 0x000fe400078ec0ff */
[----:B------:R-:W-:-:S07]  /*c30f0*/  LOP3.LUT P6, RZ, R28, 0x4, RZ, 0xc0, !PT ;  /* 0x000000041cff7812 */ /* 0x000fce00078cc0ff */
[----:B------:R-:W-:Y:S02]  /*c3100*/  @P1 LOP3.LUT R24, R24, 0x8000, RZ, 0xfc, !PT ;  /* 0x0000800018181812 */ /* 0x000fe400078efcff */
[----:B------:R-:W-:Y:S02]  /*c3110*/  LOP3.LUT P1, RZ, R28, 0x2, RZ, 0xc0, !PT ;  /* 0x000000021cff7812 */ /* 0x000fe4000782c0ff */
[----:B------:R-:W-:Y:S02]  /*c3120*/  LOP3.LUT R24, R24, 0xfffeffff, RZ, 0xc0, !PT ;  /* 0xfffeffff18187812 */ /* 0x000fe400078ec0ff */
[C---:B------:R-:W-:Y:S02]  /*c3130*/  LOP3.LUT P2, RZ, R28.reuse, 0x200, RZ, 0xc0, !PT ;  /* 0x000002001cff7812 */ /* 0x040fe4000784c0ff */
[----:B------:R-:W-:-:S07]  /*c3140*/  LOP3.LUT P0, RZ, R28, 0x800, RZ, 0xc0, !PT ;  /* 0x000008001cff7812 */ /* 0x000fce000780c0ff */
[----:B------:R-:W-:Y:S02]  /*c3150*/  @P1 LOP3.LUT R24, R24, 0x10000, RZ, 0xfc, !PT ;  /* 0x0001000018181812 */ /* 0x000fe400078efcff */
[C---:B------:R-:W-:Y:S01]  /*c3160*/  LOP3.LUT P1, RZ, R28.reuse, 0x1, RZ, 0xc0, !PT ;  /* 0x000000011cff7812 */ /* 0x040fe2000782c0ff */
[----:B---3--:R-:W-:Y:S04]  /*c3170*/  STL.64 [R1+0x3108], R20 ;  /* 0x0031081401007387 */ /* 0x008fe80000100a00 */
[----:B----4-:R0:W-:Y:S01]  /*c3180*/  @P3 STG.E.U8 desc[UR6][R4.64], R26 ;  /* 0x0000001a04003986 */ /* 0x0101e2000c101106 */
[----:B------:R-:W-:-:S03]  /*c3190*/  LOP3.LUT P3, RZ, R28, 0x4000, RZ, 0xc0, !PT ;  /* 0x000040001cff7812 */ /* 0x000fc6000786c0ff */
[----:B0-----:R-:W3:Y:S01]  /*c31a0*/  LDL.LU.64 R4, [R1+0x1278] ;  /* 0x0012780001047983 */ /* 0x001ee20000300a00 */
[----:B-----5:R-:W-:-:S05]  /*c31b0*/  PRMT R26, R3, 0x7770, RZ ;  /* 0x00007770031a7816 */ /* 0x020fca00000000ff */
[----:B------:R0:W-:Y:S02]  /*c31c0*/  @P4 STG.E.U8 desc[UR6][R10.64], R26 ;  /* 0x0000001a0a004986 */ /* 0x0001e4000c101106 */
[----:B0-----:R-:W-:-:S05]  /*c31d0*/  PRMT R26, R3, 0x7771, RZ ;  /* 0x00007771031a7816 */ /* 0x001fca00000000ff */
[----:B------:R0:W-:Y:S01]  /*c31e0*/  @P5 STG.E.U8 desc[UR6][R16.64], R26 ;  /* 0x0000001a10005986 */ /* 0x0001e2000c101106 */
[C---:B------:R-:W-:Y:S02]  /*c31f0*/  LOP3.LUT P4, RZ, R28.reuse, 0x10000, RZ, 0xc0, !PT ;  /* 0x000100001cff7812 */ /* 0x040fe4000788c0ff */
[C---:B------:R-:W-:Y:S02]  /*c3200*/  LOP3.LUT P5, RZ, R28.reuse, 0x20000, RZ, 0xc0, !PT ;  /* 0x000200001cff7812 */ /* 0x040fe400078ac0ff */
[----:B0-----:R-:W-:Y:S01]  /*c3210*/  PRMT R26, R3, 0x7772, RZ ;  /* 0x00007772031a7816 */ /* 0x001fe200000000ff */
[----:B------:R-:W4:Y:S04]  /*c3220*/  LDL.LU.64 R16, [R1+0x1270] ;  /* 0x0012700001107983 */ /* 0x000f280000300a00 */
[----:B------:R-:W5:Y:S04]  /*c3230*/  LDL.LU R12, [R1+0x164] ;  /* 0x00016400010c7983 */ /* 0x000f680000300800 */
[----:B------:R-:W-:Y:S01]  /*c3240*/  @P6 STG.E.U8 desc[UR6][R8.64], R26 ;  /* 0x0000001a08006986 */ /* 0x000fe2000c101106 */
[----:B------:R-:W-:-:S03]  /*c3250*/  LOP3.LUT P6, RZ, R28, 0x80000, RZ, 0xc0, !PT ;  /* 0x000800001cff7812 */ /* 0x000fc600078cc0ff */
[----:B------:R0:W-:Y:S04]  /*c3260*/  STL.64 [R1+0x31a8], R28 ;  /* 0x0031a81c01007387 */ /* 0x0001e80000100a00 */
[----:B0-----:R-:W2:Y:S04]  /*c3270*/  LDL.LU.64 R28, [R1+0x1250] ;  /* 0x00125000011c7983 */ /* 0x001ea80000300a00 */
[----:B--2---:R0:W-:Y:S04]  /*c3280*/  STL.64 [R1+0x31b0], R28 ;  /* 0x0031b01c01007387 */ /* 0x0041e80000100a00 */
[----:B0-----:R-:W2:Y:S04]  /*c3290*/  LDL.LU.64 R28, [R1+0x1258] ;  /* 0x00125800011c7983 */ /* 0x001ea80000300a00 */
[----:B--2---:R0:W-:Y:S04]  /*c32a0*/  STL.64 [R1+0x31b8], R28 ;  /* 0x0031b81c01007387 */ /* 0x0041e80000100a00 */
[----:B0-----:R-:W2:Y:S01]  /*c32b0*/  LDL.LU.64 R28, [R1+0x1260] ;  /* 0x00126000011c7983 */ /* 0x001ea20000300a00 */
[----:B------:R-:W-:-:S04]  /*c32c0*/  LOP3.LUT R24, R24, 0xfffdffff, RZ, 0xc0, !PT ;  /* 0xfffdffff18187812 */ /* 0x000fc800078ec0ff */
        /* <DEDUP_REMOVED lines=9> */
[----:B------:R-:W-:-:S09]  /*c3360*/  PRMT R26, R3, 0x7773, RZ ;  /* 0x00007773031a7816 */ /* 0x000fd200000000ff */
[----:B------:R-:W-:Y:S02]  /*c3370*/  @P1 LOP3.LUT R24, R24, 0x100000, RZ, 0xfc, !PT ;  /* 0x0010000018181812 */ /* 0x000fe400078efcff */
[----:B------:R-:W-:Y:S01]  /*c3380*/  LOP3.LUT P1, RZ, R21, 0x80000000, RZ, 0xc0, !PT ;  /* 0x8000000015ff7812 */ /* 0x000fe2000782c0ff */
[----:B--2---:R0:W-:Y:S04]  /*c3390*/  STL.64 [R1+0x31c0], R28 ;  /* 0x0031c01c01007387 */ /* 0x0041e80000100a00 */
[----:B0-----:R-:W2:Y:S08]  /*c33a0*/  LDL.LU.64 R28, [R1+0x1268] ;  /* 0x00126800011c7983 */ /* 0x001eb00000300a00 */
[----:B------:R0:W-:Y:S01]  /*c33b0*/  @P1 STG.E.U8 desc[UR6][R6.64], R26 ;  /* 0x0000001a06001986 */ /* 0x0001e2000c101106 */
[----:B------:R-:W-:-:S03]  /*c33c0*/  LOP3.LUT P1, RZ, R24, 0x100000, RZ, 0xc0, !PT ;  /* 0x0010000018ff7812 */ /* 0x000fc6000782c0ff */
[----:B------:R-:W5:Y:S04]  /*c33d0*/  LDL.LU.64 R20, [R1+0x1248] ;  /* 0x0012480001147983 */ /* 0x000f680000300a00 */
[----:B------:R-:W5:Y:S01]  /*c33e0*/  LDL.LU.64 R22, [R1+0x1240] ;  /* 0x0012400001167983 */ /* 0x000f620000300a00 */
[----:B0-----:R-:W-:-:S03]  /*c33f0*/  PRMT R26, R27, 0x7770, RZ ;  /* 0x000077701b1a7816 */ /* 0x001fc600000000ff */
[----:B------:R-:W5:Y:S04]  /*c3400*/  LDL.LU.64 R14, [R1+0x1238] ;  /* 0x00123800010e7983 */ /* 0x000f680000300a00 */
[----:B---3--:R0:W-:Y:S01]  /*c3410*/  @P1 STG.E.U8 desc[UR6][R4.64], R26 ;  /* 0x0000001a04001986 */ /* 0x0081e2000c101106 */
[----:B------:R-:W-:-:S03]  /*c3420*/  LOP3.LUT P1, RZ, R24, 0x80000, RZ, 0xc0, !PT ;  /* 0x0008000018ff7812 */ /* 0x000fc6000782c0ff */
[----:B------:R-:W3:Y:S04]  /*c3430*/  LDL.LU R3, [R1+0x168] ;  /* 0x0001680001037983 */ /* 0x000ee80000300800 */
[----:B------:R-:W3:Y:S01]  /*c3440*/  LDL.LU R13, [R1+0x16c] ;  /* 0x00016c00010d7983 */ /* 0x000ee20000300800 */
[----:B0-----:R-:W-:-:S03]  /*c3450*/  PRMT R26, R27, 0x7771, RZ ;  /* 0x000077711b1a7816 */ /* 0x001fc600000000ff */
[----:B------:R-:W3:Y:S04]  /*c3460*/  LDL.LU.64 R10, [R1+0x1230] ;  /* 0x00123000010a7983 */ /* 0x000ee80000300a00 */
[----:B----4-:R0:W-:Y:S01]  /*c3470*/  @P1 STG.E.U8 desc[UR6][R16.64], R26 ;  /* 0x0000001a10001986 */ /* 0x0101e2000c101106 */
[----:B------:R-:W-:-:S03]  /*c3480*/  LOP3.LUT P1, RZ, R24, 0x40000, RZ, 0xc0, !PT ;  /* 0x0004000018ff7812 */ /* 0x000fc6000782c0ff */
[----:B------:R-:W4:Y:S04]  /*c3490*/  LDL.LU.64 R8, [R1+0x1228] ;  /* 0x0012280001087983 */ /* 0x000f280000300a00 */
[----:B------:R-:W3:Y:S01]  /*c34a0*/  LDL.LU.64 R6, [R1+0x1220] ;  /* 0x0012200001067983 */ /* 0x000ee20000300a00 */
[----:B0-----:R-:W-:-:S03]  /*c34b0*/  PRMT R26, R27, 0x7772, RZ ;  /* 0x000077721b1a7816 */ /* 0x001fc600000000ff */
[----:B------:R-:W3:Y:S04]  /*c34c0*/  LDL.LU.64 R4, [R1+0x1218] ;  /* 0x0012180001047983 */ /* 0x000ee80000300a00 */
[----:B------:R-:W3:Y:S04]  /*c34d0*/  LDL.LU.64 R16, [R1+0x1210] ;  /* 0x0012100001107983 */ /* 0x000ee80000300a00 */
[----:B--2---:R0:W-:Y:S04]  /*c34e0*/  @P1 STG.E.U8 desc[UR6][R28.64], R26 ;  /* 0x0000001a1c001986 */ /* 0x0041e8000c101106 */
[----:B0-----:R-:W2:Y:S01]  /*c34f0*/  LDL.LU.64 R28, [R1+0x31c0] ;  /* 0x0031c000011c7983 */ /* 0x001ea20000300a00 */
[----:B------:R-:W-:-:S02]  /*c3500*/  LOP3.LUT P1, RZ, R24, 0x20000, RZ, 0xc0, !PT ;  /* 0x0002000018ff7812 */ /* 0x000fc4000782c0ff */
[----:B------:R-:W-:-:S11]  /*c3510*/  PRMT R26, R27, 0x7773, RZ ;  /* 0x000077731b1a7816 */ /* 0x000fd600000000ff */
[----:B--2---:R0:W-:Y:S04]  /*c3520*/  @P1 STG.E.U8 desc[UR6][R28.64], R26 ;  /* 0x0000001a1c001986 */ /* 0x0041e8000c101106 */
[----:B0-----:R-:W2:Y:S01]  /*c3530*/  LDL.LU.64 R28, [R1+0x31b8] ;  /* 0x0031b800011c7983 */ /* 0x001ea20000300a00 */
[----:B------:R-:W-:Y:S02]  /*c3540*/  LOP3.LUT P1, RZ, R24, 0x10000, RZ, 0xc0, !PT ;  /* 0x0001000018ff7812 */ /* 0x000fe4000782c0ff */
[----:B-----5:R-:W-:-:S11]  /*c3550*/  PRMT R26, R12, 0x7770, RZ ;  /* 0x000077700c1a7816 */ /* 0x020fd600000000ff */
[----:B--2---:R0:W-:Y:S04]  /*c3560*/  @P1 STG.E.U8 desc[UR6][R28.64], R26 ;  /* 0x0000001a1c001986 */ /* 0x0041e8000c101106 */
[----:B0-----:R-:W2:Y:S01]  /*c3570*/  LDL.LU.64 R28, [R1+0x31b0] ;  /* 0x0031b000011c7983 */ /* 0x001ea20000300a00 */
[----:B------:R-:W-:Y:S02]  /*c3580*/  LOP3.LUT P1, RZ, R24, 0x8000, RZ, 0xc0, !PT ;  /* 0x0000800018ff7812 */ /* 0x000fe4000782c0ff */
[----:B------:R-:W-:-:S11]  /*c3590*/  PRMT R26, R12, 0x7771, RZ ;  /* 0x000077710c1a7816 */ /* 0x000fd600000000ff */
[----:B--2---:R0:W-:Y:S04]  /*c35a0*/  @P1 STG.E.U8 desc[UR6][R28.64], R26 ;  /* 0x0000001a1c001986 */ /* 0x0041e8000c101106 */
[----:B0-----:R-:W2:Y:S01]  /*c35b0*/  LDL.LU.64 R28, [R1+0x31a8] ;  /* 0x0031a800011c7983 */ /* 0x001ea20000300a00 */
[----:B------:R-:W-:Y:S02]  /*c35c0*/  LOP3.LUT P1, RZ, R24, 0x4000, RZ, 0xc0, !PT ;  /* 0x0000400018ff7812 */ /* 0x000fe4000782c0ff */
[----:B------:R-:W-:-:S11]  /*c35d0*/  PRMT R26, R12, 0x7772, RZ ;  /* 0x000077720c1a7816 */ /* 0x000fd600000000ff */
[----:B------:R0:W-:Y:S01]  /*c35e0*/  @P1 STG.E.U8 desc[UR6][R20.64], R26 ;  /* 0x0000001a14001986 */ /* 0x0001e2000c101106 */
[----:B------:R-:W-:Y:S02]  /*c35f0*/  LOP3.LUT P1, RZ, R24, 0x2000, RZ, 0xc0, !PT ;  /* 0x0000200018ff7812 */ /* 0x000fe4000782c0ff */
[----:B0-----:R-:W-:-:S11]  /*c3600*/  PRMT R26, R12, 0x7773, RZ ;  /* 0x000077730c1a7816 */ /* 0x001fd600000000ff */
[----:B------:R3:W-:Y:S02]  /*c3610*/  @P1 STG.E.U8 desc[UR6][R22.64], R26 ;  /* 0x0000001a16001986 */ /* 0x0007e4000c101106 */
[----:B---3--:R-:W-:-:S05]  /*c3620*/  PRMT R26, R3, 0x7770, RZ ;  /* 0x00007770031a7816 */ /* 0x008fca00000000ff */
[----:B------:R0:W-:Y:S02]  /*c3630*/  @P2 STG.E.U8 desc[UR6][R14.64], R26 ;  /* 0x0000001a0e002986 */ /* 0x0001e4000c101106 */
[----:B0-----:R-:W-:-:S05]  /*c3640*/  PRMT R26, R3, 0x7771, RZ ;  /* 0x00007771031a7816 */ /* 0x001fca00000000ff */
[----:B------:R0:W-:Y:S02]  /*c3650*/  @P0 STG.E.U8 desc[UR6][R10.64], R26 ;  /* 0x0000001a0a000986 */ /* 0x0001e4000c101106 */
[----:B0-----:R-:W-:-:S05]  /*c3660*/  PRMT R26, R3, 0x7772, RZ ;  /* 0x00007772031a7816 */ /* 0x001fca00000000ff */
[----:B----4-:R0:W-:Y:S02]  /*c3670*/  @P3 STG.E.U8 desc[UR6][R8.64], R26 ;  /* 0x0000001a08003986 */ /* 0x0101e4000c101106 */
[----:B0-----:R-:W-:-:S05]  /*c3680*/  PRMT R26, R3, 0x7773, RZ ;  /* 0x00007773031a7816 */ /* 0x001fca00000000ff */
[----:B------:R0:W-:Y:S02]  /*c3690*/  @P4 STG.E.U8 desc[UR6][R6.64], R26 ;  /* 0x0000001a06004986 */ /* 0x0001e4000c101106 */
[----:B0-----:R-:W-:-:S05]  /*c36a0*/  PRMT R26, R13, 0x7770, RZ ;  /* 0x000077700d1a7816 */ /* 0x001fca00000000ff */
[----:B------:R0:W-:Y:S01]  /*c36b0*/  @P5 STG.E.U8 desc[UR6][R4.64], R26 ;  /* 0x0000001a04005986 */ /* 0x0001e2000c101106 */
[----:B------:R-:W-:Y:S01]  /*c36c0*/  IMAD.MOV.U32 R3, RZ, RZ, R18 ;  /* 0x000000ffff037224 */ /* 0x000fe200078e0012 */
[----:B0-----:R-:W-:Y:S02]  /*c36d0*/  PRMT R26, R13, 0x7771, RZ ;  /* 0x000077710d1a7816 */ /* 0x001fe400000000ff */
[----:B------:R-:W3:Y:S04]  /*c36e0*/  LDL.LU.64 R4, [R1+0x1208] ;  /* 0x0012080001047983 */ /* 0x000ee80000300a00 */
[----:B------:R0:W-:Y:S04]  /*c36f0*/  @P6 STG.E.U8 desc[UR6][R16.64], R26 ;  /* 0x0000001a10006986 */ /* 0x0001e8000c101106 */
[----:B------:R-:W4:Y:S04]  /*c3700*/  LDL.LU.64 R6, [R1+0x1200] ;  /* 0x0012000001067983 */ /* 0x000f280000300a00 */
[----:B0-----:R-:W5:Y:S04]  /*c3710*/  LDL.LU.64 R16, [R1+0x11f8] ;  /* 0x0011f80001107983 */ /* 0x001f680000300a00 */
[----:B------:R-:W5:Y:S04]  /*c3720*/  LDL.LU.64 R10, [R1+0x11f0] ;  /* 0x0011f000010a7983 */ /* 0x000f680000300a00 */
[----:B------:R-:W5:Y:S04]  /*c3730*/  LDL.LU.64 R8, [R1+0x11e8] ;  /* 0x0011e80001087983 */ /* 0x000f680000300a00 */
[----:B------:R-:W5:Y:S01]  /*c3740*/  LDL.LU R18, [R1+0x150] ;  /* 0x0001500001127983 */ /* 0x000f620000300800 */
[----:B------:R-:W-:-:S02]  /*c3750*/  LOP3.LUT R24, R24, 0xffffffdf, RZ, 0xc0, !PT ;  /* 0xffffffdf18187812 */ /* 0x000fc400078ec0ff */
[----:B------:R-:W-:Y:S02]  /*c3760*/  PRMT R26, R13, 0x7772, RZ ;  /* 0x000077720d1a7816 */ /* 0x000fe400000000ff */
[----:B--2---:R-:W-:-:S13]  /*c3770*/  LOP3.LUT P1, RZ, R29, 0x4000, RZ, 0xc0, !PT ;  /* 0x000040001dff7812 */ /* 0x004fda000782c0ff */
        /* <DEDUP_REMOVED lines=15> */
[C---:B------:R-:W-:Y:S02]  /*c3870*/  LOP3.LUT P3, RZ, R28.reuse, 0x400000, RZ, 0xc0, !PT ;  /* 0x004000001cff7812 */ /* 0x040fe4000786c0ff */
[----:B------:R-:W-:-:S07]  /*c3880*/  LOP3.LUT P4, RZ, R28, 0x1000000, RZ, 0xc0, !PT ;  /* 0x010000001cff7812 */ /* 0x000fce000788c0ff */
[----:B------:R-:W-:Y:S02]  /*c3890*/  @P1 LOP3.LUT R24, R24, 0x400, RZ, 0xfc, !PT ;  /* 0x0000040018181812 */ /* 0x000fe400078efcff */
[----:B------:R-:W-:Y:S02]  /*c38a0*/  LOP3.LUT P1, RZ, R29, 0x2, RZ, 0xc0, !PT ;  /* 0x000000021dff7812 */ /* 0x000fe4000782c0ff */
[----:B------:R-:W-:Y:S02]  /*c38b0*/  LOP3.LUT P5, RZ, R28, 0x2000000, RZ, 0xc0, !PT ;  /* 0x020000001cff7812 */ /* 0x000fe400078ac0ff */
[----:B------:R-:W-:Y:S02]  /*c38c0*/  LOP3.LUT R24, R24, 0xfffff7ff, RZ, 0xc0, !PT ;  /* 0xfffff7ff18187812 */ /* 0x000fe400078ec0ff */
[----:B------:R-:W-:-:S07]  /*c38d0*/  LOP3.LUT P6, RZ, R28, 0x8000000, RZ, 0xc0, !PT ;  /* 0x080000001cff7812 */ /* 0x000fce00078cc0ff */
[----:B------:R-:W-:Y:S02]  /*c38e0*/  @P1 LOP3.LUT R24, R24, 0x800, RZ, 0xfc, !PT ;  /* 0x0000080018181812 */ /* 0x000fe400078efcff */
[C---:B------:R-:W-:Y:S02]  /*c38f0*/  LOP3.LUT P1, RZ, R29.reuse, 0x1, RZ, 0xc0, !PT ;  /* 0x000000011dff7812 */ /* 0x040fe4000782c0ff */
[----:B------:R-:W-:Y:S02]  /*c3900*/  LOP3.LUT R24, R24, 0xffffefff, RZ, 0xc0, !PT ;  /* 0xffffefff18187812 */ /* 0x000fe400078ec0ff */
[----:B------:R-:W-:Y:S01]  /*c3910*/  LOP3.LUT P2, RZ, R29, 0x10000, RZ, 0xc0, !PT ;  /* 0x000100001dff7812 */ /* 0x000fe2000784c0ff */
[----:B---3--:R0:W-:Y:S02]  /*c3920*/  @P3 STG.E.U8 desc[UR6][R4.64], R26 ;  /* 0x0000001a04003986 */ /* 0x0081e4000c101106 */
[----:B0-----:R-:W-:Y:S02]  /*c3930*/  PRMT R26, R13, 0x7773, RZ ;  /* 0x000077730d1a7816 */ /* 0x001fe400000000ff */
[----:B------:R-:W2:Y:S04]  /*c3940*/  LDL.LU.64 R4, [R1+0x11e0] ;  /* 0x0011e00001047983 */ /* 0x000ea80000300a00 */
[----:B----4-:R5:W-:Y:S04]  /*c3950*/  @P4 STG.E.U8 desc[UR6][R6.64], R26 ;  /* 0x0000001a06004986 */ /* 0x010be8000c101106 */
[----:B------:R-:W3:Y:S01]  /*c3960*/  LDL.LU R27, [R1+0x154] ;  /* 0x00015400011b7983 */ /* 0x000ee20000300800 */
[----:B-----5:R-:W-:-:S05]  /*c3970*/  PRMT R26, R18, 0x7770, RZ ;  /* 0x00007770121a7816 */ /* 0x020fca00000000ff */
[----:B------:R0:W-:Y:S01]  /*c3980*/  @P5 STG.E.U8 desc[UR6][R16.64], R26 ;  /* 0x0000001a10005986 */ /* 0x0001e2000c101106 */
[----:B------:R-:W-:Y:S02]  /*c3990*/  @P1 LOP3.LUT R24, R24, 0x1000, RZ, 0xfc, !PT ;  /* 0x0000100018181812 */ /* 0x000fe400078efcff */
[----:B------:R-:W-:Y:S02]  /*c39a0*/  LOP3.LUT P1, RZ, R28, 0x40000000, RZ, 0xc0, !PT ;  /* 0x400000001cff7812 */ /* 0x000fe4000782c0ff */
[C---:B------:R-:W-:Y:S02]  /*c39b0*/  LOP3.LUT P0, RZ, R29.reuse, 0x20000, RZ, 0xc0, !PT ;  /* 0x000200001dff7812 */ /* 0x040fe4000780c0ff */
[----:B0-----:R-:W-:Y:S01]  /*c39c0*/  PRMT R26, R18, 0x7771, RZ ;  /* 0x00007771121a7816 */ /* 0x001fe200000000ff */
[----:B------:R-:W4:Y:S01]  /*c39d0*/  LDL.LU.64 R16, [R1+0x11d8] ;  /* 0x0011d80001107983 */ /* 0x000f220000300a00 */
[----:B------:R-:W-:-:S03]  /*c39e0*/  LOP3.LUT P3, RZ, R29, 0x80000, RZ, 0xc0, !PT ;  /* 0x000800001dff7812 */ /* 0x000fc6000786c0ff */
[----:B------:R0:W-:Y:S01]  /*c39f0*/  STL.64 [R1+0x31a0], R2 ;  /* 0x0031a00201007387 */ /* 0x0001e20000100a00 */
[C---:B------:R-:W-:Y:S02]  /*c3a00*/  LOP3.LUT P4, RZ, R29.reuse, 0x400000, RZ, 0xc0, !PT ;  /* 0x004000001dff7812 */ /* 0x040fe4000788c0ff */
[C---:B------:R-:W-:Y:S01]  /*c3a10*/  LOP3.LUT P5, RZ, R29.reuse, 0x1000000, RZ, 0xc0, !PT ;  /* 0x010000001dff7812 */ /* 0x040fe200078ac0ff */
[----:B------:R-:W-:Y:S01]  /*c3a20*/  @P6 STG.E.U8 desc[UR6][R10.64], R26 ;  /* 0x0000001a0a006986 */ /* 0x000fe2000c101106 */
[----:B------:R-:W-:-:S03]  /*c3a30*/  LOP3.LUT P6, RZ, R29, 0x2000000, RZ, 0xc0, !PT ;  /* 0x020000001dff7812 */ /* 0x000fc600078cc0ff */
[----:B0-----:R-:W5:Y:S04]  /*c3a40*/  LDL.LU.64 R2, [R1+0x11d0] ;  /* 0x0011d00001027983 */ /* 0x001f680000300a00 */
[----:B------:R-:W2:Y:S04]  /*c3a50*/  LDL.LU R6, [R1+0x158] ;  /* 0x0001580001067983 */ /* 0x000ea80000300800 */
[----:B------:R0:W-:Y:S04]  /*c3a60*/  STL.64 [R1+0x3188], R28 ;  /* 0x0031881c01007387 */ /* 0x0001e80000100a00 */
[----:B0-----:R-:W2:Y:S04]  /*c3a70*/  LDL.LU.64 R28, [R1+0x11b8] ;  /* 0x0011b800011c7983 */ /* 0x001ea80000300a00 */
[----:B--2---:R0:W-:Y:S04]  /*c3a80*/  STL.64 [R1+0x3190], R28 ;  /* 0x0031901c01007387 */ /* 0x0041e80000100a00 */
[----:B0-----:R-:W2:Y:S01]  /*c3a90*/  LDL.LU.64 R28, [R1+0x11c0] ;  /* 0x0011c000011c7983 */ /* 0x001ea20000300a00 */
[----:B------:R-:W-:-:S05]  /*c3aa0*/  PRMT R26, R18, 0x7772, RZ ;  /* 0x00007772121a7816 */ /* 0x000fca00000000ff */
[----:B------:R0:W-:Y:S01]  /*c3ab0*/  @P1 STG.E.U8 desc[UR6][R8.64], R26 ;  /* 0x0000001a08001986 */ /* 0x0001e2000c101106 */
[----:B------:R-:W-:Y:S02]  /*c3ac0*/  LOP3.LUT P1, RZ, R24, 0x1000, RZ, 0xc0, !PT ;  /* 0x0000100018ff7812 */ /* 0x000fe4000782c0ff */
[----:B0-----:R-:W-:-:S11]  /*c3ad0*/  PRMT R26, R18, 0x7773, RZ ;  /* 0x00007773121a7816 */ /* 0x001fd600000000ff */
[----:B------:R-:W-:Y:S01]  /*c3ae0*/  @P1 STG.E.U8 desc[UR6][R4.64], R26 ;  /* 0x0000001a04001986 */ /* 0x000fe2000c101106 */
[----:B------:R-:W-:-:S03]  /*c3af0*/  LOP3.LUT P1, RZ, R24, 0x800, RZ, 0xc0, !PT ;  /* 0x0000080018ff7812 */ /* 0x000fc6000782c0ff */
[----:B--2---:R0:W-:Y:S04]  /*c3b00*/  STL.64 [R1+0x3198], R28 ;  /* 0x0031981c01007387 */ /* 0x0041e80000100a00 */
[----:B0-----:R-:W2:Y:S01]  /*c3b10*/  LDL.LU.64 R28, [R1+0x11c8] ;  /* 0x0011c800011c7983 */ /* 0x001ea20000300a00 */
[----:B---3--:R-:W-:-:S03]  /*c3b20*/  PRMT R26, R27, 0x7770, RZ ;  /* 0x000077701b1a7816 */ /* 0x008fc600000000ff */
[----:B------:R-:W3:Y:S04]  /*c3b30*/  LDL.LU.64 R22, [R1+0x11b0] ;  /* 0x0011b00001167983 */ /* 0x000ee80000300a00 */
[----:B----4-:R0:W-:Y:S01]  /*c3b40*/  @P1 STG.E.U8 desc[UR6][R16.64], R26 ;  /* 0x0000001a10001986 */ /* 0x0101e2000c101106 */
[----:B------:R-:W-:-:S03]  /*c3b50*/  LOP3.LUT P1, RZ, R24, 0x400, RZ, 0xc0, !PT ;  /* 0x0000040018ff7812 */ /* 0x000fc6000782c0ff */
[----:B------:R-:W4:Y:S04]  /*c3b60*/  LDL.LU.64 R20, [R1+0x11a8] ;  /* 0x0011a80001147983 */ /* 0x000f280000300a00 */
[----:B------:R-:W3:Y:S01]  /*c3b70*/  LDL.LU R7, [R1+0x15c] ;  /* 0x00015c0001077983 */ /* 0x000ee20000300800 */
[----:B0-----:R-:W-:-:S03]  /*c3b80*/  PRMT R26, R27, 0x7771, RZ ;  /* 0x000077711b1a7816 */ /* 0x001fc600000000ff */
[----:B------:R-:W3:Y:S04]  /*c3b90*/  LDL.LU.64 R14, [R1+0x11a0] ;  /* 0x0011a000010e7983 */ /* 0x000ee80000300a00 */
[----:B-----5:R0:W-:Y:S01]  /*c3ba0*/  @P1 STG.E.U8 desc[UR6][R2.64], R26 ;  /* 0x0000001a02001986 */ /* 0x0201e2000c101106 */
[----:B------:R-:W-:-:S03]  /*c3bb0*/  LOP3.LUT P1, RZ, R24, 0x200, RZ, 0xc0, !PT ;  /* 0x0000020018ff7812 */ /* 0x000fc6000782c0ff */
[----:B------:R-:W5:Y:S04]  /*c3bc0*/  LDL.LU.64 R12, [R1+0x1198] ;  /* 0x00119800010c7983 */ /* 0x000f680000300a00 */
[----:B------:R-:W3:Y:S01]  /*c3bd0*/  LDL.LU.64 R10, [R1+0x1190] ;  /* 0x00119000010a7983 */ /* 0x000ee20000300a00 */
[----:B0-----:R-:W-:-:S03]  /*c3be0*/  PRMT R26, R27, 0x7772, RZ ;  /* 0x000077721b1a7816 */ /* 0x001fc600000000ff */
[----:B------:R-:W3:Y:S04]  /*c3bf0*/  LDL.LU.64 R8, [R1+0x1188] ;  /* 0x0011880001087983 */ /* 0x000ee80000300a00 */
[----:B------:R-:W3:Y:S04]  /*c3c00*/  LDL.LU R18, [R1+0x140] ;  /* 0x0001400001127983 */ /* 0x000ee80000300800 */
[----:B------:R-:W3:Y:S04]  /*c3c10*/  LDL.LU.64 R4, [R1+0x1180] ;  /* 0x0011800001047983 */ /* 0x000ee80000300a00 */
        /* <DEDUP_REMOVED lines=9> */
[----:B------:R-:W-:-:S11]  /*c3cb0*/  PRMT R26, R6, 0x7770, RZ ;  /* 0x00007770061a7816 */ /* 0x000fd600000000ff */
[----:B--2---:R0:W-:Y:S01]  /*c3cc0*/  @P1 STG.E.U8 desc[UR6][R28.64], R26 ;  /* 0x0000001a1c001986 */ /* 0x0041e2000c101106 */
[----:B------:R-:W-:Y:S02]  /*c3cd0*/  LOP3.LUT P1, RZ, R24, 0x40, RZ, 0xc0, !PT ;  /* 0x0000004018ff7812 */ /* 0x000fe4000782c0ff */
[----:B0-----:R-:W-:Y:S01]  /*c3ce0*/  PRMT R26, R6, 0x7771, RZ ;  /* 0x00007771061a7816 */ /* 0x001fe200000000ff */
[----:B------:R-:W2:Y:S10]  /*c3cf0*/  LDL.LU.64 R28, [R1+0x3188] ;  /* 0x00318800011c7983 */ /* 0x000eb40000300a00 */
[----:B---3--:R0:W-:Y:S01]  /*c3d00*/  @P1 STG.E.U8 desc[UR6][R22.64], R26 ;  /* 0x0000001a16001986 */ /* 0x0081e2000c101106 */
[----:B------:R-:W-:-:S02]  /*c3d10*/  LOP3.LUT P1, RZ, R24, 0x20, RZ, 0xc0, !PT ;  /* 0x0000002018ff7812 */ /* 0x000fc4000782c0ff */
[C---:B0-----:R-:W-:Y:S01]  /*c3d20*/  PRMT R26, R6.reuse, 0x7772, RZ ;  /* 0x00007772061a7816 */ /* 0x041fe200000000ff */
[----:B------:R-:W3:Y:S10]  /*c3d30*/  LDL.LU.64 R22, [R1+0x3180] ;  /* 0x0031800001167983 */ /* 0x000ef40000300a00 */
[----:B----4-:R0:W-:Y:S02]  /*c3d40*/  @P1 STG.E.U8 desc[UR6][R20.64], R26 ;  /* 0x0000001a14001986 */ /* 0x0101e4000c101106 */
[----:B0-----:R-:W-:-:S05]  /*c3d50*/  PRMT R26, R6, 0x7773, RZ ;  /* 0x00007773061a7816 */ /* 0x001fca00000000ff */
[----:B------:R0:W-:Y:S02]  /*c3d60*/  @P2 STG.E.U8 desc[UR6][R14.64], R26 ;  /* 0x0000001a0e002986 */ /* 0x0001e4000c101106 */
[----:B0-----:R-:W-:-:S05]  /*c3d70*/  PRMT R26, R7, 0x7770, RZ ;  /* 0x00007770071a7816 */ /* 0x001fca00000000ff */
[----:B-----5:R0:W-:Y:S02]  /*c3d80*/  @P0 STG.E.U8 desc[UR6][R12.64], R26 ;  /* 0x0000001a0c000986 */ /* 0x0201e4000c101106 */
[C---:B0-----:R-:W-:Y:S02]  /*c3d90*/  PRMT R26, R7.reuse, 0x7771, RZ ;  /* 0x00007771071a7816 */ /* 0x041fe400000000ff */
[----:B------:R-:W4:Y:S04]  /*c3da0*/  LDL.LU.64 R12, [R1+0x1160] ;  /* 0x00116000010c7983 */ /* 0x000f280000300a00 */
[----:B------:R0:W-:Y:S02]  /*c3db0*/  @P3 STG.E.U8 desc[UR6][R10.64], R26 ;  /* 0x0000001a0a003986 */ /* 0x0001e4000c101106 */
[----:B0-----:R-:W-:-:S02]  /*c3dc0*/  PRMT R26, R7, 0x7772, RZ ;  /* 0x00007772071a7816 */ /* 0x001fc400000000ff */
[----:B------:R-:W5:Y:S04]  /*c3dd0*/  LDL.LU.64 R10, [R1+0x1158] ;  /* 0x00115800010a7983 */ /* 0x000f680000300a00 */
[----:B------:R0:W-:Y:S02]  /*c3de0*/  @P4 STG.E.U8 desc[UR6][R8.64], R26 ;  /* 0x0000001a08004986 */ /* 0x0001e4000c101106 */
[----:B0-----:R-:W-:Y:S02]  /*c3df0*/  PRMT R26, R7, 0x7773, RZ ;  /* 0x00007773071a7816 */ /* 0x001fe400000000ff */
[----:B------:R-:W3:Y:S04]  /*c3e00*/  LDL.LU.64 R8, [R1+0x1150] ;  /* 0x0011500001087983 */ /* 0x000ee80000300a00 */
[----:B------:R0:W-:Y:S04]  /*c3e10*/  @P5 STG.E.U8 desc[UR6][R4.64], R26 ;  /* 0x0000001a04005986 */ /* 0x0001e8000c101106 */
[----:B------:R-:W3:Y:S01]  /*c3e20*/  LDL.LU.64 R6, [R1+0x1170] ;  /* 0x0011700001067983 */ /* 0x000ee20000300a00 */
[----:B0-----:R-:W-:-:S05]  /*c3e30*/  PRMT R26, R18, 0x7770, RZ ;  /* 0x00007770121a7816 */ /* 0x001fca00000000ff */
[----:B------:R0:W-:Y:S04]  /*c3e40*/  @P6 STG.E.U8 desc[UR6][R16.64], R26 ;  /* 0x0000001a10006986 */ /* 0x0001e8000c101106 */
[----:B0-----:R-:W4:Y:S01]  /*c3e50*/  LDL.LU.64 R16, [R1+0x1168] ;  /* 0x0011680001107983 */ /* 0x001f220000300a00 */
[----:B------:R-:W-:Y:S02]  /*c3e60*/  LOP3.LUT P1, RZ, R25, 0x80000, RZ, 0xc0, !PT ;  /* 0x0008000019ff7812 */ /* 0x000fe4000782c0ff */
[----:B------:R-:W-:Y:S01]  /*c3e70*/  PRMT R26, R18, 0x7771, RZ ;  /* 0x00007771121a7816 */ /* 0x000fe200000000ff */
[----:B------:R-:W-:Y:S01]  /*c3e80*/  IMAD.MOV.U32 R4, RZ, RZ, R3 ;  /* 0x000000ffff047224 */ /* 0x000fe200078e0003 */
[----:B--2---:R-:W-:-:S09]  /*c3e90*/  LOP3.LUT R28, R28, 0xdfffffff, RZ, 0xc0, !PT ;  /* 0xdfffffff1c1c7812 */ /* 0x004fd200078ec0ff */
[----:B------:R-:W-:Y:S02]  /*c3ea0*/  @P1 LOP3.LUT R28, R28, 0x20000000, RZ, 0xfc, !PT ;  /* 0x200000001c1c1812 */ /* 0x000fe400078efcff */
[----:B------:R-:W-:Y:S02]  /*c3eb0*/  LOP3.LUT P1, RZ, R25, 0x20000, RZ, 0xc0, !PT ;  /* 0x0002000019ff7812 */ /* 0x000fe4000782c0ff */
[----:B------:R-:W-:Y:S02]  /*c3ec0*/  LOP3.LUT R28, R28, 0xbfffffff, RZ, 0xc0, !PT ;  /* 0xbfffffff1c1c7812 */ /* 0x000fe400078ec0ff */
[----:B------:R-:W-:-:S09]  /*c3ed0*/  LOP3.LUT P3, RZ, R29, 0x8000000, RZ, 0xc0, !PT ;  /* 0x080000001dff7812 */ /* 0x000fd2000786c0ff */
[----:B------:R-:W-:Y:S02]  /*c3ee0*/  @P1 LOP3.LUT R28, R28, 0x40000000, RZ, 0xfc, !PT ;  /* 0x400000001c1c1812 */ /* 0x000fe400078efcff */
[----:B------:R-:W-:Y:S02]  /*c3ef0*/  LOP3.LUT P1, RZ, R25, 0x10000, RZ, 0xc0, !PT ;  /* 0x0001000019ff7812 */ /* 0x000fe4000782c0ff */
[----:B------:R-:W-:Y:S02]  /*c3f00*/  LOP3.LUT P4, RZ, R29, 0x40000000, RZ, 0xc0, !PT ;  /* 0x400000001dff7812 */ /* 0x000fe4000788c0ff */
[----:B------:R-:W-:-:S09]  /*c3f10*/  LOP3.LUT R28, R28, 0x7fffffff, RZ, 0xc0, !PT ;  /* 0x7fffffff1c1c7812 */ /* 0x000fd200078ec0ff */
[----:B------:R-:W-:-:S05]  /*c3f20*/  @P1 LOP3.LUT R28, R28, 0x80000000, RZ, 0xfc, !PT ;  /* 0x800000001c1c1812 */ /* 0x000fca00078efcff */
[----:B------:R-:W-:Y:S04]  /*c3f30*/  STL [R1+0x316c], R28 ;  /* 0x00316c1c01007387 */ /* 0x000fe80000100800 */
[----:B---3--:R0:W-:Y:S02]  /*c3f40*/  @P3 STG.E.U8 desc[UR6][R6.64], R26 ;  /* 0x0000001a06003986 */ /* 0x0081e4000c101106 */
[----:B0-----:R-:W-:Y:S02]  /*c3f50*/  PRMT R26, R18, 0x7772, RZ ;  /* 0x00007772121a7816 */ /* 0x001fe400000000ff */
[----:B------:R-:W2:Y:S04]  /*c3f60*/  LDL.LU.64 R6, [R1+0x1148] ;  /* 0x0011480001067983 */ /* 0x000ea80000300a00 */
[----:B------:R-:W3:Y:S04]  /*c3f70*/  LDL.LU R3, [R1+0x148] ;  /* 0x0001480001037983 */ /* 0x000ee80000300800 */
[----:B----4-:R0:W-:Y:S04]  /*c3f80*/  @P4 STG.E.U8 desc[UR6][R16.64], R26 ;  /* 0x0000001a10004986 */ /* 0x0101e8000c101106 */
[----:B0-----:R-:W4:Y:S04]  /*c3f90*/  LDL.LU.64 R16, [R1+0x1140] ;  /* 0x0011400001107983 */ /* 0x001f280000300a00 */
[----:B------:R-:W2:Y:S04]  /*c3fa0*/  LDL.LU.64 R28, [R1+0x1128] ;  /* 0x00112800011c7983 */ /* 0x000ea80000300a00 */
[----:B--2---:R0:W-:Y:S04]  /*c3fb0*/  STL.64 [R1+0x3170], R28 ;  /* 0x0031701c01007387 */ /* 0x0041e80000100a00 */
[----:B0-----:R-:W2:Y:S01]  /*c3fc0*/  LDL.LU.64 R28, [R1+0x1130] ;  /* 0x00113000011c7983 */ /* 0x001ea20000300a00 */
        /* <DEDUP_REMOVED lines=9> */
[C---:B------:R-:W-:Y:S02]  /*c4060*/  LOP3.LUT P1, RZ, R25.reuse, 0x100, RZ, 0xc0, !PT ;  /* 0x0000010019ff7812 */ /* 0x040fe4000782c0ff */
[----:B------:R-:W-:Y:S02]  /*c4070*/  LOP3.LUT R24, R24, 0xfffffff7, RZ, 0xc0, !PT ;  /* 0xfffffff718187812 */ /* 0x000fe400078ec0ff */
[----:B------:R-:W-:-:S09]  /*c4080*/  LOP3.LUT P5, RZ, R25, 0x1, RZ, 0xc0, !PT ;  /* 0x0000000119ff7812 */ /* 0x000fd200078ac0ff */
[----:B------:R-:W-:Y:S02]  /*c4090*/  @P1 LOP3.LUT R24, R24, 0x8, RZ, 0xfc, !PT ;  /* 0x0000000818181812 */ /* 0x000fe400078efcff */
[C---:B------:R-:W-:Y:S01]  /*c40a0*/  LOP3.LUT P1, RZ, R25.reuse, 0x40, RZ, 0xc0, !PT ;  /* 0x0000004019ff7812 */ /* 0x040fe2000782c0ff */
[----:B--2---:R0:W-:Y:S04]  /*c40b0*/  STL.64 [R1+0x3178], R28 ;  /* 0x0031781c01007387 */ /* 0x0041e80000100a00 */
[----:B0-----:R-:W2:Y:S01]  /*c40c0*/  LDL.LU.64 R28, [R1+0x1138] ;  /* 0x00113800011c7983 */ /* 0x001ea20000300a00 */
[----:B------:R-:W-:Y:S02]  /*c40d0*/  LOP3.LUT P6, RZ, R25, 0x2, RZ, 0xc0, !PT ;  /* 0x0000000219ff7812 */ /* 0x000fe400078cc0ff */
[----:B------:R-:W-:-:S02]  /*c40e0*/  LOP3.LUT R24, R24, 0xffffffef, RZ, 0xc0, !PT ;  /* 0xffffffef18187812 */ /* 0x000fc400078ec0ff */
[----:B------:R-:W-:-:S03]  /*c40f0*/  PRMT R26, R18, 0x7773, RZ ;  /* 0x00007773121a7816 */ /* 0x000fc600000000ff */
[----:B------:R-:W-:Y:S02]  /*c4100*/  @P1 LOP3.LUT R24, R24, 0x10, RZ, 0xfc, !PT ;  /* 0x0000001018181812 */ /* 0x000fe400078efcff */
[C---:B------:R-:W-:Y:S01]  /*c4110*/  LOP3.LUT P1, RZ, R25.reuse, 0x8, RZ, 0xc0, !PT ;  /* 0x0000000819ff7812 */ /* 0x040fe2000782c0ff */
[----:B------:R0:W-:Y:S01]  /*c4120*/  @P5 STG.E.U8 desc[UR6][R12.64], R26 ;  /* 0x0000001a0c005986 */ /* 0x0001e2000c101106 */
[C---:B------:R-:W-:Y:S02]  /*c4130*/  LOP3.LUT P2, RZ, R25.reuse, 0x400000, RZ, 0xc0, !PT ;  /* 0x0040000019ff7812 */ /* 0x040fe4000784c0ff */
[C---:B------:R-:W-:Y:S02]  /*c4140*/  LOP3.LUT P0, RZ, R25.reuse, 0x1000000, RZ, 0xc0, !PT ;  /* 0x0100000019ff7812 */ /* 0x040fe4000780c0ff */
[C---:B------:R-:W-:Y:S02]  /*c4150*/  LOP3.LUT P3, RZ, R25.reuse, 0x2000000, RZ, 0xc0, !PT ;  /* 0x0200000019ff7812 */ /* 0x040fe4000786c0ff */
[----:B------:R-:W-:-:S02]  /*c4160*/  LOP3.LUT P4, RZ, R25, 0x8000000, RZ, 0xc0, !PT ;  /* 0x0800000019ff7812 */ /* 0x000fc4000788c0ff */
[----:B------:R-:W-:Y:S02]  /*c4170*/  LOP3.LUT P5, RZ, R25, 0x40000000, RZ, 0xc0, !PT ;  /* 0x4000000019ff7812 */ /* 0x000fe400078ac0ff */
[C---:B------:R-:W-:Y:S01]  /*c4180*/  PRMT R25, R4.reuse, 0x7770, RZ ;  /* 0x0000777004197816 */ /* 0x040fe200000000ff */
[----:B0-----:R-:W2:Y:S04]  /*c4190*/  LDL.LU.64 R26, [R1+0x1120] ;  /* 0x00112000011a7983 */ /* 0x001ea80000300a00 */
[----:B-----5:R0:W-:Y:S04]  /*c41a0*/  @P6 STG.E.U8 desc[UR6][R10.64], R25 ;  /* 0x000000190a006986 */ /* 0x0201e8000c101106 */
[----:B------:R-:W5:Y:S04]  /*c41b0*/  LDL.LU R18, [R1+0x14c] ;  /* 0x00014c0001127983 */ /* 0x000f680000300800 */
[----:B------:R-:W5:Y:S01]  /*c41c0*/  LDL.LU.64 R20, [R1+0x1118] ;  /* 0x0011180001147983 */ /* 0x000f620000300a00 */
[----:B0-----:R-:W-:-:S03]  /*c41d0*/  PRMT R25, R4, 0x7771, RZ ;  /* 0x0000777104197816 */ /* 0x001fc600000000ff */
[----:B------:R-:W5:Y:S04]  /*c41e0*/  LDL.LU.64 R14, [R1+0x1110] ;  /* 0x00111000010e7983 */ /* 0x000f680000300a00 */
[----:B------:R0:W-:Y:S01]  /*c41f0*/  @P1 STG.E.U8 desc[UR6][R8.64], R25 ;  /* 0x0000001908001986 */ /* 0x0001e2000c101106 */
[----:B------:R-:W-:-:S03]  /*c4200*/  LOP3.LUT P1, RZ, R24, 0x10, RZ, 0xc0, !PT ;  /* 0x0000001018ff7812 */ /* 0x000fc6000782c0ff */
[----:B------:R-:W5:Y:S04]  /*c4210*/  LDL.LU.64 R12, [R1+0x1108] ;  /* 0x00110800010c7983 */ /* 0x000f680000300a00 */
[----:B------:R-:W5:Y:S01]  /*c4220*/  LDL.LU.64 R10, [R1+0x1100] ;  /* 0x00110000010a7983 */ /* 0x000f620000300a00 */
[----:B0-----:R-:W-:-:S03]  /*c4230*/  PRMT R25, R4, 0x7772, RZ ;  /* 0x0000777204197816 */ /* 0x001fc600000000ff */
[----:B------:R-:W5:Y:S04]  /*c4240*/  LDL.LU.64 R8, [R1+0x10f8] ;  /* 0x0010f80001087983 */ /* 0x000f680000300a00 */
[----:B------:R0:W-:Y:S01]  /*c4250*/  @P1 STG.E.U8 desc[UR6][R6.64], R25 ;  /* 0x0000001906001986 */ /* 0x0001e2000c101106 */
[C---:B------:R-:W-:Y:S01]  /*c4260*/  LOP3.LUT P1, RZ, R24.reuse, 0x8, RZ, 0xc0, !PT ;  /* 0x0000000818ff7812 */ /* 0x040fe2000782c0ff */
[----:B0-----:R-:W-:Y:S02]  /*c4270*/  IMAD.MOV.U32 R25, RZ, RZ, R4 ;  /* 0x000000ffff197224 */ /* 0x001fe400078e0004 */
[----:B------:R-:W5:Y:S03]  /*c4280*/  LDL.LU.64 R6, [R1+0x10f0] ;  /* 0x0010f00001067983 */ /* 0x000f660000300a00 */
[----:B------:R-:W-:Y:S01]  /*c4290*/  PRMT R25, R25, 0x7773, RZ ;  /* 0x0000777319197816 */ /* 0x000fe200000000ff */
[----:B------:R-:W5:Y:S06]  /*c42a0*/  LDL.LU.64 R4, [R1+0x10e8] ;  /* 0x0010e80001047983 */ /* 0x000f6c0000300a00 */
[----:B----4-:R3:W-:Y:S01]  /*c42b0*/  @P1 STG.E.U8 desc[UR6][R16.64], R25 ;  /* 0x0000001910001986 */ /* 0x0107e2000c101106 */
[----:B------:R-:W-:-:S02]  /*c42c0*/  LOP3.LUT P1, RZ, R24, 0x4, RZ, 0xc0, !PT ;  /* 0x0000000418ff7812 */ /* 0x000fc4000782c0ff */
[----:B---3--:R-:W-:Y:S01]  /*c42d0*/  PRMT R25, R3, 0x7770, RZ ;  /* 0x0000777003197816 */ /* 0x008fe200000000ff */
[----:B------:R-:W3:Y:S10]  /*c42e0*/  LDL.LU.64 R16, [R1+0x10e0] ;  /* 0x0010e00001107983 */ /* 0x000ef40000300a00 */
        /* <DEDUP_REMOVED lines=8> */
[----:B--2---:R0:W-:Y:S04]  /*c4370*/  @P1 STG.E.U8 desc[UR6][R28.64], R24 ;  /* 0x000000181c001986 */ /* 0x0041e8000c101106 */
[----:B0-----:R-:W2:Y:S01]  /*c4380*/  LDL.LU R28, [R1+0x316c] ;  /* 0x00316c00011c7983 */ /* 0x001ea20000300800 */
[----:B------:R-:W-:Y:S02]  /*c4390*/  PRMT R24, R3, 0x7773, RZ ;  /* 0x0000777303187816 */ /* 0x000fe400000000ff */
[----:B--2---:R-:W-:-:S13]  /*c43a0*/  LOP3.LUT P1, RZ, R28, 0x80000000, RZ, 0xc0, !PT ;  /* 0x800000001cff7812 */ /* 0x004fda000782c0ff */
[----:B------:R5:W-:Y:S01]  /*c43b0*/  @P1 STG.E.U8 desc[UR6][R26.64], R24 ;  /* 0x000000181a001986 */ /* 0x000be2000c101106 */
[----:B------:R-:W-:Y:S02]  /*c43c0*/  LOP3.LUT P1, RZ, R28, 0x40000000, RZ, 0xc0, !PT ;  /* 0x400000001cff7812 */ /* 0x000fe4000782c0ff */
[----:B-----5:R-:W-:-:S11]  /*c43d0*/  PRMT R24, R18, 0x7770, RZ ;  /* 0x0000777012187816 */ /* 0x020fd600000000ff */
[----:B------:R0:W-:Y:S01]  /*c43e0*/  @P1 STG.E.U8 desc[UR6][R20.64], R24 ;  /* 0x0000001814001986 */ /* 0x0001e2000c101106 */
[----:B------:R-:W-:Y:S02]  /*c43f0*/  LOP3.LUT P1, RZ, R28, 0x20000000, RZ, 0xc0, !PT ;  /* 0x200000001cff7812 */ /* 0x000fe4000782c0ff */
[----:B0-----:R-:W-:-:S11]  /*c4400*/  PRMT R24, R18, 0x7771, RZ ;  /* 0x0000777112187816 */ /* 0x001fd600000000ff */
[----:B------:R0:W-:Y:S02]  /*c4410*/  @P1 STG.E.U8 desc[UR6][R14.64], R24 ;  /* 0x000000180e001986 */ /* 0x0001e4000c101106 */
[----:B0-----:R-:W-:-:S05]  /*c4420*/  PRMT R24, R18, 0x7772, RZ ;  /* 0x0000777212187816 */ /* 0x001fca00000000ff */
        /* <DEDUP_REMOVED lines=10> */
[----:B------:R-:W2:Y:S04]  /*c44d0*/  LDL.LU R22, [R1+0x3168] ;  /* 0x0031680001167983 */ /* 0x000ea80000300800 */
[----:B------:R-:W4:Y:S04]  /*c44e0*/  LDL.LU.64 R6, [R1+0x10d8] ;  /* 0x0010d80001067983 */ /* 0x000f280000300a00 */
[----:B------:R-:W5:Y:S04]  /*c44f0*/  LDL.LU.64 R4, [R1+0x10d0] ;  /* 0x0010d00001047983 */ /* 0x000f680000300a00 */
[----:B------:R-:W2:Y:S04]  /*c4500*/  LDL.LU.64 R12, [R1+0x10c8] ;  /* 0x0010c800010c7983 */ /* 0x000ea80000300a00 */
[----:B------:R-:W2:Y:S01]  /*c4510*/  LDL.LU R18, [R1+0x134] ;  /* 0x0001340001127983 */ /* 0x000ea20000300800 */
[----:B------:R-:W-:-:S02]  /*c4520*/  LOP3.LUT P6, RZ, R23, 0x1, RZ, 0xc0, !PT ;  /* 0x0000000117ff7812 */ /* 0x000fc400078cc0ff */
[C---:B------:R-:W-:Y:S01]  /*c4530*/  LOP3.LUT P3, RZ, R23.reuse, 0x2, RZ, 0xc0, !PT ;  /* 0x0000000217ff7812 */ /* 0x040fe2000786c0ff */
[----:B------:R-:W4:Y:S01]  /*c4540*/  LDL.LU.64 R10, [R1+0x10c0] ;  /* 0x0010c000010a7983 */ /* 0x000f220000300a00 */
[----:B------:R-:W-:-:S03]  /*c4550*/  LOP3.LUT P4, RZ, R23, 0x8, RZ, 0xc0, !PT ;  /* 0x0000000817ff7812 */ /* 0x000fc6000788c0ff */
[----:B------:R-:W5:Y:S06]  /*c4560*/  LDL.LU.64 R8, [R1+0x10b8] ;  /* 0x0010b80001087983 */ /* 0x000f6c0000300a00 */
[----:B---3--:R0:W-:Y:S04]  /*c4570*/  @P6 STG.E.U8 desc[UR6][R16.64], R24 ;  /* 0x0000001810006986 */ /* 0x0081e8000c101106 */
[----:B0-----:R-:W3:Y:S01]  /*c4580*/  LDL.LU R16, [R1+0x138] ;  /* 0x0001380001107983 */ /* 0x001ee20000300800 */
[----:B--2---:R-:W-:-:S05]  /*c4590*/  PRMT R24, R18, 0x7770, RZ ;  /* 0x0000777012187816 */ /* 0x004fca00000000ff */
[----:B----4-:R0:W-:Y:S02]  /*c45a0*/  @P3 STG.E.U8 desc[UR6][R6.64], R24 ;  /* 0x0000001806003986 */ /* 0x0101e4000c101106 */
[----:B0-----:R-:W-:Y:S02]  /*c45b0*/  PRMT R24, R18, 0x7771, RZ ;  /* 0x0000777112187816 */ /* 0x001fe400000000ff */
[----:B------:R-:W2:Y:S04]  /*c45c0*/  LDL.LU.64 R6, [R1+0x10b0] ;  /* 0x0010b00001067983 */ /* 0x000ea80000300a00 */
[----:B-----5:R0:W-:Y:S04]  /*c45d0*/  @P4 STG.E.U8 desc[UR6][R4.64], R24 ;  /* 0x0000001804004986 */ /* 0x0201e8000c101106 */
[----:B0-----:R-:W4:Y:S04]  /*c45e0*/  LDL.LU.64 R4, [R1+0x10a8] ;  /* 0x0010a80001047983 */ /* 0x001f280000300a00 */
[----:B------:R-:W5:Y:S04]  /*c45f0*/  LDL.LU R3, [R1+0x13c] ;  /* 0x00013c0001037983 */ /* 0x000f680000300800 */
[----:B-----5:R0:W-:Y:S04]  /*c4600*/  STL.64 [R1+0x3160], R2 ;  /* 0x0031600201007387 */ /* 0x0201e80000100a00 */
[----:B0-----:R-:W5:Y:S04]  /*c4610*/  LDL.LU.64 R2, [R1+0x10a0] ;  /* 0x0010a00001027983 */ /* 0x001f680000300a00 */
[----:B------:R-:W2:Y:S01]  /*c4620*/  LDL.LU.64 R24, [R1+0x1088] ;  /* 0x0010880001187983 */ /* 0x000ea20000300a00 */
        /* <DEDUP_REMOVED lines=17> */
[----:B--2---:R0:W-:Y:S04]  /*c4740*/  STL.64 [R1+0x3150], R24 ;  /* 0x0031501801007387 */ /* 0x0041e80000100a00 */
[----:B0-----:R-:W2:Y:S06]  /*c4750*/  LDL.LU.64 R24, [R1+0x1090] ;  /* 0x0010900001187983 */ /* 0x001eac0000300a00 */
[----:B------:R-:W-:-:S02]  /*c4760*/  @P1 LOP3.LUT R28, R28, 0x4000000, RZ, 0xfc, !PT ;  /* 0x040000001c1c1812 */ /* 0x000fc400078efcff */
[C---:B------:R-:W-:Y:S02]  /*c4770*/  LOP3.LUT P1, RZ, R23.reuse, 0x4000, RZ, 0xc0, !PT ;  /* 0x0000400017ff7812 */ /* 0x040fe4000782c0ff */
[----:B------:R-:W-:Y:S02]  /*c4780*/  LOP3.LUT R28, R28, 0xf7ffffff, RZ, 0xc0, !PT ;  /* 0xf7ffffff1c1c7812 */ /* 0x000fe400078ec0ff */
[----:B------:R-:W-:-:S09]  /*c4790*/  LOP3.LUT P5, RZ, R23, 0x40, RZ, 0xc0, !PT ;  /* 0x0000004017ff7812 */ /* 0x000fd200078ac0ff */
[----:B------:R-:W-:Y:S02]  /*c47a0*/  @P1 LOP3.LUT R28, R28, 0x8000000, RZ, 0xfc, !PT ;  /* 0x080000001c1c1812 */ /* 0x000fe400078efcff */
[C---:B------:R-:W-:Y:S02]  /*c47b0*/  LOP3.LUT P1, RZ, R23.reuse, 0x800, RZ, 0xc0, !PT ;  /* 0x0000080017ff7812 */ /* 0x040fe4000782c0ff */
[----:B------:R-:W-:Y:S02]  /*c47c0*/  LOP3.LUT R28, R28, 0xefffffff, RZ, 0xc0, !PT ;  /* 0xefffffff1c1c7812 */ /* 0x000fe400078ec0ff */
[C---:B------:R-:W-:Y:S02]  /*c47d0*/  LOP3.LUT P6, RZ, R23.reuse, 0x100, RZ, 0xc0, !PT ;  /* 0x0000010017ff7812 */ /* 0x040fe400078cc0ff */
[C---:B------:R-:W-:Y:S02]  /*c47e0*/  LOP3.LUT P2, RZ, R23.reuse, 0x8000000, RZ, 0xc0, !PT ;  /* 0x0800000017ff7812 */ /* 0x040fe4000784c0ff */
[----:B------:R-:W-:-:S02]  /*c47f0*/  LOP3.LUT P0, RZ, R23, 0x20000000, RZ, 0xc0, !PT ;  /* 0x2000000017ff7812 */ /* 0x000fc4000780c0ff */
[C---:B------:R-:W-:Y:S02]  /*c4800*/  LOP3.LUT P3, RZ, R23.reuse, 0x40000000, RZ, 0xc0, !PT ;  /* 0x4000000017ff7812 */ /* 0x040fe4000786c0ff */
[C---:B------:R-:W-:Y:S02]  /*c4810*/  LOP3.LUT P4, RZ, R23.reuse, 0x80000000, RZ, 0xc0, !PT ;  /* 0x8000000017ff7812 */ /* 0x040fe4000788c0ff */
[----:B------:R-:W-:Y:S02]  /*c4820*/  @P1 LOP3.LUT R28, R28, 0x10000000, RZ, 0xfc, !PT ;  /* 0x100000001c1c1812 */ /* 0x000fe400078efcff */
[----:B------:R-:W-:Y:S02]  /*c4830*/  LOP3.LUT P1, RZ, R23, 0x200, RZ, 0xc0, !PT ;  /* 0x0000020017ff7812 */ /* 0x000fe4000782c0ff */
[----:B------:R-:W-:-:S05]  /*c4840*/  PRMT R23, R18, 0x7772, RZ ;  /* 0x0000777212177816 */ /* 0x000fca00000000ff */
[----:B------:R0:W-:Y:S02]  /*c4850*/  @P5 STG.E.U8 desc[UR6][R12.64], R23 ;  /* 0x000000170c005986 */ /* 0x0001e4000c101106 */
[----:B0-----:R-:W-:-:S05]  /*c4860*/  PRMT R23, R18, 0x7773, RZ ;  /* 0x0000777312177816 */ /* 0x001fca00000000ff */
[----:B------:R3:W-:Y:S02]  /*c4870*/  @P6 STG.E.U8 desc[UR6][R10.64], R23 ;  /* 0x000000170a006986 */ /* 0x0007e4000c101106 */
[----:B---3--:R-:W-:-:S05]  /*c4880*/  PRMT R23, R16, 0x7770, RZ ;  /* 0x0000777010177816 */ /* 0x008fca00000000ff */
[----:B------:R0:W-:Y:S01]  /*c4890*/  @P1 STG.E.U8 desc[UR6][R8.64], R23 ;  /* 0x0000001708001986 */ /* 0x0001e2000c101106 */
[----:B------:R-:W-:Y:S02]  /*c48a0*/  LOP3.LUT P1, RZ, R28, 0x10000000, RZ, 0xc0, !PT ;  /* 0x100000001cff7812 */ /* 0x000fe4000782c0ff */
[----:B0-----:R-:W-:-:S11]  /*c48b0*/  PRMT R23, R16, 0x7771, RZ ;  /* 0x0000777110177816 */ /* 0x001fd600000000ff */
[----:B------:R0:W-:Y:S01]  /*c48c0*/  @P1 STG.E.U8 desc[UR6][R6.64], R23 ;  /* 0x0000001706001986 */ /* 0x0001e2000c101106 */
[----:B------:R-:W-:Y:S02]  /*c48d0*/  LOP3.LUT P1, RZ, R28, 0x8000000, RZ, 0xc0, !PT ;  /* 0x080000001cff7812 */ /* 0x000fe4000782c0ff */
[----:B0-----:R-:W-:-:S11]  /*c48e0*/  PRMT R23, R16, 0x7772, RZ ;  /* 0x0000777210177816 */ /* 0x001fd600000000ff */
[----:B----4-:R0:W-:Y:S01]  /*c48f0*/  @P1 STG.E.U8 desc[UR6][R4.64], R23 ;  /* 0x0000001704001986 */ /* 0x0101e2000c101106 */
[----:B------:R-:W-:Y:S02]  /*c4900*/  LOP3.LUT P1, RZ, R28, 0x4000000, RZ, 0xc0, !PT ;  /* 0x040000001cff7812 */ /* 0x000fe4000782c0ff */
[----:B0-----:R-:W-:-:S11]  /*c4910*/  PRMT R23, R16, 0x7773, RZ ;  /* 0x0000777310177816 */ /* 0x001fd600000000ff */
[----:B-----5:R-:W-:Y:S04]  /*c4920*/  @P1 STG.E.U8 desc[UR6][R2.64], R23 ;  /* 0x0000001702001986 */ /* 0x020fe8000c101106 */
[----:B--2---:R0:W-:Y:S04]  /*c4930*/  STL.64 [R1+0x3158], R24 ;  /* 0x0031581801007387 */ /* 0x0041e80000100a00 */
[----:B0-----:R-:W2:Y:S04]  /*c4940*/  LDL.LU.64 R24, [R1+0x1098] ;  /* 0x0010980001187983 */ /* 0x001ea80000300a00 */
[----:B------:R-:W3:Y:S04]  /*c4950*/  LDL.LU.64 R26, [R1+0x1080] ;  /* 0x00108000011a7983 */ /* 0x000ee80000300a00 */
[----:B------:R-:W4:Y:S04]  /*c4960*/  LDL.LU R18, [R1+0x120] ;  /* 0x0001200001127983 */ /* 0x000f280000300800 */
[----:B------:R-:W5:Y:S04]  /*c4970*/  LDL.LU.64 R20, [R1+0x1078] ;  /* 0x0010780001147983 */ /* 0x000f680000300a00 */
[----:B------:R-:W2:Y:S04]  /*c4980*/  LDL.LU.64 R14, [R1+0x1070] ;  /* 0x00107000010e7983 */ /* 0x000ea80000300a00 */
[----:B------:R-:W2:Y:S04]  /*c4990*/  LDL.LU.64 R12, [R1+0x1068] ;  /* 0x00106800010c7983 */ /* 0x000ea80000300a00 */
[----:B------:R-:W2:Y:S04]  /*c49a0*/  LDL.LU R17, [R1+0x124] ;  /* 0x0001240001117983 */ /* 0x000ea80000300800 */
        /* <DEDUP_REMOVED lines=14> */
[----:B------:R-:W-:Y:S02]  /*c4a90*/  PRMT R23, R3, 0x7772, RZ ;  /* 0x0000777203177816 */ /* 0x000fe400000000ff */
[C---:B------:R-:W-:Y:S02]  /*c4aa0*/  LOP3.LUT P5, RZ, R22.reuse, 0x1, RZ, 0xc0, !PT ;  /* 0x0000000116ff7812 */ /* 0x040fe400078ac0ff */
[----:B------:R-:W-:-:S07]  /*c4ab0*/  LOP3.LUT P6, RZ, R22, 0x2, RZ, 0xc0, !PT ;  /* 0x0000000216ff7812 */ /* 0x000fce00078cc0ff */
[----:B--2---:R0:W-:Y:S01]  /*c4ac0*/  @P1 STG.E.U8 desc[UR6][R24.64], R23 ;  /* 0x0000001718001986 */ /* 0x0041e2000c101106 */
[----:B------:R-:W-:Y:S02]  /*c4ad0*/  LOP3.LUT P1, RZ, R28, 0x400000, RZ, 0xc0, !PT ;  /* 0x004000001cff7812 */ /* 0x000fe4000782c0ff */
[----:B0-----:R-:W-:-:S11]  /*c4ae0*/  PRMT R23, R3, 0x7773, RZ ;  /* 0x0000777303177816 */ /* 0x001fd600000000ff */
[----:B---3--:R4:W-:Y:S01]  /*c4af0*/  @P1 STG.E.U8 desc[UR6][R26.64], R23 ;  /* 0x000000171a001986 */ /* 0x0089e2000c101106 */
[----:B------:R-:W-:Y:S02]  /*c4b00*/  LOP3.LUT P1, RZ, R28, 0x200000, RZ, 0xc0, !PT ;  /* 0x002000001cff7812 */ /* 0x000fe4000782c0ff */
[----:B----4-:R-:W-:-:S11]  /*c4b10*/  PRMT R23, R18, 0x7770, RZ ;  /* 0x0000777012177816 */ /* 0x010fd600000000ff */
[----:B-----5:R0:W-:Y:S02]  /*c4b20*/  @P1 STG.E.U8 desc[UR6][R20.64], R23 ;  /* 0x0000001714001986 */ /* 0x0201e4000c101106 */
        /* <DEDUP_REMOVED lines=9> */
[----:B------:R0:W-:Y:S01]  /*c4bc0*/  @P5 STG.E.U8 desc[UR6][R6.64], R23 ;  /* 0x0000001706005986 */ /* 0x0001e2000c101106 */
[----:B------:R-:W-:Y:S01]  /*c4bd0*/  IMAD.MOV.U32 R3, RZ, RZ, R19 ;  /* 0x000000ffff037224 */ /* 0x000fe200078e0013 */
[----:B0-----:R-:W-:Y:S02]  /*c4be0*/  PRMT R23, R17, 0x7772, RZ ;  /* 0x0000777211177816 */ /* 0x001fe400000000ff */
[----:B------:R-:W2:Y:S04]  /*c4bf0*/  LDL.LU.64 R6, [R1+0x1040] ;  /* 0x0010400001067983 */ /* 0x000ea80000300a00 */
[----:B------:R0:W-:Y:S04]  /*c4c00*/  @P6 STG.E.U8 desc[UR6][R4.64], R23 ;  /* 0x0000001704006986 */ /* 0x0001e8000c101106 */
[----:B0-----:R-:W3:Y:S04]  /*c4c10*/  LDL.LU.64 R4, [R1+0x1038] ;  /* 0x0010380001047983 */ /* 0x001ee80000300a00 */
[----:B------:R-:W4:Y:S04]  /*c4c20*/  LDL.LU.64 R18, [R1+0x1030] ;  /* 0x0010300001127983 */ /* 0x000f280000300a00 */
[----:B------:R-:W5:Y:S04]  /*c4c30*/  LDL.LU.64 R10, [R1+0x1028] ;  /* 0x00102800010a7983 */ /* 0x000f680000300a00 */
[----:B------:R-:W3:Y:S01]  /*c4c40*/  LDL.LU R16, [R1+0x128] ;  /* 0x0001280001107983 */ /* 0x000ee20000300800 */
[----:B------:R-:W-:-:S02]  /*c4c50*/  LOP3.LUT P3, RZ, R22, 0x4, RZ, 0xc0, !PT ;  /* 0x0000000416ff7812 */ /* 0x000fc4000786c0ff */
[C---:B------:R-:W-:Y:S01]  /*c4c60*/  LOP3.LUT P4, RZ, R22.reuse, 0x8, RZ, 0xc0, !PT ;  /* 0x0000000816ff7812 */ /* 0x040fe2000788c0ff */
[----:B------:R-:W4:Y:S01]  /*c4c70*/  LDL.LU.64 R8, [R1+0x1020] ;  /* 0x0010200001087983 */ /* 0x000f220000300a00 */
[----:B------:R-:W-:Y:S02]  /*c4c80*/  PRMT R23, R17, 0x7773, RZ ;  /* 0x0000777311177816 */ /* 0x000fe400000000ff */
[----:B------:R-:W-:Y:S01]  /*c4c90*/  LOP3.LUT P5, RZ, R22, 0x10, RZ, 0xc0, !PT ;  /* 0x0000001016ff7812 */ /* 0x000fe200078ac0ff */
[----:B------:R-:W4:Y:S06]  /*c4ca0*/  LDL.LU R29, [R1+0x12c] ;  /* 0x00012c00011d7983 */ /* 0x000f2c0000300800 */
[----:B--2---:R0:W-:Y:S04]  /*c4cb0*/  @P3 STG.E.U8 desc[UR6][R6.64], R23 ;  /* 0x0000001706003986 */ /* 0x0041e8000c101106 */
[----:B0-----:R-:W2:Y:S01]  /*c4cc0*/  LDL.LU.64 R6, [R1+0x1018] ;  /* 0x0010180001067983 */ /* 0x001ea20000300a00 */
[----:B---3--:R-:W-:-:S05]  /*c4cd0*/  PRMT R23, R16, 0x7770, RZ ;  /* 0x0000777010177816 */ /* 0x008fca00000000ff */
[----:B------:R0:W-:Y:S02]  /*c4ce0*/  @P4 STG.E.U8 desc[UR6][R4.64], R23 ;  /* 0x0000001704004986 */ /* 0x0001e4000c101106 */
[----:B0-----:R-:W-:Y:S02]  /*c4cf0*/  PRMT R23, R16, 0x7771, RZ ;  /* 0x0000777110177816 */ /* 0x001fe400000000ff */
[----:B------:R-:W3:Y:S04]  /*c4d00*/  LDL.LU.64 R4, [R1+0x1010] ;  /* 0x0010100001047983 */ /* 0x000ee80000300a00 */
[----:B------:R-:W2:Y:S04]  /*c4d10*/  LDL.LU R17, [R1+0x110] ;  /* 0x0001100001117983 */ /* 0x000ea80000300800 */
[----:B----4-:R0:W-:Y:S04]  /*c4d20*/  @P5 STG.E.U8 desc[UR6][R18.64], R23 ;  /* 0x0000001712005986 */ /* 0x0101e8000c101106 */
        /* <DEDUP_REMOVED lines=23> */
[----:B------:R-:W-:Y:S01]  /*c4ea0*/  LOP3.LUT P1, RZ, R22, 0x100, RZ, 0xc0, !PT ;  /* 0x0000010016ff7812 */ /* 0x000fe2000782c0ff */
[----:B------:R-:W4:Y:S01]  /*c4eb0*/  LDL.LU.64 R24, [R1+0xff0] ;  /* 0x000ff00001187983 */ /* 0x000f220000300a00 */
[----:B------:R-:W-:Y:S02]  /*c4ec0*/  LOP3.LUT R28, R28, 0xfff7ffff, RZ, 0xc0, !PT ;  /* 0xfff7ffff1c1c7812 */ /* 0x000fe400078ec0ff */
[----:B------:R-:W-:Y:S01]  /*c4ed0*/  LOP3.LUT P6, RZ, R22, 0x20, RZ, 0xc0, !PT ;  /* 0x0000002016ff7812 */ /* 0x000fe200078cc0ff */
[----:B------:R-:W4:Y:S01]  /*c4ee0*/  LDL.LU.64 R26, [R1+0xfe8] ;  /* 0x000fe800011a7983 */ /* 0x000f220000300a00 */
[----:B------:R-:W-:-:S03]  /*c4ef0*/  PRMT R23, R16, 0x7772, RZ ;  /* 0x0000777210177816 */ /* 0x000fc600000000ff */
[----:B------:R-:W4:Y:S04]  /*c4f00*/  LDL.LU.64 R20, [R1+0xfe0] ;  /* 0x000fe00001147983 */ /* 0x000f280000300a00 */
[----:B------:R-:W-:Y:S01]  /*c4f10*/  @P1 LOP3.LUT R28, R28, 0x80000, RZ, 0xfc, !PT ;  /* 0x000800001c1c1812 */ /* 0x000fe200078efcff */
[----:B------:R-:W4:Y:S01]  /*c4f20*/  LDL.LU.64 R14, [R1+0xfd8] ;  /* 0x000fd800010e7983 */ /* 0x000f220000300a00 */
[----:B------:R-:W-:Y:S02]  /*c4f30*/  LOP3.LUT P1, RZ, R22, 0x80, RZ, 0xc0, !PT ;  /* 0x0000008016ff7812 */ /* 0x000fe4000782c0ff */
[----:B------:R-:W-:Y:S01]  /*c4f40*/  LOP3.LUT R28, R28, 0xffefffff, RZ, 0xc0, !PT ;  /* 0xffefffff1c1c7812 */ /* 0x000fe200078ec0ff */
[----:B-----5:R0:W-:Y:S04]  /*c4f50*/  @P6 STG.E.U8 desc[UR6][R10.64], R23 ;  /* 0x000000170a006986 */ /* 0x0201e8000c101106 */
[----:B------:R-:W5:Y:S06]  /*c4f60*/  LDL.LU.64 R12, [R1+0xfd0] ;  /* 0x000fd000010c7983 */ /* 0x000f6c0000300a00 */
[----:B------:R-:W-:-:S02]  /*c4f70*/  @P1 LOP3.LUT R28, R28, 0x100000, RZ, 0xfc, !PT ;  /* 0x001000001c1c1812 */ /* 0x000fc400078efcff */
[----:B------:R-:W-:Y:S02]  /*c4f80*/  LOP3.LUT P1, RZ, R22, 0x40, RZ, 0xc0, !PT ;  /* 0x0000004016ff7812 */ /* 0x000fe4000782c0ff */
[----:B0-----:R-:W-:Y:S02]  /*c4f90*/  PRMT R23, R16, 0x7773, RZ ;  /* 0x0000777310177816 */ /* 0x001fe400000000ff */
[----:B------:R-:W5:Y:S04]  /*c4fa0*/  LDL.LU R16, [R1+0x118] ;  /* 0x0001180001107983 */ /* 0x000f680000300800 */
[----:B------:R-:W5:Y:S05]  /*c4fb0*/  LDL.LU.64 R10, [R1+0xfc8] ;  /* 0x000fc800010a7983 */ /* 0x000f6a0000300a00 */
[----:B------:R0:W-:Y:S01]  /*c4fc0*/  @P1 STG.E.U8 desc[UR6][R8.64], R23 ;  /* 0x0000001708001986 */ /* 0x0001e2000c101106 */
[----:B------:R-:W-:-:S02]  /*c4fd0*/  LOP3.LUT P1, RZ, R28, 0x100000, RZ, 0xc0, !PT ;  /* 0x001000001cff7812 */ /* 0x000fc4000782c0ff */
[----:B0-----:R-:W-:Y:S01]  /*c4fe0*/  PRMT R23, R29, 0x7770, RZ ;  /* 0x000077701d177816 */ /* 0x001fe200000000ff */
[----:B------:R-:W5:Y:S10]  /*c4ff0*/  LDL.LU.64 R8, [R1+0xfc0] ;  /* 0x000fc00001087983 */ /* 0x000f740000300a00 */
[----:B--2---:R0:W-:Y:S01]  /*c5000*/  @P1 STG.E.U8 desc[UR6][R6.64], R23 ;  /* 0x0000001706001986 */ /* 0x0041e2000c101106 */
[----:B------:R-:W-:-:S02]  /*c5010*/  LOP3.LUT P1, RZ, R28, 0x80000, RZ, 0xc0, !PT ;  /* 0x000800001cff7812 */ /* 0x000fc4000782c0ff */
[----:B0-----:R-:W-:Y:S01]  /*c5020*/  PRMT R23, R29, 0x7771, RZ ;  /* 0x000077711d177816 */ /* 0x001fe200000000ff */
[----:B------:R-:W2:Y:S10]  /*c5030*/  LDL.LU.64 R6, [R1+0xfb8] ;  /* 0x000fb80001067983 */ /* 0x000eb40000300a00 */
[----:B---3--:R0:W-:Y:S01]  /*c5040*/  @P1 STG.E.U8 desc[UR6][R4.64], R23 ;  /* 0x0000001704001986 */ /* 0x0081e2000c101106 */
[----:B------:R-:W-:-:S02]  /*c5050*/  LOP3.LUT P1, RZ, R28, 0x40000, RZ, 0xc0, !PT ;  /* 0x000400001cff7812 */ /* 0x000fc4000782c0ff */
[----:B0-----:R-:W-:Y:S01]  /*c5060*/  PRMT R23, R29, 0x7772, RZ ;  /* 0x000077721d177816 */ /* 0x001fe200000000ff */
[----:B------:R-:W3:Y:S10]  /*c5070*/  LDL.LU.64 R4, [R1+0xfb0] ;  /* 0x000fb00001047983 */ /* 0x000ef40000300a00 */
[----:B----4-:R0:W-:Y:S04]  /*c5080*/  @P1 STG.E.U8 desc[UR6][R18.64], R23 ;  /* 0x0000001712001986 */ /* 0x0101e8000c101106 */
[----:B0-----:R-:W4:Y:S01]  /*c5090*/  LDL.LU.64 R18, [R1+0x3148] ;  /* 0x0031480001127983 */ /* 0x001f220000300a00 */
[----:B------:R-:W-:-:S02]  /*c50a0*/  LOP3.LUT P1, RZ, R28, 0x20000, RZ, 0xc0, !PT ;  /* 0x000200001cff7812 */ /* 0x000fc4000782c0ff */
[----:B------:R-:W-:-:S11]  /*c50b0*/  PRMT R23, R29, 0x7773, RZ ;  /* 0x000077731d177816 */ /* 0x000fd600000000ff */
[----:B----4-:R0:W-:Y:S04]  /*c50c0*/  @P1 STG.E.U8 desc[UR6][R18.64], R23 ;  /* 0x0000001712001986 */ /* 0x0101e8000c101106 */
[----:B0-----:R-:W4:Y:S01]  /*c50d0*/  LDL.LU.64 R18, [R1+0x3140] ;  /* 0x0031400001127983 */ /* 0x001f220000300a00 */
[----:B------:R-:W-:Y:S02]  /*c50e0*/  LOP3.LUT P1, RZ, R28, 0x10000, RZ, 0xc0, !PT ;  /* 0x000100001cff7812 */ /* 0x000fe4000782c0ff */
[----:B------:R-:W-:Y:S02]  /*c50f0*/  PRMT R23, R17, 0x7770, RZ ;  /* 0x0000777011177816 */ /* 0x000fe400000000ff */
[----:B------:R-:W-:-:S09]  /*c5100*/  LOP3.LUT P2, RZ, R22, 0x10000, RZ, 0xc0, !PT ;  /* 0x0001000016ff7812 */ /* 0x000fd2000784c0ff */
[----:B----4-:R0:W-:Y:S04]  /*c5110*/  @P1 STG.E.U8 desc[UR6][R18.64], R23 ;  /* 0x0000001712001986 */ /* 0x0101e8000c101106 */
[----:B0-----:R-:W4:Y:S01]  /*c5120*/  LDL.LU.64 R18, [R1+0x3138] ;  /* 0x0031380001127983 */ /* 0x001f220000300a00 */
[----:B------:R-:W-:Y:S02]  /*c5130*/  LOP3.LUT P1, RZ, R28, 0x8000, RZ, 0xc0, !PT ;  /* 0x000080001cff7812 */ /* 0x000fe4000782c0ff */
[----:B------:R-:W-:-:S11]  /*c5140*/  PRMT R23, R17, 0x7771, RZ ;  /* 0x0000777111177816 */ /* 0x000fd600000000ff */
[----:B------:R0:W-:Y:S01]  /*c5150*/  @P1 STG.E.U8 desc[UR6][R24.64], R23 ;  /* 0x0000001718001986 */ /* 0x0001e2000c101106 */
[----:B------:R-:W-:Y:S02]  /*c5160*/  LOP3.LUT P1, RZ, R28, 0x4000, RZ, 0xc0, !PT ;  /* 0x000040001cff7812 */ /* 0x000fe4000782c0ff */
[----:B0-----:R-:W-:-:S11]  /*c5170*/  PRMT R23, R17, 0x7772, RZ ;  /* 0x0000777211177816 */ /* 0x001fd600000000ff */
[----:B------:R0:W-:Y:S01]  /*c5180*/  @P1 STG.E.U8 desc[UR6][R26.64], R23 ;  /* 0x000000171a001986 */ /* 0x0001e2000c101106 */
[----:B------:R-:W-:Y:S02]  /*c5190*/  LOP3.LUT P1, RZ, R28, 0x2000, RZ, 0xc0, !PT ;  /* 0x000020001cff7812 */ /* 0x000fe4000782c0ff */
[----:B------:R-:W-:Y:S02]  /*c51a0*/  LOP3.LUT P0, RZ, R22, 0x20000, RZ, 0xc0, !PT ;  /* 0x0002000016ff7812 */ /* 0x000fe4000780c0ff */
[----:B0-----:R-:W-:-:S09]  /*c51b0*/  PRMT R23, R17, 0x7773, RZ ;  /* 0x0000777311177816 */ /* 0x001fd200000000ff */
[----:B------:R4:W-:Y:S01]  /*c51c0*/  @P1 STG.E.U8 desc[UR6][R20.64], R23 ;  /* 0x0000001714001986 */ /* 0x0009e2000c101106 */
[C---:B------:R-:W-:Y:S02]  /*c51d0*/  LOP3.LUT P3, RZ, R22.reuse, 0x40000, RZ, 0xc0, !PT ;  /* 0x0004000016ff7812 */ /* 0x040fe4000786c0ff */
[C---:B------:R-:W-:Y:S02]  /*c51e0*/  LOP3.LUT P4, RZ, R22.reuse, 0x80000, RZ, 0xc0, !PT ;  /* 0x0008000016ff7812 */ /* 0x040fe4000788c0ff */
[C---:B------:R-:W-:Y:S02]  /*c51f0*/  LOP3.LUT P5, RZ, R22.reuse, 0x100000, RZ, 0xc0, !PT ;  /* 0x0010000016ff7812 */ /* 0x040fe400078ac0ff */
[----:B------:R-:W-:Y:S01]  /*c5200*/  LOP3.LUT P6, RZ, R22, 0x200000, RZ, 0xc0, !PT ;  /* 0x0020000016ff7812 */ /* 0x000fe200078cc0ff */
[----:B------:R-:W-:Y:S01]  /*c5210*/  IMAD.MOV.U32 R17, RZ, RZ, R3 ;  /* 0x000000ffff117224 */ /* 0x000fe200078e0003 */
[----:B----4-:R-:W-:-:S05]  /*c5220*/  PRMT R23, R18, 0x7770, RZ ;  /* 0x0000777012177816 */ /* 0x010fca00000000ff */
[----:B------:R0:W-:Y:S02]  /*c5230*/  @P2 STG.E.U8 desc[UR6][R14.64], R23 ;  /* 0x000000170e002986 */ /* 0x0001e4000c101106 */
[----:B0-----:R-:W-:-:S05]  /*c5240*/  PRMT R23, R18, 0x7771, RZ ;  /* 0x0000777112177816 */ /* 0x001fca00000000ff */
[----:B-----5:R0:W-:Y:S02]  /*c5250*/  @P0 STG.E.U8 desc[UR6][R12.64], R23 ;  /* 0x000000170c000986 */ /* 0x0201e4000c101106 */
[----:B0-----:R-:W-:-:S05]  /*c5260*/  PRMT R23, R18, 0x7772, RZ ;  /* 0x0000777212177816 */ /* 0x001fca00000000ff */
[----:B------:R0:W-:Y:S02]  /*c5270*/  @P3 STG.E.U8 desc[UR6][R10.64], R23 ;  /* 0x000000170a003986 */ /* 0x0001e4000c101106 */
[----:B0-----:R-:W-:Y:S02]  /*c5280*/  PRMT R23, R18, 0x7773, RZ ;  /* 0x0000777312177816 */ /* 0x001fe400000000ff */
[----:B------:R-:W4:Y:S04]  /*c5290*/  LDL.LU R18, [R1+0x3130] ;  /* 0x0031300001127983 */ /* 0x000f280000300800 */
[----:B------:R0:W-:Y:S02]  /*c52a0*/  @P4 STG.E.U8 desc[UR6][R8.64], R23 ;  /* 0x0000001708004986 */ /* 0x0001e4000c101106 */
[----:B0-----:R-:W-:-:S05]  /*c52b0*/  PRMT R23, R16, 0x7770, RZ ;  /* 0x0000777010177816 */ /* 0x001fca00000000ff */
[----:B--2---:R0:W-:Y:S02]  /*c52c0*/  @P5 STG.E.U8 desc[UR6][R6.64], R23 ;  /* 0x0000001706005986 */ /* 0x0041e4000c101106 */
[----:B0-----:R-:W-:Y:S02]  /*c52d0*/  PRMT R23, R16, 0x7771, RZ ;  /* 0x0000777110177816 */ /* 0x001fe400000000ff */
[----:B------:R-:W2:Y:S04]  /*c52e0*/  LDL.LU.64 R6, [R1+0xfa8] ;  /* 0x000fa80001067983 */ /* 0x000ea80000300a00 */
[----:B---3--:R0:W-:Y:S04]  /*c52f0*/  @P6 STG.E.U8 desc[UR6][R4.64], R23 ;  /* 0x0000001704006986 */ /* 0x0081e8000c101106 */
[----:B------:R-:W3:Y:S04]  /*c5300*/  LDL.LU.64 R12, [R1+0xfa0] ;  /* 0x000fa000010c7983 */ /* 0x000ee80000300a00 */
[----:B0-----:R-:W5:Y:S04]  /*c5310*/  LDL.LU.64 R4, [R1+0xf98] ;  /* 0x000f980001047983 */ /* 0x001f680000300a00 */
[----:B------:R-:W4:Y:S04]  /*c5320*/  LDL.LU.64 R10, [R1+0xf90] ;  /* 0x000f9000010a7983 */ /* 0x000f280000300a00 */
[----:B------:R-:W4:Y:S04]  /*c5330*/  LDL.LU.64 R8, [R1+0xf88] ;  /* 0x000f880001087983 */ /* 0x000f280000300a00 */
[----:B------:R-:W4:Y:S01]  /*c5340*/  LDL.LU R3, [R1+0x11c] ;  /* 0x00011c0001037983 */ /* 0x000f220000300800 */
[----:B------:R-:W-:-:S02]  /*c5350*/  LOP3.LUT P3, RZ, R22, 0x400000, RZ, 0xc0, !PT ;  /* 0x0040000016ff7812 */ /* 0x000fc4000786c0ff */
[----:B------:R-:W-:Y:S02]  /*c5360*/  LOP3.LUT P4, RZ, R22, 0x800000, RZ, 0xc0, !PT ;  /* 0x0080000016ff7812 */ /* 0x000fe4000788c0ff */
[----:B------:R-:W-:Y:S02]  /*c5370*/  PRMT R23, R16, 0x7772, RZ ;  /* 0x0000777210177816 */ /* 0x000fe400000000ff */
[----:B------:R-:W-:-:S07]  /*c5380*/  LOP3.LUT P5, RZ, R22, 0x1000000, RZ, 0xc0, !PT ;  /* 0x0100000016ff7812 */ /* 0x000fce00078ac0ff */
[----:B--2---:R0:W-:Y:S02]  /*c5390*/  @P3 STG.E.U8 desc[UR6][R6.64], R23 ;  /* 0x0000001706003986 */ /* 0x0041e4000c101106 */
[----:B0-----:R-:W-:Y:S02]  /*c53a0*/  PRMT R23, R16, 0x7773, RZ ;  /* 0x0000777310177816 */ /* 0x001fe400000000ff */
[----:B------:R-:W2:Y:S04]  /*c53b0*/  LDL.LU.64 R6, [R1+0xf80] ;  /* 0x000f800001067983 */ /* 0x000ea80000300a00 */
[----:B---3--:R4:W-:Y:S04]  /*c53c0*/  @P4 STG.E.U8 desc[UR6][R12.64], R23 ;  /* 0x000000170c004986 */ /* 0x0089e8000c101106 */
[----:B------:R-:W3:Y:S01]  /*c53d0*/  LDL.LU R29, [R1+0x100] ;  /* 0x00010000011d7983 */ /* 0x000ee20000300800 */
[----:B----4-:R-:W-:-:S05]  /*c53e0*/  PRMT R23, R3, 0x7770, RZ ;  /* 0x0000777003177816 */ /* 0x010fca00000000ff */
[----:B-----5:R0:W-:Y:S04]  /*c53f0*/  @P5 STG.E.U8 desc[UR6][R4.64], R23 ;  /* 0x0000001704005986 */ /* 0x0201e8000c101106 */
[----:B0-----:R-:W4:Y:S04]  /*c5400*/  LDL.LU.64 R4, [R1+0xf78] ;  /* 0x000f780001047983 */ /* 0x001f280000300a00 */
[----:B------:R-:W5:Y:S04]  /*c5410*/  LDL.LU R27, [R1+0x104] ;  /* 0x00010400011b7983 */ /* 0x000f680000300800 */
[----:B-----5:R0:W-:Y:S04]  /*c5420*/  STL [R1+0x3118], R27 ;  /* 0x0031181b01007387 */ /* 0x0201e80000100800 */
[----:B0-----:R-:W5:Y:S04]  /*c5430*/  LDL.LU.64 R26, [R1+0xf60] ;  /* 0x000f6000011a7983 */ /* 0x001f680000300a00 */
[----:B-----5:R0:W-:Y:S04]  /*c5440*/  STL.64 [R1+0x3120], R26 ;  /* 0x0031201a01007387 */ /* 0x0201e80000100a00 */
[----:B0-----:R-:W5:Y:S01]  /*c5450*/  LDL.LU.64 R26, [R1+0xf68] ;  /* 0x000f6800011a7983 */ /* 0x001f620000300a00 */
        /* <DEDUP_REMOVED lines=17> */
[----:B-----5:R0:W-:Y:S04]  /*c5570*/  STL.64 [R1+0x3128], R26 ;  /* 0x0031281a01007387 */ /* 0x0201e80000100a00 */
[----:B0-----:R-:W5:Y:S06]  /*c5580*/  LDL.LU.64 R26, [R1+0xf70] ;  /* 0x000f7000011a7983 */ /* 0x001f6c0000300a00 */
[----:B------:R-:W-:-:S02]  /*c5590*/  @P1 LOP3.LUT R28, R28, 0x400, RZ, 0xfc, !PT ;  /* 0x000004001c1c1812 */ /* 0x000fc400078efcff */
[----:B------:R-:W-:Y:S02]  /*c55a0*/  LOP3.LUT P1, RZ, R22, 0x10000000, RZ, 0xc0, !PT ;  /* 0x1000000016ff7812 */ /* 0x000fe4000782c0ff */
        /* <DEDUP_REMOVED lines=8> */
[----:B------:R0:W-:Y:S02]  /*c5630*/  @P6 STG.E.U8 desc[UR6][R10.64], R23 ;  /* 0x000000170a006986 */ /* 0x0001e4000c101106 */
[----:B0-----:R-:W-:-:S10]  /*c5640*/  PRMT R23, R3, 0x7772, RZ ;  /* 0x0000777203177816 */ /* 0x001fd400000000ff */
[----:B------:R0:W-:Y:S01]  /*c5650*/  @P1 STG.E.U8 desc[UR6][R8.64], R23 ;  /* 0x0000001708001986 */ /* 0x0001e2000c101106 */
[----:B------:R-:W-:Y:S02]  /*c5660*/  LOP3.LUT P1, RZ, R28, 0x1000, RZ, 0xc0, !PT ;  /* 0x000010001cff7812 */ /* 0x000fe4000782c0ff */
[----:B0-----:R-:W-:-:S11]  /*c5670*/  PRMT R23, R3, 0x7773, RZ ;  /* 0x0000777303177816 */ /* 0x001fd600000000ff */
[----:B--2---:R3:W-:Y:S01]  /*c5680*/  @P1 STG.E.U8 desc[UR6][R6.64], R23 ;  /* 0x0000001706001986 */ /* 0x0047e2000c101106 */
[----:B------:R-:W-:Y:S02]  /*c5690*/  LOP3.LUT P1, RZ, R28, 0x800, RZ, 0xc0, !PT ;  /* 0x000008001cff7812 */ /* 0x000fe4000782c0ff */
[C---:B------:R-:W-:Y:S01]  /*c56a0*/  LOP3.LUT P2, RZ, R18.reuse, 0x8, RZ, 0xc0, !PT ;  /* 0x0000000812ff7812 */ /* 0x040fe2000784c0ff */
[----:B------:R0:W-:Y:S01]  /*c56b0*/  STL.64 [R1+0x3110], R18 ;  /* 0x0031101201007387 */ /* 0x0001e20000100a00 */
[----:B---3--:R-:W-:Y:S02]  /*c56c0*/  PRMT R23, R29, 0x7770, RZ ;  /* 0x000077701d177816 */ /* 0x008fe400000000ff */
[----:B------:R-:W-:-:S07]  /*c56d0*/  LOP3.LUT P0, RZ, R18, 0x10, RZ, 0xc0, !PT ;  /* 0x0000001012ff7812 */ /* 0x000fce000780c0ff */
[----:B----4-:R1:W-:Y:S01]  /*c56e0*/  @P1 STG.E.U8 desc[UR6][R4.64], R23 ;  /* 0x0000001704001986 */ /* 0x0103e2000c101106 */
[----:B------:R-:W-:Y:S02]  /*c56f0*/  LOP3.LUT P1, RZ, R28, 0x400, RZ, 0xc0, !PT ;  /* 0x000004001cff7812 */ /* 0x000fe4000782c0ff */
[C---:B------:R-:W-:Y:S02]  /*c5700*/  LOP3.LUT P3, RZ, R18.reuse, 0x20, RZ, 0xc0, !PT ;  /* 0x0000002012ff7812 */ /* 0x040fe4000786c0ff */
[C---:B------:R-:W-:Y:S02]  /*c5710*/  LOP3.LUT P4, RZ, R18.reuse, 0x40, RZ, 0xc0, !PT ;  /* 0x0000004012ff7812 */ /* 0x040fe4000788c0ff */
[C---:B------:R-:W-:Y:S02]  /*c5720*/  LOP3.LUT P5, RZ, R18.reuse, 0x80, RZ, 0xc0, !PT ;  /* 0x0000008012ff7812 */ /* 0x040fe400078ac0ff */
[----:B------:R-:W-:Y:S02]  /*c5730*/  LOP3.LUT P6, RZ, R18, 0x100, RZ, 0xc0, !PT ;  /* 0x0000010012ff7812 */ /* 0x000fe400078cc0ff */
[----:B0-----:R-:W2:Y:S04]  /*c5740*/  LDL.LU.64 R18, [R1+0xf58] ;  /* 0x000f580001127983 */ /* 0x001ea80000300a00 */
[----:B------:R-:W3:Y:S01]  /*c5750*/  LDL.LU.64 R20, [R1+0xf50] ;  /* 0x000f500001147983 */ /* 0x000ee20000300a00 */
[----:B-1----:R-:W-:-:S03]  /*c5760*/  PRMT R23, R29, 0x7771, RZ ;  /* 0x000077711d177816 */ /* 0x002fc600000000ff */
[----:B------:R-:W4:Y:S04]  /*c5770*/  LDL.LU.64 R24, [R1+0xf48] ;  /* 0x000f480001187983 */ /* 0x000f280000300a00 */
[----:B------:R-:W2:Y:S04]  /*c5780*/  LDL.LU R16, [R1+0x108] ;  /* 0x0001080001107983 */ /* 0x000ea80000300800 */
[----:B------:R-:W2:Y:S04]  /*c5790*/  LDL.LU.64 R14, [R1+0xf40] ;  /* 0x000f4000010e7983 */ /* 0x000ea80000300a00 */
[----:B------:R-:W2:Y:S04]  /*c57a0*/  LDL.LU.64 R12, [R1+0xf38] ;  /* 0x000f3800010c7983 */ /* 0x000ea80000300a00 */
[----:B------:R-:W2:Y:S04]  /*c57b0*/  LDL.LU.64 R10, [R1+0xf30] ;  /* 0x000f3000010a7983 */ /* 0x000ea80000300a00 */
[----:B------:R-:W2:Y:S04]  /*c57c0*/  LDL.LU.64 R8, [R1+0xf28] ;  /* 0x000f280001087983 */ /* 0x000ea80000300a00 */
[----:B------:R-:W2:Y:S04]  /*c57d0*/  LDL.LU.64 R6, [R1+0xf20] ;  /* 0x000f200001067983 */ /* 0x000ea80000300a00 */
[----:B------:R-:W2:Y:S04]  /*c57e0*/  LDL.LU R3, [R1+0x10c] ;  /* 0x00010c0001037983 */ /* 0x000ea80000300800 */
        /* <DEDUP_REMOVED lines=10> */
[----:B0-----:R-:W5:Y:S01]  /*c5890*/  LDL.LU R27, [R1+0x3118] ;  /* 0x00311800011b7983 */ /* 0x001f620000300800 */
[----:B------:R-:W-:Y:S02]  /*c58a0*/  LOP3.LUT P1, RZ, R28, 0x80, RZ, 0xc0, !PT ;  /* 0x000000801cff7812 */ /* 0x000fe4000782c0ff */
[----:B-----5:R-:W-:-:S11]  /*c58b0*/  PRMT R23, R27, 0x7770, RZ ;  /* 0x000077701b177816 */ /* 0x020fd600000000ff */
[----:B--2---:R0:W-:Y:S01]  /*c58c0*/  @P1 STG.E.U8 desc[UR6][R18.64], R23 ;  /* 0x0000001712001986 */ /* 0x0041e2000c101106 */
[C---:B------:R-:W-:Y:S02]  /*c58d0*/  LOP3.LUT P1, RZ, R28.reuse, 0x40, RZ, 0xc0, !PT ;  /* 0x000000401cff7812 */ /* 0x040fe4000782c0ff */
[----:B0-----:R-:W-:Y:S01]  /*c58e0*/  PRMT R23, R27, 0x7771, RZ ;  /* 0x000077711b177816 */ /* 0x001fe200000000ff */
[----:B------:R-:W2:Y:S10]  /*c58f0*/  LDL.LU.64 R18, [R1+0x3110] ;  /* 0x0031100001127983 */ /* 0x000eb40000300a00 */
[----:B---3--:R0:W-:Y:S04]  /*c5900*/  @P1 STG.E.U8 desc[UR6][R20.64], R23 ;  /* 0x0000001714001986 */ /* 0x0081e8000c101106 */
[----:B0-----:R-:W3:Y:S01]  /*c5910*/  LDL.LU.64 R20, [R1+0x3108] ;  /* 0x0031080001147983 */ /* 0x001ee20000300a00 */
[----:B------:R-:W-:-:S02]  /*c5920*/  LOP3.LUT P1, RZ, R28, 0x20, RZ, 0xc0, !PT ;  /* 0x000000201cff7812 */ /* 0x000fc4000782c0ff */
[----:B------:R-:W-:-:S11]  /*c5930*/  PRMT R23, R27, 0x7772, RZ ;  /* 0x000077721b177816 */ /* 0x000fd600000000ff */
[----:B----4-:R0:W-:Y:S02]  /*c5940*/  @P1 STG.E.U8 desc[UR6][R24.64], R23 ;  /* 0x0000001718001986 */ /* 0x0101e4000c101106 */
        /* <DEDUP_REMOVED lines=12> */
[----:B0-----:R-:W-:Y:S02]  /*c5a10*/  IMAD.MOV.U32 R4, RZ, RZ, R17 ;  /* 0x000000ffff047224 */ /* 0x001fe400078e0011 */
[----:B------:R-:W4:Y:S01]  /*c5a20*/  LDL.LU.64 R16, [R1+0xf10] ;  /* 0x000f100001107983 */ /* 0x000f220000300a00 */
[----:B------:R-:W-:Y:S02]  /*c5a30*/  LOP3.LUT R22, R22, 0xdfffffff, RZ, 0xc0, !PT ;  /* 0xdfffffff16167812 */ /* 0x000fe400078ec0ff */
[----:B------:R-:W-:Y:S01]  /*c5a40*/  LOP3.LUT R28, R28, 0xfffffffe, RZ, 0xc0, !PT ;  /* 0xfffffffe1c1c7812 */ /* 0x000fe200078ec0ff */
[----:B------:R-:W5:Y:S01]  /*c5a50*/  LDL.LU.64 R14, [R1+0xf08] ;  /* 0x000f0800010e7983 */ /* 0x000f620000300a00 */
[----:B------:R-:W-:-:S03]  /*c5a60*/  PRMT R23, R3, 0x7771, RZ ;  /* 0x0000777103177816 */ /* 0x000fc600000000ff */
[----:B------:R-:W5:Y:S04]  /*c5a70*/  LDL.LU.64 R12, [R1+0xf00] ;  /* 0x000f0000010c7983 */ /* 0x000f680000300a00 */
[----:B------:R-:W5:Y:S04]  /*c5a80*/  LDL.LU.64 R10, [R1+0xef8] ;  /* 0x000ef800010a7983 */ /* 0x000f680000300a00 */
[----:B------:R-:W5:Y:S01]  /*c5a90*/  LDL.LU.64 R8, [R1+0xef0] ;  /* 0x000ef00001087983 */ /* 0x000f620000300a00 */
[----:B---3--:R-:W-:-:S13]  /*c5aa0*/  LOP3.LUT P1, RZ, R21, 0x100000, RZ, 0xc0, !PT ;  /* 0x0010000015ff7812 */ /* 0x008fda000782c0ff */
        /* <DEDUP_REMOVED lines=17> */
[----:B--2---:R-:W-:-:S09]  /*c5bc0*/  LOP3.LUT P3, RZ, R18, 0x200, RZ, 0xc0, !PT ;  /* 0x0000020012ff7812 */ /* 0x004fd2000786c0ff */
[----:B------:R-:W-:Y:S02]  /*c5bd0*/  @P1 LOP3.LUT R28, R28, 0x8, RZ, 0xfc, !PT ;  /* 0x000000081c1c1812 */ /* 0x000fe400078efcff */
[----:B------:R-:W-:Y:S02]  /*c5be0*/  LOP3.LUT P1, RZ, R21, 0x8000000, RZ, 0xc0, !PT ;  /* 0x0800000015ff7812 */ /* 0x000fe4000782c0ff */
[----:B------:R-:W-:Y:S01]  /*c5bf0*/  LOP3.LUT R28, R28, 0xffffffef, RZ, 0xc0, !PT ;  /* 0xffffffef1c1c7812 */ /* 0x000fe200078ec0ff */
[----:B------:R-:W-:Y:S01]  /*c5c00*/  STL.64 [R1+0x30f0], R18 ;  /* 0x0030f01201007387 */ /* 0x000fe20000100a00 */
[----:B------:R-:W-:-:S03]  /*c5c10*/  LOP3.LUT P4, RZ, R18, 0x400, RZ, 0xc0, !PT ;  /* 0x0000040012ff7812 */ /* 0x000fc6000788c0ff */
[----:B------:R-:W2:Y:S01]  /*c5c20*/  LDL.LU.64 R6, [R1+0xee8] ;  /* 0x000ee80001067983 */ /* 0x000ea20000300a00 */
[C---:B------:R-:W-:Y:S02]  /*c5c30*/  LOP3.LUT P5, RZ, R18.reuse, 0x800, RZ, 0xc0, !PT ;  /* 0x0000080012ff7812 */ /* 0x040fe400078ac0ff */
[----:B------:R-:W-:-:S03]  /*c5c40*/  LOP3.LUT P6, RZ, R18, 0x1000, RZ, 0xc0, !PT ;  /* 0x0000100012ff7812 */ /* 0x000fc600078cc0ff */
[----:B------:R-:W-:Y:S02]  /*c5c50*/  @P1 LOP3.LUT R28, R28, 0x10, RZ, 0xfc, !PT ;  /* 0x000000101c1c1812 */ /* 0x000fe400078efcff */
[----:B------:R-:W-:Y:S01]  /*c5c60*/  LOP3.LUT P1, RZ, R18, 0x2000, RZ, 0xc0, !PT ;  /* 0x0000200012ff7812 */ /* 0x000fe2000782c0ff */
[----:B----4-:R0:W-:Y:S04]  /*c5c70*/  @P3 STG.E.U8 desc[UR6][R16.64], R23 ;  /* 0x0000001710003986 */ /* 0x0101e8000c101106 */
[----:B0-----:R-:W3:Y:S04]  /*c5c80*/  LDL.LU.64 R16, [R1+0xee0] ;  /* 0x000ee00001107983 */ /* 0x001ee80000300a00 */
[----:B------:R-:W4:Y:S04]  /*c5c90*/  LDL.LU R29, [R1+0xf4] ;  /* 0x0000f400011d7983 */ /* 0x000f280000300800 */
[----:B------:R-:W2:Y:S04]  /*c5ca0*/  LDL.LU.64 R18, [R1+0xec8] ;  /* 0x000ec80001127983 */ /* 0x000ea80000300a00 */
[----:B--2---:R0:W-:Y:S04]  /*c5cb0*/  STL.64 [R1+0x30f8], R18 ;  /* 0x0030f81201007387 */ /* 0x0041e80000100a00 */
[----:B0-----:R-:W2:Y:S01]  /*c5cc0*/  LDL.LU.64 R18, [R1+0xed0] ;  /* 0x000ed00001127983 */ /* 0x001ea20000300a00 */
[----:B------:R-:W-:-:S05]  /*c5cd0*/  PRMT R23, R3, 0x7772, RZ ;  /* 0x0000777203177816 */ /* 0x000fca00000000ff */
[----:B-----5:R0:W-:Y:S02]  /*c5ce0*/  @P4 STG.E.U8 desc[UR6][R14.64], R23 ;  /* 0x000000170e004986 */ /* 0x0201e4000c101106 */
[----:B0-----:R-:W-:-:S05]  /*c5cf0*/  PRMT R23, R3, 0x7773, RZ ;  /* 0x0000777303177816 */ /* 0x001fca00000000ff */
[----:B------:R0:W-:Y:S02]  /*c5d00*/  @P5 STG.E.U8 desc[UR6][R12.64], R23 ;  /* 0x000000170c005986 */ /* 0x0001e4000c101106 */
[----:B0-----:R-:W-:-:S05]  /*c5d10*/  PRMT R23, R4, 0x7770, RZ ;  /* 0x0000777004177816 */ /* 0x001fca00000000ff */
[----:B------:R-:W-:Y:S04]  /*c5d20*/  @P6 STG.E.U8 desc[UR6][R10.64], R23 ;  /* 0x000000170a006986 */ /* 0x000fe8000c101106 */
[----:B--2---:R0:W-:Y:S04]  /*c5d30*/  STL.64 [R1+0x3100], R18 ;  /* 0x0031001201007387 */ /* 0x0041e80000100a00 */
[----:B0-----:R-:W2:Y:S01]  /*c5d40*/  LDL.LU.64 R18, [R1+0xed8] ;  /* 0x000ed80001127983 */ /* 0x001ea20000300a00 */
[----:B------:R-:W-:-:S03]  /*c5d50*/  PRMT R23, R4, 0x7771, RZ ;  /* 0x0000777104177816 */ /* 0x000fc600000000ff */
[----:B------:R-:W5:Y:S04]  /*c5d60*/  LDL.LU.64 R24, [R1+0xec0] ;  /* 0x000ec00001187983 */ /* 0x000f680000300a00 */
[----:B------:R0:W-:Y:S01]  /*c5d70*/  @P1 STG.E.U8 desc[UR6][R8.64], R23 ;  /* 0x0000001708001986 */ /* 0x0001e2000c101106 */
[----:B------:R-:W-:-:S03]  /*c5d80*/  LOP3.LUT P1, RZ, R28, 0x10, RZ, 0xc0, !PT ;  /* 0x000000101cff7812 */ /* 0x000fc6000782c0ff */
        /* <DEDUP_REMOVED lines=8> */
[----:B0-----:R-:W-:-:S03]  /*c5e10*/  IMAD.MOV.U32 R23, RZ, RZ, R4 ;  /* 0x000000ffff177224 */ /* 0x001fc600078e0004 */
[----:B------:R-:W5:Y:S02]  /*c5e20*/  LDL.LU.64 R8, [R1+0xe98] ;  /* 0x000e980001087983 */ /* 0x000f640000300a00 */
[----:B------:R-:W-:Y:S02]  /*c5e30*/  PRMT R23, R23, 0x7773, RZ ;  /* 0x0000777317177816 */ /* 0x000fe400000000ff */
[----:B------:R-:W5:Y:S04]  /*c5e40*/  LDL.LU.64 R6, [R1+0xe90] ;  /* 0x000e900001067983 */ /* 0x000f680000300a00 */
[----:B---3--:R4:W-:Y:S01]  /*c5e50*/  @P1 STG.E.U8 desc[UR6][R16.64], R23 ;  /* 0x0000001710001986 */ /* 0x0089e2000c101106 */
[----:B------:R-:W-:-:S03]  /*c5e60*/  LOP3.LUT P1, RZ, R28, 0x4, RZ, 0xc0, !PT ;  /* 0x000000041cff7812 */ /* 0x000fc6000782c0ff */
[----:B------:R-:W3:Y:S01]  /*c5e70*/  LDL.LU.64 R4, [R1+0xe88] ;  /* 0x000e880001047983 */ /* 0x000ee20000300a00 */
[----:B----4-:R-:W-:-:S03]  /*c5e80*/  PRMT R23, R29, 0x7770, RZ ;  /* 0x000077701d177816 */ /* 0x010fc600000000ff */
[----:B------:R-:W4:Y:S06]  /*c5e90*/  LDL.LU.64 R16, [R1+0xe80] ;  /* 0x000e800001107983 */ /* 0x000f2c0000300a00 */
[----:B--2---:R0:W-:Y:S04]  /*c5ea0*/  @P1 STG.E.U8 desc[UR6][R18.64], R23 ;  /* 0x0000001712001986 */ /* 0x0041e8000c101106 */
[----:B0-----:R-:W2:Y:S01]  /*c5eb0*/  LDL.LU.64 R18, [R1+0x3100] ;  /* 0x0031000001127983 */ /* 0x001ea20000300a00 */
[----:B------:R-:W-:-:S02]  /*c5ec0*/  LOP3.LUT P1, RZ, R28, 0x2, RZ, 0xc0, !PT ;  /* 0x000000021cff7812 */ /* 0x000fc4000782c0ff */
[----:B------:R-:W-:-:S11]  /*c5ed0*/  PRMT R23, R29, 0x7771, RZ ;  /* 0x000077711d177816 */ /* 0x000fd600000000ff */
[----:B--2---:R0:W-:Y:S04]  /*c5ee0*/  @P1 STG.E.U8 desc[UR6][R18.64], R23 ;  /* 0x0000001712001986 */ /* 0x0041e8000c101106 */
[----:B0-----:R-:W2:Y:S01]  /*c5ef0*/  LDL.LU.64 R18, [R1+0x30f8] ;  /* 0x0030f80001127983 */ /* 0x001ea20000300a00 */
[----:B------:R-:W-:Y:S02]  /*c5f00*/  LOP3.LUT P1, RZ, R28, 0x1, RZ, 0xc0, !PT ;  /* 0x000000011cff7812 */ /* 0x000fe4000782c0ff */
[----:B------:R-:W-:Y:S02]  /*c5f10*/  PRMT R23, R29, 0x7772, RZ ;  /* 0x000077721d177816 */ /* 0x000fe400000000ff */
[C---:B------:R-:W-:Y:S02]  /*c5f20*/  LOP3.LUT P2, RZ, R21.reuse, 0x80000, RZ, 0xc0, !PT ;  /* 0x0008000015ff7812 */ /* 0x040fe4000784c0ff */
[----:B------:R-:W-:-:S07]  /*c5f30*/  LOP3.LUT P0, RZ, R21, 0x40000, RZ, 0xc0, !PT ;  /* 0x0004000015ff7812 */ /* 0x000fce000780c0ff */
[----:B--2---:R0:W-:Y:S04]  /*c5f40*/  @P1 STG.E.U8 desc[UR6][R18.64], R23 ;  /* 0x0000001712001986 */ /* 0x0041e8000c101106 */
[----:B0-----:R-:W2:Y:S01]  /*c5f50*/  LDL.LU.64 R18, [R1+0x30f0] ;  /* 0x0030f00001127983 */ /* 0x001ea20000300a00 */
[----:B------:R-:W-:Y:S02]  /*c5f60*/  LOP3.LUT P1, RZ, R22, 0x80000000, RZ, 0xc0, !PT ;  /* 0x8000000016ff7812 */ /* 0x000fe4000782c0ff */
[----:B------:R-:W-:-:S11]  /*c5f70*/  PRMT R23, R29, 0x7773, RZ ;  /* 0x000077731d177816 */ /* 0x000fd600000000ff */
[----:B-----5:R0:W-:Y:S01]  /*c5f80*/  @P1 STG.E.U8 desc[UR6][R24.64], R23 ;  /* 0x0000001718001986 */ /* 0x0201e2000c101106 */
[----:B------:R-:W-:Y:S02]  /*c5f90*/  LOP3.LUT P1, RZ, R22, 0x40000000, RZ, 0xc0, !PT ;  /* 0x4000000016ff7812 */ /* 0x000fe4000782c0ff */
[----:B0-----:R-:W-:-:S11]  /*c5fa0*/  PRMT R23, R3, 0x7770, RZ ;  /* 0x0000777003177816 */ /* 0x001fd600000000ff */
[----:B------:R0:W-:Y:S01]  /*c5fb0*/  @P1 STG.E.U8 desc[UR6][R26.64], R23 ;  /* 0x000000171a001986 */ /* 0x0001e2000c101106 */
[----:B------:R-:W-:Y:S02]  /*c5fc0*/  LOP3.LUT P1, RZ, R22, 0x20000000, RZ, 0xc0, !PT ;  /* 0x2000000016ff7812 */ /* 0x000fe4000782c0ff */
[----:B0-----:R-:W-:-:S11]  /*c5fd0*/  PRMT R23, R3, 0x7771, RZ ;  /* 0x0000777103177816 */ /* 0x001fd600000000ff */
[----:B------:R0:W-:Y:S01]  /*c5fe0*/  @P1 STG.E.U8 desc[UR6][R14.64], R23 ;  /* 0x000000170e001986 */ /* 0x0001e2000c101106 */
[----:B------:R-:W-:Y:S02]  /*c5ff0*/  LOP3.LUT P3, RZ, R21, 0x20000, RZ, 0xc0, !PT ;  /* 0x0002000015ff7812 */ /* 0x000fe4000786c0ff */
[----:B0-----:R-:W-:-:S05]  /*c6000*/  PRMT R23, R3, 0x7772, RZ ;  /* 0x0000777203177816 */ /* 0x001fca00000000ff */
[----:B------:R0:W-:Y:S01]  /*c6010*/  @P2 STG.E.U8 desc[UR6][R12.64], R23 ;  /* 0x000000170c002986 */ /* 0x0001e2000c101106 */
[----:B------:R-:W-:Y:S02]  /*c6020*/  LOP3.LUT P4, RZ, R21, 0x10000, RZ, 0xc0, !PT ;  /* 0x0001000015ff7812 */ /* 0x000fe4000788c0ff */
[----:B0-----:R-:W-:-:S05]  /*c6030*/  PRMT R23, R3, 0x7773, RZ ;  /* 0x0000777303177816 */ /* 0x001fca00000000ff */
[----:B------:R2:W-:Y:S01]  /*c6040*/  @P0 STG.E.U8 desc[UR6][R10.64], R23 ;  /* 0x000000170a000986 */ /* 0x0005e2000c101106 */
[C---:B------:R-:W-:Y:S02]  /*c6050*/  LOP3.LUT P5, RZ, R21.reuse, 0x8000, RZ, 0xc0, !PT ;  /* 0x0000800015ff7812 */ /* 0x040fe400078ac0ff */
[----:B------:R-:W-:Y:S02]  /*c6060*/  LOP3.LUT P6, RZ, R21, 0x4000, RZ, 0xc0, !PT ;  /* 0x0000400015ff7812 */ /* 0x000fe400078cc0ff */
[----:B--2---:R-:W-:-:S05]  /*c6070*/  PRMT R23, R19, 0x7770, RZ ;  /* 0x0000777013177816 */ /* 0x004fca00000000ff */
[----:B------:R0:W-:Y:S02]  /*c6080*/  @P3 STG.E.U8 desc[UR6][R8.64], R23 ;  /* 0x0000001708003986 */ /* 0x0001e4000c101106 */
[----:B0-----:R-:W-:-:S05]  /*c6090*/  PRMT R23, R19, 0x7771, RZ ;  /* 0x0000777113177816 */ /* 0x001fca00000000ff */
[----:B------:R0:W-:Y:S02]  /*c60a0*/  @P4 STG.E.U8 desc[UR6][R6.64], R23 ;  /* 0x0000001706004986 */ /* 0x0001e4000c101106 */
[----:B0-----:R-:W-:-:S05]  /*c60b0*/  PRMT R23, R19, 0x7772, RZ ;  /* 0x0000777213177816 */ /* 0x001fca00000000ff */
[----:B---3--:R0:W-:Y:S02]  /*c60c0*/  @P5 STG.E.U8 desc[UR6][R4.64], R23 ;  /* 0x0000001704005986 */ /* 0x0081e4000c101106 */
[----:B0-----:R-:W-:Y:S02]  /*c60d0*/  PRMT R23, R19, 0x7773, RZ ;  /* 0x0000777313177816 */ /* 0x001fe400000000ff */
[----:B------:R-:W2:Y:S04]  /*c60e0*/  LDL.LU R19, [R1+0x30e8] ;  /* 0x0030e80001137983 */ /* 0x000ea80000300800 */
[----:B----4-:R0:W-:Y:S04]  /*c60f0*/  @P6 STG.E.U8 desc[UR6][R16.64], R23 ;  /* 0x0000001710006986 */ /* 0x0101e8000c101106 */
[----:B------:R-:W3:Y:S04]  /*c6100*/  LDL.LU.64 R4, [R1+0xe78] ;  /* 0x000e780001047983 */ /* 0x000ee80000300a00 */
[----:B0-----:R-:W4:Y:S04]  /*c6110*/  LDL.LU.64 R16, [R1+0xe70] ;  /* 0x000e700001107983 */ /* 0x001f280000300a00 */
[----:B------:R-:W5:Y:S04]  /*c6120*/  LDL.LU.64 R12, [R1+0xe68] ;  /* 0x000e6800010c7983 */ /* 0x000f680000300a00 */
[----:B------:R-:W2:Y:S01]  /*c6130*/  LDL.LU R3, [R1+0xe0] ;  /* 0x0000e00001037983 */ /* 0x000ea20000300800 */
[----:B------:R-:W-:-:S02]  /*c6140*/  LOP3.LUT P1, RZ, R21, 0x2, RZ, 0xc0, !PT ;  /* 0x0000000215ff7812 */ /* 0x000fc4000782c0ff */
[----:B------:R-:W-:Y:S01]  /*c6150*/  LOP3.LUT R22, R22, 0xffdfffff, RZ, 0xc0, !PT ;  /* 0xffdfffff16167812 */ /* 0x000fe200078ec0ff */
[----:B------:R-:W3:Y:S01]  /*c6160*/  LDL.LU.64 R8, [R1+0xe60] ;  /* 0x000e600001087983 */ /* 0x000ee20000300a00 */
[C---:B------:R-:W-:Y:S02]  /*c6170*/  LOP3.LUT P3, RZ, R21.reuse, 0x2000, RZ, 0xc0, !PT ;  /* 0x0000200015ff7812 */ /* 0x040fe4000786c0ff */
[----:B------:R-:W-:Y:S01]  /*c6180*/  LOP3.LUT P4, RZ, R21, 0x1000, RZ, 0xc0, !PT ;  /* 0x0000100015ff7812 */ /* 0x000fe2000788c0ff */
[----:B------:R-:W4:Y:S06]  /*c6190*/  LDL.LU.64 R6, [R1+0xe58] ;  /* 0x000e580001067983 */ /* 0x000f2c0000300a00 */
[----:B------:R-:W-:-:S02]  /*c61a0*/  @P1 LOP3.LUT R22, R22, 0x200000, RZ, 0xfc, !PT ;  /* 0x0020000016161812 */ /* 0x000fc400078efcff */
        /* <DEDUP_REMOVED lines=20> */
[C---:B------:R-:W-:Y:S02]  /*c62f0*/  LOP3.LUT P5, RZ, R21.reuse, 0x800, RZ, 0xc0, !PT ;  /* 0x0000080015ff7812 */ /* 0x040fe400078ac0ff */
[C---:B------:R-:W-:Y:S02]  /*c6300*/  LOP3.LUT P6, RZ, R21.reuse, 0x400, RZ, 0xc0, !PT ;  /* 0x0000040015ff7812 */ /* 0x040fe400078cc0ff */
[----:B------:R-:W-:-:S05]  /*c6310*/  LOP3.LUT P2, RZ, R21, 0x1, RZ, 0xc0, !PT ;  /* 0x0000000115ff7812 */ /* 0x000fca000784c0ff */
[----:B------:R-:W-:Y:S02]  /*c6320*/  @P1 LOP3.LUT R22, R22, 0x10000000, RZ, 0xfc, !PT ;  /* 0x1000000016161812 */ /* 0x000fe400078efcff */
[----:B------:R-:W-:Y:S02]  /*c6330*/  LOP3.LUT P1, RZ, R21, 0x200, RZ, 0xc0, !PT ;  /* 0x0000020015ff7812 */ /* 0x000fe4000782c0ff */
[C---:B--2---:R-:W-:Y:S02]  /*c6340*/  PRMT R23, R3.reuse, 0x7770, RZ ;  /* 0x0000777003177816 */ /* 0x044fe400000000ff */
[----:B------:R-:W-:-:S03]  /*c6350*/  PRMT R21, R3, 0x7771, RZ ;  /* 0x0000777103157816 */ /* 0x000fc600000000ff */
[----:B---3--:R0:W-:Y:S04]  /*c6360*/  @P3 STG.E.U8 desc[UR6][R4.64], R23 ;  /* 0x0000001704003986 */ /* 0x0081e8000c101106 */
[----:B----4-:R1:W-:Y:S04]  /*c6370*/  @P4 STG.E.U8 desc[UR6][R16.64], R21 ;  /* 0x0000001510004986 */ /* 0x0103e8000c101106 */
[----:B0-----:R-:W2:Y:S04]  /*c6380*/  LDL.LU.64 R4, [R1+0xe50] ;  /* 0x000e500001047983 */ /* 0x001ea80000300a00 */
[----:B------:R-:W3:Y:S04]  /*c6390*/  LDL.LU R23, [R1+0xe4] ;  /* 0x0000e40001177983 */ /* 0x000ee80000300800 */
[----:B-1----:R-:W4:Y:S04]  /*c63a0*/  LDL.LU.64 R16, [R1+0xe48] ;  /* 0x000e480001107983 */ /* 0x002f280000300a00 */
[----:B------:R-:W2:Y:S04]  /*c63b0*/  LDL.LU R11, [R1+0xe8] ;  /* 0x0000e800010b7983 */ /* 0x000ea80000300800 */
[----:B------:R-:W2:Y:S04]  /*c63c0*/  LDL.LU.64 R28, [R1+0xe28] ;  /* 0x000e2800011c7983 */ /* 0x000ea80000300a00 */
[----:B--2---:R0:W-:Y:S04]  /*c63d0*/  STL.64 [R1+0x30d0], R28 ;  /* 0x0030d01c01007387 */ /* 0x0041e80000100a00 */
[----:B0-----:R-:W2:Y:S04]  /*c63e0*/  LDL.LU.64 R28, [R1+0xe30] ;  /* 0x000e3000011c7983 */ /* 0x001ea80000300a00 */
[----:B--2---:R0:W-:Y:S04]  /*c63f0*/  STL.64 [R1+0x30d8], R28 ;  /* 0x0030d81c01007387 */ /* 0x0041e80000100a00 */
[----:B0-----:R-:W2:Y:S01]  /*c6400*/  LDL.LU.64 R28, [R1+0xe38] ;  /* 0x000e3800011c7983 */ /* 0x001ea20000300a00 */
[----:B------:R-:W-:-:S05]  /*c6410*/  PRMT R21, R3, 0x7772, RZ ;  /* 0x0000777203157816 */ /* 0x000fca00000000ff */
[----:B-----5:R0:W-:Y:S02]  /*c6420*/  @P5 STG.E.U8 desc[UR6][R12.64], R21 ;  /* 0x000000150c005986 */ /* 0x0201e4000c101106 */
[----:B0-----:R-:W-:-:S05]  /*c6430*/  PRMT R21, R3, 0x7773, RZ ;  /* 0x0000777303157816 */ /* 0x001fca00000000ff */
[----:B------:R3:W-:Y:S02]  /*c6440*/  @P6 STG.E.U8 desc[UR6][R8.64], R21 ;  /* 0x0000001508006986 */ /* 0x0007e4000c101106 */
[----:B---3--:R-:W-:-:S05]  /*c6450*/  PRMT R21, R23, 0x7770, RZ ;  /* 0x0000777017157816 */ /* 0x008fca00000000ff */
[----:B------:R-:W-:Y:S04]  /*c6460*/  @P1 STG.E.U8 desc[UR6][R6.64], R21 ;  /* 0x0000001506001986 */ /* 0x000fe8000c101106 */
[----:B--2---:R0:W-:Y:S04]  /*c6470*/  STL.64 [R1+0x30e0], R28 ;  /* 0x0030e01c01007387 */ /* 0x0041e80000100a00 */
[----:B0-----:R-:W2:Y:S01]  /*c6480*/  LDL.LU.64 R28, [R1+0xe40] ;  /* 0x000e4000011c7983 */ /* 0x001ea20000300a00 */
[C---:B------:R-:W-:Y:S02]  /*c6490*/  LOP3.LUT P1, RZ, R22.reuse, 0x10000000, RZ, 0xc0, !PT ;  /* 0x1000000016ff7812 */ /* 0x040fe4000782c0ff */
[----:B------:R-:W-:Y:S01]  /*c64a0*/  PRMT R21, R23, 0x7771, RZ ;  /* 0x0000777117157816 */ /* 0x000fe200000000ff */
[----:B------:R-:W3:Y:S04]  /*c64b0*/  LDL.LU.64 R24, [R1+0xe20] ;  /* 0x000e200001187983 */ /* 0x000ee80000300a00 */
[----:B------:R-:W5:Y:S04]  /*c64c0*/  LDL.LU R10, [R1+0xec] ;  /* 0x0000ec00010a7983 */ /* 0x000f680000300800 */
[----:B------:R-:W3:Y:S04]  /*c64d0*/  LDL.LU.64 R26, [R1+0xe18] ;  /* 0x000e1800011a7983 */ /* 0x000ee80000300a00 */
[----:B------:R0:W-:Y:S01]  /*c64e0*/  @P1 STG.E.U8 desc[UR6][R4.64], R21 ;  /* 0x0000001504001986 */ /* 0x0001e2000c101106 */
[----:B------:R-:W-:-:S03]  /*c64f0*/  LOP3.LUT P1, RZ, R22, 0x8000000, RZ, 0xc0, !PT ;  /* 0x0800000016ff7812 */ /* 0x000fc6000782c0ff */
[----:B------:R-:W3:Y:S04]  /*c6500*/  LDL.LU.64 R14, [R1+0xe10] ;  /* 0x000e1000010e7983 */ /* 0x000ee80000300a00 */
[----:B------:R-:W3:Y:S01]  /*c6510*/  LDL.LU.64 R12, [R1+0xe08] ;  /* 0x000e0800010c7983 */ /* 0x000ee20000300a00 */
[----:B0-----:R-:W-:-:S03]  /*c6520*/  PRMT R21, R23, 0x7772, RZ ;  /* 0x0000777217157816 */ /* 0x001fc600000000ff */
[----:B------:R-:W3:Y:S04]  /*c6530*/  LDL.LU.64 R8, [R1+0xe00] ;  /* 0x000e000001087983 */ /* 0x000ee80000300a00 */
[----:B----4-:R0:W-:Y:S01]  /*c6540*/  @P1 STG.E.U8 desc[UR6][R16.64], R21 ;  /* 0x0000001510001986 */ /* 0x0101e2000c101106 */
[----:B------:R-:W-:-:S03]  /*c6550*/  LOP3.LUT P1, RZ, R22, 0x4000000, RZ, 0xc0, !PT ;  /* 0x0400000016ff7812 */ /* 0x000fc6000782c0ff */
[----:B------:R-:W4:Y:S04]  /*c6560*/  LDL.LU R3, [R1+0xd0] ;  /* 0x0000d00001037983 */ /* 0x000f280000300800 */
        /* <DEDUP_REMOVED lines=17> */
[----:B------:R-:W-:-:S02]  /*c6680*/  LOP3.LUT P3, RZ, R19, 0x40000000, RZ, 0xc0, !PT ;  /* 0x4000000013ff7812 */ /* 0x000fc4000786c0ff */
[C---:B------:R-:W-:Y:S02]  /*c6690*/  LOP3.LUT P4, RZ, R19.reuse, 0x20000000, RZ, 0xc0, !PT ;  /* 0x2000000013ff7812 */ /* 0x040fe4000788c0ff */
[C---:B------:R-:W-:Y:S02]  /*c66a0*/  LOP3.LUT P5, RZ, R19.reuse, 0x10000000, RZ, 0xc0, !PT ;  /* 0x1000000013ff7812 */ /* 0x040fe400078ac0ff */
[----:B------:R-:W-:Y:S01]  /*c66b0*/  LOP3.LUT P6, RZ, R19, 0x8000000, RZ, 0xc0, !PT ;  /* 0x0800000013ff7812 */ /* 0x000fe200078cc0ff */
[----:B--2---:R0:W-:Y:S01]  /*c66c0*/  @P1 STG.E.U8 desc[UR6][R28.64], R21 ;  /* 0x000000151c001986 */ /* 0x0041e2000c101106 */
[----:B------:R-:W-:Y:S02]  /*c66d0*/  LOP3.LUT P1, RZ, R22, 0x400000, RZ, 0xc0, !PT ;  /* 0x0040000016ff7812 */ /* 0x000fe4000782c0ff */
[----:B0-----:R-:W-:-:S11]  /*c66e0*/  PRMT R21, R11, 0x7773, RZ ;  /* 0x000077730b157816 */ /* 0x001fd600000000ff */
[----:B---3--:R5:W-:Y:S01]  /*c66f0*/  @P1 STG.E.U8 desc[UR6][R24.64], R21 ;  /* 0x0000001518001986 */ /* 0x008be2000c101106 */
[----:B------:R-:W-:Y:S02]  /*c6700*/  LOP3.LUT P1, RZ, R22, 0x200000, RZ, 0xc0, !PT ;  /* 0x0020000016ff7812 */ /* 0x000fe4000782c0ff */
[----:B-----5:R-:W-:-:S11]  /*c6710*/  PRMT R21, R10, 0x7770, RZ ;  /* 0x000077700a157816 */ /* 0x020fd600000000ff */
[----:B------:R0:W-:Y:S02]  /*c6720*/  @P1 STG.E.U8 desc[UR6][R26.64], R21 ;  /* 0x000000151a001986 */ /* 0x0001e4000c101106 */
[----:B0-----:R-:W-:-:S05]  /*c6730*/  PRMT R21, R10, 0x7771, RZ ;  /* 0x000077710a157816 */ /* 0x001fca00000000ff */
[----:B------:R0:W-:Y:S02]  /*c6740*/  @P2 STG.E.U8 desc[UR6][R14.64], R21 ;  /* 0x000000150e002986 */ /* 0x0001e4000c101106 */
[----:B0-----:R-:W-:-:S05]  /*c6750*/  PRMT R21, R10, 0x7772, RZ ;  /* 0x000077720a157816 */ /* 0x001fca00000000ff */
[----:B------:R0:W-:Y:S02]  /*c6760*/  @P0 STG.E.U8 desc[UR6][R12.64], R21 ;  /* 0x000000150c000986 */ /* 0x0001e4000c101106 */
[----:B0-----:R-:W-:-:S05]  /*c6770*/  PRMT R21, R10, 0x7773, RZ ;  /* 0x000077730a157816 */ /* 0x001fca00000000ff */
[----:B------:R4:W-:Y:S02]  /*c6780*/  @P3 STG.E.U8 desc[UR6][R8.64], R21 ;  /* 0x0000001508003986 */ /* 0x0009e4000c101106 */
[----:B----4-:R-:W-:-:S05]  /*c6790*/  PRMT R21, R3, 0x7770, RZ ;  /* 0x0000777003157816 */ /* 0x010fca00000000ff */
[----:B------:R0:W-:Y:S02]  /*c67a0*/  @P4 STG.E.U8 desc[UR6][R6.64], R21 ;  /* 0x0000001506004986 */ /* 0x0001e4000c101106 */
[----:B0-----:R-:W-:-:S05]  /*c67b0*/  PRMT R21, R3, 0x7771, RZ ;  /* 0x0000777103157816 */ /* 0x001fca00000000ff */
[----:B------:R0:W-:Y:S02]  /*c67c0*/  @P5 STG.E.U8 desc[UR6][R4.64], R21 ;  /* 0x0000001504005986 */ /* 0x0001e4000c101106 */
        /* <DEDUP_REMOVED lines=8> */
[----:B------:R-:W-:Y:S01]  /*c6850*/  LOP3.LUT P4, RZ, R19, 0x2000000, RZ, 0xc0, !PT ;  /* 0x0200000013ff7812 */ /* 0x000fe2000788c0ff */
[----:B------:R-:W4:Y:S01]  /*c6860*/  LDL.LU.64 R6, [R1+0xdc0] ;  /* 0x000dc00001067983 */ /* 0x000f220000300a00 */
[----:B------:R-:W-:-:S03]  /*c6870*/  PRMT R21, R3, 0x7773, RZ ;  /* 0x0000777303157816 */ /* 0x000fc600000000ff */
[----:B------:R-:W4:Y:S06]  /*c6880*/  LDL.LU R12, [R1+0xd8] ;  /* 0x0000d800010c7983 */ /* 0x000f2c0000300800 */
[----:B--2---:R0:W-:Y:S04]  /*c6890*/  @P3 STG.E.U8 desc[UR6][R4.64], R21 ;  /* 0x0000001504003986 */ /* 0x0041e8000c101106 */
[----:B0-----:R-:W2:Y:S01]  /*c68a0*/  LDL.LU.64 R4, [R1+0xdb8] ;  /* 0x000db80001047983 */ /* 0x001ea20000300a00 */
[----:B---3--:R-:W-:-:S05]  /*c68b0*/  PRMT R21, R9, 0x7770, RZ ;  /* 0x0000777009157816 */ /* 0x008fca00000000ff */
[----:B------:R0:W-:Y:S04]  /*c68c0*/  @P4 STG.E.U8 desc[UR6][R16.64], R21 ;  /* 0x0000001510004986 */ /* 0x0001e8000c101106 */
[----:B0-----:R-:W3:Y:S04]  /*c68d0*/  LDL.LU.64 R16, [R1+0xdb0] ;  /* 0x000db00001107983 */ /* 0x001ee80000300a00 */
[----:B------:R-:W2:Y:S04]  /*c68e0*/  LDL.LU R3, [R1+0xdc] ;  /* 0x0000dc0001037983 */ /* 0x000ea80000300800 */
        /* <DEDUP_REMOVED lines=17> */
[----:B------:R-:W-:Y:S01]  /*c6a00*/  LOP3.LUT P1, RZ, R19, 0x80000, RZ, 0xc0, !PT ;  /* 0x0008000013ff7812 */ /* 0x000fe2000782c0ff */
[----:B--2---:R0:W-:Y:S04]  /*c6a10*/  STL.64 [R1+0x30c8], R2 ;  /* 0x0030c80201007387 */ /* 0x0041e80000100a00 */
[----:B0-----:R-:W2:Y:S04]  /*c6a20*/  LDL.LU.64 R2, [R1+0xd98] ;  /* 0x000d980001027983 */ /* 0x001ea80000300a00 */
[----:B------:R-:W2:Y:S01]  /*c6a30*/  LDL.LU.64 R28, [R1+0xd80] ;  /* 0x000d8000011c7983 */ /* 0x000ea20000300a00 */
[----:B------:R-:W-:-:S04]  /*c6a40*/  LOP3.LUT R22, R22, 0xfffbffff, RZ, 0xc0, !PT ;  /* 0xfffbffff16167812 */ /* 0x000fc800078ec0ff */
[----:B------:R-:W-:Y:S02]  /*c6a50*/  @P1 LOP3.LUT R22, R22, 0x40000, RZ, 0xfc, !PT ;  /* 0x0004000016161812 */ /* 0x000fe400078efcff */
[C---:B------:R-:W-:Y:S02]  /*c6a60*/  LOP3.LUT P1, RZ, R19.reuse, 0x100000, RZ, 0xc0, !PT ;  /* 0x0010000013ff7812 */ /* 0x040fe4000782c0ff */
[----:B------:R-:W-:Y:S02]  /*c6a70*/  LOP3.LUT R22, R22, 0xfff7ffff, RZ, 0xc0, !PT ;  /* 0xfff7ffff16167812 */ /* 0x000fe400078ec0ff */
[----:B------:R-:W-:-:S09]  /*c6a80*/  LOP3.LUT P5, RZ, R19, 0x1000000, RZ, 0xc0, !PT ;  /* 0x0100000013ff7812 */ /* 0x000fd200078ac0ff */
[----:B------:R-:W-:Y:S02]  /*c6a90*/  @P1 LOP3.LUT R22, R22, 0x80000, RZ, 0xfc, !PT ;  /* 0x0008000016161812 */ /* 0x000fe400078efcff */
[C---:B------:R-:W-:Y:S02]  /*c6aa0*/  LOP3.LUT P1, RZ, R19.reuse, 0x200000, RZ, 0xc0, !PT ;  /* 0x0020000013ff7812 */ /* 0x040fe4000782c0ff */
[----:B------:R-:W-:Y:S02]  /*c6ab0*/  LOP3.LUT P6, RZ, R19, 0x800000, RZ, 0xc0, !PT ;  /* 0x0080000013ff7812 */ /* 0x000fe400078cc0ff */
[----:B------:R-:W-:Y:S02]  /*c6ac0*/  LOP3.LUT R22, R22, 0xffefffff, RZ, 0xc0, !PT ;  /* 0xffefffff16167812 */ /* 0x000fe400078ec0ff */
[----:B------:R-:W-:-:S05]  /*c6ad0*/  PRMT R21, R9, 0x7771, RZ ;  /* 0x0000777109157816 */ /* 0x000fca00000000ff */
[----:B----4-:R0:W-:Y:S02]  /*c6ae0*/  @P5 STG.E.U8 desc[UR6][R14.64], R21 ;  /* 0x000000150e005986 */ /* 0x0101e4000c101106 */
[----:B------:R-:W-:Y:S02]  /*c6af0*/  @P1 LOP3.LUT R22, R22, 0x100000, RZ, 0xfc, !PT ;  /* 0x0010000016161812 */ /* 0x000fe400078efcff */
[----:B------:R-:W-:Y:S02]  /*c6b00*/  LOP3.LUT P1, RZ, R19, 0x400000, RZ, 0xc0, !PT ;  /* 0x0040000013ff7812 */ /* 0x000fe4000782c0ff */
[----:B0-----:R-:W-:-:S05]  /*c6b10*/  PRMT R21, R9, 0x7772, RZ ;  /* 0x0000777209157816 */ /* 0x001fca00000000ff */
[----:B-----5:R0:W-:Y:S02]  /*c6b20*/  @P6 STG.E.U8 desc[UR6][R10.64], R21 ;  /* 0x000000150a006986 */ /* 0x0201e4000c101106 */
[----:B0-----:R-:W-:-:S05]  /*c6b30*/  PRMT R21, R9, 0x7773, RZ ;  /* 0x0000777309157816 */ /* 0x001fca00000000ff */
[----:B------:R0:W-:Y:S01]  /*c6b40*/  @P1 STG.E.U8 desc[UR6][R6.64], R21 ;  /* 0x0000001506001986 */ /* 0x0001e2000c101106 */
[----:B------:R-:W-:Y:S02]  /*c6b50*/  LOP3.LUT P1, RZ, R22, 0x100000, RZ, 0xc0, !PT ;  /* 0x0010000016ff7812 */ /* 0x000fe4000782c0ff */
[----:B0-----:R-:W-:-:S11]  /*c6b60*/  PRMT R21, R12, 0x7770, RZ ;  /* 0x000077700c157816 */ /* 0x001fd600000000ff */
[----:B------:R0:W-:Y:S01]  /*c6b70*/  @P1 STG.E.U8 desc[UR6][R4.64], R21 ;  /* 0x0000001504001986 */ /* 0x0001e2000c101106 */
[----:B------:R-:W-:Y:S02]  /*c6b80*/  LOP3.LUT P1, RZ, R22, 0x80000, RZ, 0xc0, !PT ;  /* 0x0008000016ff7812 */ /* 0x000fe4000782c0ff */
[----:B0-----:R-:W-:-:S11]  /*c6b90*/  PRMT R21, R12, 0x7771, RZ ;  /* 0x000077710c157816 */ /* 0x001fd600000000ff */
[----:B---3--:R0:W-:Y:S01]  /*c6ba0*/  @P1 STG.E.U8 desc[UR6][R16.64], R21 ;  /* 0x0000001510001986 */ /* 0x0081e2000c101106 */
[----:B------:R-:W-:Y:S02]  /*c6bb0*/  LOP3.LUT P1, RZ, R22, 0x40000, RZ, 0xc0, !PT ;  /* 0x0004000016ff7812 */ /* 0x000fe4000782c0ff */
[----:B0-----:R-:W-:Y:S01]  /*c6bc0*/  PRMT R21, R12, 0x7772, RZ ;  /* 0x000077720c157816 */ /* 0x001fe200000000ff */
[----:B--2---:R0:W-:Y:S04]  /*c6bd0*/  STL.64 [R1+0x30b8], R28 ;  /* 0x0030b81c01007387 */ /* 0x0041e80000100a00 */
[----:B0-----:R-:W2:Y:S04]  /*c6be0*/  LDL.LU.64 R28, [R1+0xd88] ;  /* 0x000d8800011c7983 */ /* 0x001ea80000300a00 */
[----:B------:R-:W3:Y:S04]  /*c6bf0*/  LDL.LU.64 R24, [R1+0xd78] ;  /* 0x000d780001187983 */ /* 0x000ee80000300a00 */
[----:B------:R-:W4:Y:S04]  /*c6c00*/  LDL.LU.64 R26, [R1+0xd70] ;  /* 0x000d7000011a7983 */ /* 0x000f280000300a00 */
[----:B------:R-:W5:Y:S04]  /*c6c10*/  LDL.LU.64 R14, [R1+0xd68] ;  /* 0x000d6800010e7983 */ /* 0x000f680000300a00 */
[----:B------:R-:W2:Y:S04]  /*c6c20*/  LDL.LU.64 R10, [R1+0xd60] ;  /* 0x000d6000010a7983 */ /* 0x000ea80000300a00 */
[----:B------:R-:W2:Y:S04]  /*c6c30*/  LDL.LU.64 R8, [R1+0xd58] ;  /* 0x000d580001087983 */ /* 0x000ea80000300a00 */
[----:B------:R-:W2:Y:S04]  /*c6c40*/  LDL.LU R13, [R1+0xc4] ;  /* 0x0000c400010d7983 */ /* 0x000ea80000300800 */
[----:B------:R-:W2:Y:S04]  /*c6c50*/  LDL.LU.64 R6, [R1+0xd50] ;  /* 0x000d500001067983 */ /* 0x000ea80000300a00 */
[----:B------:R-:W2:Y:S04]  /*c6c60*/  LDL.LU.64 R4, [R1+0xd48] ;  /* 0x000d480001047983 */ /* 0x000ea80000300a00 */
[----:B------:R-:W2:Y:S04]  /*c6c70*/  LDL.LU.64 R16, [R1+0xd40] ;  /* 0x000d400001107983 */ /* 0x000ea80000300a00 */
[----:B------:R0:W-:Y:S04]  /*c6c80*/  @P1 STG.E.U8 desc[UR6][R2.64], R21 ;  /* 0x0000001502001986 */ /* 0x0001e8000c101106 */
[----:B0-----:R-:W2:Y:S01]  /*c6c90*/  LDL.LU.64 R2, [R1+0x30c8] ;  /* 0x0030c80001027983 */ /* 0x001ea20000300a00 */
[----:B------:R-:W-:-:S02]  /*c6ca0*/  LOP3.LUT P1, RZ, R22, 0x20000, RZ, 0xc0, !PT ;  /* 0x0002000016ff7812 */ /* 0x000fc4000782c0ff */
[----:B------:R-:W-:-:S11]  /*c6cb0*/  PRMT R21, R12, 0x7773, RZ ;  /* 0x000077730c157816 */ /* 0x000fd600000000ff */
[----:B--2---:R0:W-:Y:S04]  /*c6cc0*/  @P1 STG.E.U8 desc[UR6][R2.64], R21 ;  /* 0x0000001502001986 */ /* 0x0041e8000c101106 */
[----:B0-----:R-:W2:Y:S01]  /*c6cd0*/  LDL.LU.64 R2, [R1+0x30c0] ;  /* 0x0030c00001027983 */ /* 0x001ea20000300a00 */
[----:B------:R-:W-:Y:S02]  /*c6ce0*/  LOP3.LUT P1, RZ, R22, 0x10000, RZ, 0xc0, !PT ;  /* 0x0001000016ff7812 */ /* 0x000fe4000782c0ff */
[----:B--2---:R-:W-:-:S11]  /*c6cf0*/  PRMT R21, R3, 0x7770, RZ ;  /* 0x0000777003157816 */ /* 0x004fd600000000ff */
[----:B------:R0:W-:Y:S04]  /*c6d00*/  @P1 STG.E.U8 desc[UR6][R28.64], R21 ;  /* 0x000000151c001986 */ /* 0x0001e8000c101106 */
[----:B0-----:R-:W2:Y:S01]  /*c6d10*/  LDL.LU.64 R28, [R1+0x30b8] ;  /* 0x0030b800011c7983 */ /* 0x001ea20000300a00 */
[----:B------:R-:W-:Y:S02]  /*c6d20*/  LOP3.LUT P1, RZ, R22, 0x8000, RZ, 0xc0, !PT ;  /* 0x0000800016ff7812 */ /* 0x000fe4000782c0ff */
[----:B------:R-:W-:Y:S02]  /*c6d30*/  PRMT R21, R3, 0x7771, RZ ;  /* 0x0000777103157816 */ /* 0x000fe400000000ff */
[C---:B------:R-:W-:Y:S02]  /*c6d40*/  LOP3.LUT P2, RZ, R19.reuse, 0x2000, RZ, 0xc0, !PT ;  /* 0x0000200013ff7812 */ /* 0x040fe4000784c0ff */
[----:B------:R-:W-:-:S02]  /*c6d50*/  LOP3.LUT P0, RZ, R19, 0x1000, RZ, 0xc0, !PT ;  /* 0x0000100013ff7812 */ /* 0x000fc4000780c0ff */
[C---:B------:R-:W-:Y:S02]  /*c6d60*/  LOP3.LUT P3, RZ, R19.reuse, 0x800, RZ, 0xc0, !PT ;  /* 0x0000080013ff7812 */ /* 0x040fe4000786c0ff */
        /* <DEDUP_REMOVED lines=8> */
[----:B0-----:R-:W-:-:S11]  /*c6df0*/  PRMT R21, R3, 0x7773, RZ ;  /* 0x0000777303157816 */ /* 0x001fd600000000ff */
[----:B----4-:R0:W-:Y:S02]  /*c6e00*/  @P1 STG.E.U8 desc[UR6][R26.64], R21 ;  /* 0x000000151a001986 */ /* 0x0101e4000c101106 */
[----:B0-----:R-:W-:-:S05]  /*c6e10*/  PRMT R21, R20, 0x7770, RZ ;  /* 0x0000777014157816 */ /* 0x001fca00000000ff */
[----:B-----5:R0:W-:Y:S02]  /*c6e20*/  @P2 STG.E.U8 desc[UR6][R14.64], R21 ;  /* 0x000000150e002986 */ /* 0x0201e4000c101106 */
[----:B0-----:R-:W-:-:S05]  /*c6e30*/  PRMT R21, R20, 0x7771, RZ ;  /* 0x0000777114157816 */ /* 0x001fca00000000ff */
[----:B------:R0:W-:Y:S02]  /*c6e40*/  @P0 STG.E.U8 desc[UR6][R10.64], R21 ;  /* 0x000000150a000986 */ /* 0x0001e4000c101106 */
[----:B0-----:R-:W-:-:S05]  /*c6e50*/  PRMT R21, R20, 0x7772, RZ ;  /* 0x0000777214157816 */ /* 0x001fca00000000ff */
[----:B------:R0:W-:Y:S02]  /*c6e60*/  @P3 STG.E.U8 desc[UR6][R8.64], R21 ;  /* 0x0000001508003986 */ /* 0x0001e4000c101106 */
[----:B0-----:R-:W-:Y:S02]  /*c6e70*/  PRMT R21, R20, 0x7773, RZ ;  /* 0x0000777314157816 */ /* 0x001fe400000000ff */
[----:B------:R-:W2:Y:S04]  /*c6e80*/  LDL.LU R20, [R1+0x30b0] ;  /* 0x0030b00001147983 */ /* 0x000ea80000300800 */
[----:B------:R0:W-:Y:S02]  /*c6e90*/  @P4 STG.E.U8 desc[UR6][R6.64], R21 ;  /* 0x0000001506004986 */ /* 0x0001e4000c101106 */
[----:B0-----:R-:W-:-:S05]  /*c6ea0*/  PRMT R21, R13, 0x7770, RZ ;  /* 0x000077700d157816 */ /* 0x001fca00000000ff */
[----:B------:R0:W-:Y:S02]  /*c6eb0*/  @P5 STG.E.U8 desc[UR6][R4.64], R21 ;  /* 0x0000001504005986 */ /* 0x0001e4000c101106 */
[----:B0-----:R-:W-:Y:S02]  /*c6ec0*/  PRMT R21, R13, 0x7771, RZ ;  /* 0x000077710d157816 */ /* 0x001fe400000000ff */
[----:B------:R-:W3:Y:S04]  /*c6ed0*/  LDL.LU.64 R4, [R1+0xd38] ;  /* 0x000d380001047983 */ /* 0x000ee80000300a00 */
[----:B------:R0:W-:Y:S04]  /*c6ee0*/  @P6 STG.E.U8 desc[UR6][R16.64], R21 ;  /* 0x0000001510006986 */ /* 0x0001e8000c101106 */
[----:B0-----:R-:W4:Y:S01]  /*c6ef0*/  LDL.LU.64 R16, [R1+0xd30] ;  /* 0x000d300001107983 */ /* 0x001f220000300a00 */
[----:B------:R-:W-:-:S02]  /*c6f00*/  LOP3.LUT R22, R22, 0xffffffdf, RZ, 0xc0, !PT ;  /* 0xffffffdf16167812 */ /* 0x000fc400078ec0ff */
[C---:B------:R-:W-:Y:S01]  /*c6f10*/  LOP3.LUT P3, RZ, R19.reuse, 0x80, RZ, 0xc0, !PT ;  /* 0x0000008013ff7812 */ /* 0x040fe2000786c0ff */
[----:B------:R-:W5:Y:S01]  /*c6f20*/  LDL.LU.64 R6, [R1+0xd28] ;  /* 0x000d280001067983 */ /* 0x000f620000300a00 */
[----:B------:R-:W-:Y:S02]  /*c6f30*/  LOP3.LUT P4, RZ, R19, 0x40, RZ, 0xc0, !PT ;  /* 0x0000004013ff7812 */ /* 0x000fe4000788c0ff */
[----:B------:R-:W-:Y:S01]  /*c6f40*/  PRMT R21, R13, 0x7772, RZ ;  /* 0x000077720d157816 */ /* 0x000fe200000000ff */
[----:B------:R-:W3:Y:S04]  /*c6f50*/  LDL.LU.64 R10, [R1+0xd20] ;  /* 0x000d2000010a7983 */ /* 0x000ee80000300a00 */
[----:B------:R-:W3:Y:S04]  /*c6f60*/  LDL.LU.64 R8, [R1+0xd18] ;  /* 0x000d180001087983 */ /* 0x000ee80000300a00 */
[----:B------:R-:W3:Y:S01]  /*c6f70*/  LDL.LU R3, [R1+0xc8] ;  /* 0x0000c80001037983 */ /* 0x000ee20000300800 */
[----:B------:R-:W-:-:S03]  /*c6f80*/  LOP3.LUT P5, RZ, R19, 0x20, RZ, 0xc0, !PT ;  /* 0x0000002013ff7812 */ /* 0x000fc600078ac0ff */
[----:B------:R-:W-:Y:S01]  /*c6f90*/  STL.64 [R1+0x3098], R18 ;  /* 0x0030981201007387 */ /* 0x000fe20000100a00 */
[----:B------:R-:W-:Y:S02]  /*c6fa0*/  LOP3.LUT P6, RZ, R19, 0x10, RZ, 0xc0, !PT ;  /* 0x0000001013ff7812 */ /* 0x000fe400078cc0ff */
        /* <DEDUP_REMOVED lines=19> */
[----:B---3--:R0:W-:Y:S10]  /*c70e0*/  @P3 STG.E.U8 desc[UR6][R4.64], R21 ;  /* 0x0000001504003986 */ /* 0x0081f4000c101106 */
[----:B------:R-:W-:-:S02]  /*c70f0*/  @P1 LOP3.LUT R22, R22, 0x800, RZ, 0xfc, !PT ;  /* 0x0000080016161812 */ /* 0x000fc400078efcff */
[----:B------:R-:W-:Y:S01]  /*c7100*/  LOP3.LUT P1, RZ, R19, 0x4, RZ, 0xc0, !PT ;  /* 0x0000000413ff7812 */ /* 0x000fe2000782c0ff */
[----:B0-----:R-:W2:Y:S01]  /*c7110*/  LDL.LU.64 R4, [R1+0xd10] ;  /* 0x000d100001047983 */ /* 0x001ea20000300a00 */
[----:B------:R-:W-:Y:S02]  /*c7120*/  PRMT R21, R13, 0x7773, RZ ;  /* 0x000077730d157816 */ /* 0x000fe400000000ff */
[----:B------:R-:W-:Y:S01]  /*c7130*/  LOP3.LUT R22, R22, 0xffffefff, RZ, 0xc0, !PT ;  /* 0xffffefff16167812 */ /* 0x000fe200078ec0ff */
[----:B------:R-:W3:Y:S04]  /*c7140*/  LDL.LU R23, [R1+0xcc] ;  /* 0x0000cc0001177983 */ /* 0x000ee80000300800 */
[----:B----4-:R0:W-:Y:S04]  /*c7150*/  @P4 STG.E.U8 desc[UR6][R16.64], R21 ;  /* 0x0000001510004986 */ /* 0x0101e8000c101106 */
[----:B------:R-:W-:-:S02]  /*c7160*/  @P1 LOP3.LUT R22, R22, 0x1000, RZ, 0xfc, !PT ;  /* 0x0000100016161812 */ /* 0x000fc400078efcff */
[----:B------:R-:W-:Y:S01]  /*c7170*/  LOP3.LUT P1, RZ, R19, 0x8, RZ, 0xc0, !PT ;  /* 0x0000000813ff7812 */ /* 0x000fe2000782c0ff */
[----:B0-----:R-:W4:Y:S04]  /*c7180*/  LDL.LU.64 R16, [R1+0xd08] ;  /* 0x000d080001107983 */ /* 0x001f280000300a00 */
        /* <DEDUP_REMOVED lines=11> */
[C---:B------:R-:W-:Y:S02]  /*c7240*/  LOP3.LUT P1, RZ, R22.reuse, 0x1000, RZ, 0xc0, !PT ;  /* 0x0000100016ff7812 */ /* 0x040fe4000782c0ff */
[----:B------:R-:W-:Y:S01]  /*c7250*/  PRMT R21, R3, 0x7773, RZ ;  /* 0x0000777303157816 */ /* 0x000fe200000000ff */
[----:B------:R-:W5:Y:S04]  /*c7260*/  LDL.LU R6, [R1+0xb0] ;  /* 0x0000b00001067983 */ /* 0x000f680000300800 */
[----:B------:R-:W5:Y:S04]  /*c7270*/  LDL.LU.64 R28, [R1+0xce8] ;  /* 0x000ce800011c7983 */ /* 0x000f680000300a00 */
[----:B------:R-:W5:Y:S04]  /*c7280*/  LDL.LU.64 R24, [R1+0xce0] ;  /* 0x000ce00001187983 */ /* 0x000f680000300a00 */
[----:B------:R3:W-:Y:S01]  /*c7290*/  @P1 STG.E.U8 desc[UR6][R4.64], R21 ;  /* 0x0000001504001986 */ /* 0x0007e2000c101106 */
[----:B------:R-:W-:-:S03]  /*c72a0*/  LOP3.LUT P1, RZ, R22, 0x800, RZ, 0xc0, !PT ;  /* 0x0000080016ff7812 */ /* 0x000fc6000782c0ff */
[----:B------:R-:W5:Y:S04]  /*c72b0*/  LDL.LU R7, [R1+0xb4] ;  /* 0x0000b40001077983 */ /* 0x000f680000300800 */
[----:B------:R-:W5:Y:S01]  /*c72c0*/  LDL.LU.64 R26, [R1+0xcd8] ;  /* 0x000cd800011a7983 */ /* 0x000f620000300a00 */
[----:B---3--:R-:W-:-:S03]  /*c72d0*/  PRMT R21, R23, 0x7770, RZ ;  /* 0x0000777017157816 */ /* 0x008fc600000000ff */
        /* <DEDUP_REMOVED lines=8> */
[----:B------:R-:W3:Y:S04]  /*c7360*/  LDL.LU R3, [R1+0xb8] ;  /* 0x0000b80001037983 */ /* 0x000ee80000300800 */
        /* <DEDUP_REMOVED lines=17> */
[----:B-----5:R-:W-:Y:S01]  /*c7480*/  PRMT R21, R6, 0x7770, RZ ;  /* 0x0000777006157816 */ /* 0x020fe200000000ff */
[----:B------:R-:W2:Y:S10]  /*c7490*/  LDL.LU.64 R18, [R1+0x3098] ;  /* 0x0030980001127983 */ /* 0x000eb40000300a00 */
[----:B------:R0:W-:Y:S01]  /*c74a0*/  @P1 STG.E.U8 desc[UR6][R28.64], R21 ;  /* 0x000000151c001986 */ /* 0x0001e2000c101106 */
[----:B------:R-:W-:-:S02]  /*c74b0*/  LOP3.LUT P1, RZ, R22, 0x40, RZ, 0xc0, !PT ;  /* 0x0000004016ff7812 */ /* 0x000fc4000782c0ff */
[----:B0-----:R-:W-:-:S11]  /*c74c0*/  PRMT R21, R6, 0x7771, RZ ;  /* 0x0000777106157816 */ /* 0x001fd600000000ff */
[----:B------:R0:W-:Y:S01]  /*c74d0*/  @P1 STG.E.U8 desc[UR6][R24.64], R21 ;  /* 0x0000001518001986 */ /* 0x0001e2000c101106 */
[----:B------:R-:W-:Y:S02]  /*c74e0*/  LOP3.LUT P1, RZ, R22, 0x20, RZ, 0xc0, !PT ;  /* 0x0000002016ff7812 */ /* 0x000fe4000782c0ff */
[----:B0-----:R-:W-:-:S11]  /*c74f0*/  PRMT R21, R6, 0x7772, RZ ;  /* 0x0000777206157816 */ /* 0x001fd600000000ff */
[----:B------:R0:W-:Y:S02]  /*c7500*/  @P1 STG.E.U8 desc[UR6][R26.64], R21 ;  /* 0x000000151a001986 */ /* 0x0001e4000c101106 */
[----:B0-----:R-:W-:-:S05]  /*c7510*/  PRMT R21, R6, 0x7773, RZ ;  /* 0x0000777306157816 */ /* 0x001fca00000000ff */
[----:B---3--:R0:W-:Y:S02]  /*c7520*/  @P2 STG.E.U8 desc[UR6][R14.64], R21 ;  /* 0x000000150e002986 */ /* 0x0081e4000c101106 */
[----:B0-----:R-:W-:-:S05]  /*c7530*/  PRMT R21, R7, 0x7770, RZ ;  /* 0x0000777007157816 */ /* 0x001fca00000000ff */
        /* <DEDUP_REMOVED lines=8> */
[----:B------:R0:W-:Y:S04]  /*c75c0*/  @P6 STG.E.U8 desc[UR6][R16.64], R21 ;  /* 0x0000001510006986 */ /* 0x0001e8000c101106 */
[----:B0-----:R-:W3:Y:S01]  /*c75d0*/  LDL.LU.64 R16, [R1+0xca0] ;  /* 0x000ca00001107983 */ /* 0x001ee20000300a00 */
[C---:B------:R-:W-:Y:S02]  /*c75e0*/  LOP3.LUT P1, RZ, R20.reuse, 0x100, RZ, 0xc0, !PT ;  /* 0x0000010014ff7812 */ /* 0x040fe4000782c0ff */
[----:B------:R-:W-:Y:S01]  /*c75f0*/  LOP3.LUT P3, RZ, R20, 0x100000, RZ, 0xc0, !PT ;  /* 0x0010000014ff7812 */ /* 0x000fe2000786c0ff */
[----:B------:R-:W4:Y:S01]  /*c7600*/  LDL.LU.64 R12, [R1+0xc98] ;  /* 0x000c9800010c7983 */ /* 0x000f220000300a00 */
[----:B------:R-:W-:-:S03]  /*c7610*/  PRMT R21, R3, 0x7771, RZ ;  /* 0x0000777103157816 */ /* 0x000fc600000000ff */
[----:B------:R-:W5:Y:S04]  /*c7620*/  LDL.LU.64 R10, [R1+0xc90] ;  /* 0x000c9000010a7983 */ /* 0x000f680000300a00 */
[----:B------:R-:W4:Y:S04]  /*c7630*/  LDL.LU.64 R8, [R1+0xc88] ;  /* 0x000c880001087983 */ /* 0x000f280000300a00 */
[----:B------:R-:W4:Y:S04]  /*c7640*/  LDL.LU.64 R6, [R1+0xc80] ;  /* 0x000c800001067983 */ /* 0x000f280000300a00 */
[----:B------:R-:W4:Y:S04]  /*c7650*/  LDL.LU.64 R4, [R1+0xc78] ;  /* 0x000c780001047983 */ /* 0x000f280000300a00 */
[----:B------:R-:W4:Y:S01]  /*c7660*/  LDL.LU R28, [R1+0xbc] ;  /* 0x0000bc00011c7983 */ /* 0x000f220000300800 */
[----:B--2---:R-:W-:-:S04]  /*c7670*/  LOP3.LUT R19, R19, 0xdfffffff, RZ, 0xc0, !PT ;  /* 0xdfffffff13137812 */ /* 0x004fc800078ec0ff */
[----:B------:R-:W-:Y:S02]  /*c7680*/  @P1 LOP3.LUT R19, R19, 0x20000000, RZ, 0xfc, !PT ;  /* 0x2000000013131812 */ /* 0x000fe400078efcff */
[----:B------:R-:W-:Y:S02]  /*c7690*/  LOP3.LUT P1, RZ, R20, 0x200, RZ, 0xc0, !PT ;  /* 0x0000020014ff7812 */ /* 0x000fe4000782c0ff */
[----:B------:R-:W-:-:S11]  /*c76a0*/  LOP3.LUT R19, R19, 0xbfffffff, RZ, 0xc0, !PT ;  /* 0xbfffffff13137812 */ /* 0x000fd600078ec0ff */
[----:B------:R-:W-:Y:S02]  /*c76b0*/  @P1 LOP3.LUT R19, R19, 0x40000000, RZ, 0xfc, !PT ;  /* 0x4000000013131812 */ /* 0x000fe400078efcff */
[----:B------:R-:W-:Y:S02]  /*c76c0*/  LOP3.LUT P1, RZ, R20, 0x400, RZ, 0xc0, !PT ;  /* 0x0000040014ff7812 */ /* 0x000fe4000782c0ff */
[----:B------:R-:W-:-:S11]  /*c76d0*/  LOP3.LUT R19, R19, 0x7fffffff, RZ, 0xc0, !PT ;  /* 0x7fffffff13137812 */ /* 0x000fd600078ec0ff */
[----:B------:R-:W-:-:S05]  /*c76e0*/  @P1 LOP3.LUT R19, R19, 0x80000000, RZ, 0xfc, !PT ;  /* 0x8000000013131812 */ /* 0x000fca00078efcff */
[----:B------:R-:W-:Y:S04]  /*c76f0*/  STL.64 [R1+0x3088], R18 ;  /* 0x0030881201007387 */ /* 0x000fe80000100a00 */
[----:B---3--:R0:W-:Y:S04]  /*c7700*/  @P3 STG.E.U8 desc[UR6][R16.64], R21 ;  /* 0x0000001510003986 */ /* 0x0081e8000c101106 */
[----:B0-----:R-:W2:Y:S04]  /*c7710*/  LDL.LU.64 R16, [R1+0xc70] ;  /* 0x000c700001107983 */ /* 0x001ea80000300a00 */
[----:B------:R-:W3:Y:S04]  /*c7720*/  LDL.LU R29, [R1+0xa0] ;  /* 0x0000a000011d7983 */ /* 0x000ee80000300800 */
        /* <DEDUP_REMOVED lines=13> */
[----:B------:R-:W-:Y:S02]  /*c7800*/  LOP3.LUT P5, RZ, R20, 0x40000, RZ, 0xc0, !PT ;  /* 0x0004000014ff7812 */ /* 0x000fe400078ac0ff */
[----:B------:R-:W-:-:S05]  /*c7810*/  PRMT R21, R3, 0x7772, RZ ;  /* 0x0000777203157816 */ /* 0x000fca00000000ff */
[----:B------:R-:W-:Y:S02]  /*c7820*/  @P1 LOP3.LUT R22, R22, 0x8, RZ, 0xfc, !PT ;  /* 0x0000000816161812 */ /* 0x000fe400078efcff */
[C---:B------:R-:W-:Y:S01]  /*c7830*/  LOP3.LUT P1, RZ, R20.reuse, 0x8000, RZ, 0xc0, !PT ;  /* 0x0000800014ff7812 */ /* 0x040fe2000782c0ff */
[----:B--2---:R0:W-:Y:S04]  /*c7840*/  STL.64 [R1+0x3090], R18 ;  /* 0x0030901201007387 */ /* 0x0041e80000100a00 */
[----:B0-----:R-:W2:Y:S01]  /*c7850*/  LDL.LU.64 R18, [R1+0xc68] ;  /* 0x000c680001127983 */ /* 0x001ea20000300a00 */
[----:B------:R-:W-:Y:S02]  /*c7860*/  LOP3.LUT P6, RZ, R20, 0x20000, RZ, 0xc0, !PT ;  /* 0x0002000014ff7812 */ /* 0x000fe400078cc0ff */
[----:B------:R-:W-:Y:S01]  /*c7870*/  LOP3.LUT R22, R22, 0xffffffef, RZ, 0xc0, !PT ;  /* 0xffffffef16167812 */ /* 0x000fe200078ec0ff */
[----:B----4-:R0:W-:Y:S04]  /*c7880*/  @P4 STG.E.U8 desc[UR6][R12.64], R21 ;  /* 0x000000150c004986 */ /* 0x0101e8000c101106 */
[----:B------:R-:W-:Y:S01]  /*c7890*/  @P1 LOP3.LUT R22, R22, 0x10, RZ, 0xfc, !PT ;  /* 0x0000001016161812 */ /* 0x000fe200078efcff */
[----:B------:R-:W4:Y:S01]  /*c78a0*/  LDL.LU.64 R24, [R1+0xc50] ;  /* 0x000c500001187983 */ /* 0x000f220000300a00 */
[----:B------:R-:W-:-:S02]  /*c78b0*/  LOP3.LUT P1, RZ, R20, 0x10000, RZ, 0xc0, !PT ;  /* 0x0001000014ff7812 */ /* 0x000fc4000782c0ff */
[----:B0-----:R-:W-:Y:S02]  /*c78c0*/  PRMT R21, R3, 0x7773, RZ ;  /* 0x0000777303157816 */ /* 0x001fe400000000ff */
[----:B------:R-:W4:Y:S04]  /*c78d0*/  LDL.LU R3, [R1+0xa4] ;  /* 0x0000a40001037983 */ /* 0x000f280000300800 */
[----:B-----5:R0:W-:Y:S04]  /*c78e0*/  @P5 STG.E.U8 desc[UR6][R10.64], R21 ;  /* 0x000000150a005986 */ /* 0x0201e8000c101106 */
[----:B------:R-:W5:Y:S04]  /*c78f0*/  LDL.LU.64 R26, [R1+0xc48] ;  /* 0x000c4800011a7983 */ /* 0x000f680000300a00 */
[----:B------:R-:W4:Y:S01]  /*c7900*/  LDL.LU.64 R14, [R1+0xc40] ;  /* 0x000c4000010e7983 */ /* 0x000f220000300a00 */
[----:B0-----:R-:W-:-:S03]  /*c7910*/  PRMT R21, R28, 0x7770, RZ ;  /* 0x000077701c157816 */ /* 0x001fc600000000ff */
[----:B------:R-:W4:Y:S04]  /*c7920*/  LDL.LU.64 R12, [R1+0xc38] ;  /* 0x000c3800010c7983 */ /* 0x000f280000300a00 */
[----:B------:R0:W-:Y:S04]  /*c7930*/  @P6 STG.E.U8 desc[UR6][R8.64], R21 ;  /* 0x0000001508006986 */ /* 0x0001e8000c101106 */
[----:B------:R-:W4:Y:S01]  /*c7940*/  LDL.LU.64 R10, [R1+0xc30] ;  /* 0x000c3000010a7983 */ /* 0x000f220000300a00 */
[----:B0-----:R-:W-:-:S03]  /*c7950*/  PRMT R21, R28, 0x7771, RZ ;  /* 0x000077711c157816 */ /* 0x001fc600000000ff */
[----:B------:R-:W4:Y:S04]  /*c7960*/  LDL.LU.64 R8, [R1+0xc28] ;  /* 0x000c280001087983 */ /* 0x000f280000300a00 */
[----:B------:R0:W-:Y:S01]  /*c7970*/  @P1 STG.E.U8 desc[UR6][R6.64], R21 ;  /* 0x0000001506001986 */ /* 0x0001e2000c101106 */
[----:B------:R-:W-:Y:S02]  /*c7980*/  LOP3.LUT P1, RZ, R22, 0x10, RZ, 0xc0, !PT ;  /* 0x0000001016ff7812 */ /* 0x000fe4000782c0ff */
[----:B0-----:R-:W-:Y:S01]  /*c7990*/  PRMT R21, R28, 0x7772, RZ ;  /* 0x000077721c157816 */ /* 0x001fe200000000ff */
[----:B------:R-:W4:Y:S10]  /*c79a0*/  LDL.LU.64 R6, [R1+0xc20] ;  /* 0x000c200001067983 */ /* 0x000f340000300a00 */
[----:B------:R0:W-:Y:S01]  /*c79b0*/  @P1 STG.E.U8 desc[UR6][R4.64], R21 ;  /* 0x0000001504001986 */ /* 0x0001e2000c101106 */
[----:B------:R-:W-:-:S02]  /*c79c0*/  LOP3.LUT P1, RZ, R22, 0x8, RZ, 0xc0, !PT ;  /* 0x0000000816ff7812 */ /* 0x000fc4000782c0ff */
[----:B0-----:R-:W-:Y:S01]  /*c79d0*/  PRMT R21, R28, 0x7773, RZ ;  /* 0x000077731c157816 */ /* 0x001fe200000000ff */
[----:B------:R-:W4:Y:S10]  /*c79e0*/  LDL.LU.64 R4, [R1+0xc18] ;  /* 0x000c180001047983 */ /* 0x000f340000300a00 */
[----:B------:R3:W-:Y:S01]  /*c79f0*/  @P1 STG.E.U8 desc[UR6][R16.64], R21 ;  /* 0x0000001510001986 */ /* 0x0007e2000c101106 */
[----:B------:R-:W-:-:S02]  /*c7a00*/  LOP3.LUT P1, RZ, R22, 0x4, RZ, 0xc0, !PT ;  /* 0x0000000416ff7812 */ /* 0x000fc4000782c0ff */
[----:B---3--:R-:W-:Y:S01]  /*c7a10*/  PRMT R21, R29, 0x7770, RZ ;  /* 0x000077701d157816 */ /* 0x008fe200000000ff */
[----:B------:R-:W3:Y:S10]  /*c7a20*/  LDL.LU.64 R16, [R1+0xc10] ;  /* 0x000c100001107983 */ /* 0x000ef40000300a00 */
[----:B--2---:R0:W-:Y:S04]  /*c7a30*/  @P1 STG.E.U8 desc[UR6][R18.64], R21 ;  /* 0x0000001512001986 */ /* 0x0041e8000c101106 */
[----:B0-----:R-:W2:Y:S01]  /*c7a40*/  LDL.LU.64 R18, [R1+0x3090] ;  /* 0x0030900001127983 */ /* 0x001ea20000300a00 */
[----:B------:R-:W-:-:S02]  /*c7a50*/  LOP3.LUT P1, RZ, R22, 0x2, RZ, 0xc0, !PT ;  /* 0x0000000216ff7812 */ /* 0x000fc4000782c0ff */
[----:B------:R-:W-:-:S11]  /*c7a60*/  PRMT R21, R29, 0x7771, RZ ;  /* 0x000077711d157816 */ /* 0x000fd600000000ff */
[----:B--2---:R0:W-:Y:S01]  /*c7a70*/  @P1 STG.E.U8 desc[UR6][R18.64], R21 ;  /* 0x0000001512001986 */ /* 0x0041e2000c101106 */
[----:B------:R-:W-:-:S03]  /*c7a80*/  LOP3.LUT P1, RZ, R22, 0x1, RZ, 0xc0, !PT ;  /* 0x0000000116ff7812 */ /* 0x000fc6000782c0ff */
[----:B0-----:R-:W2:Y:S04]  /*c7a90*/  LDL.LU.64 R18, [R1+0x3088] ;  /* 0x0030880001127983 */ /* 0x001ea80000300a00 */
[----:B------:R-:W2:Y:S01]  /*c7aa0*/  LDL.LU.64 R22, [R1+0xc58] ;  /* 0x000c580001167983 */ /* 0x000ea20000300a00 */
[----:B------:R-:W-:Y:S02]  /*c7ab0*/  PRMT R21, R29, 0x7772, RZ ;  /* 0x000077721d157816 */ /* 0x000fe400000000ff */
[C---:B------:R-:W-:Y:S02]  /*c7ac0*/  LOP3.LUT P2, RZ, R20.reuse, 0x80, RZ, 0xc0, !PT ;  /* 0x0000008014ff7812 */ /* 0x040fe4000784c0ff */
        /* <DEDUP_REMOVED lines=8> */
[----:B----4-:R0:W-:Y:S01]  /*c7b50*/  @P1 STG.E.U8 desc[UR6][R24.64], R21 ;  /* 0x0000001518001986 */ /* 0x0101e2000c101106 */
[----:B------:R-:W-:Y:S02]  /*c7b60*/  LOP3.LUT P1, RZ, R19, 0x40000000, RZ, 0xc0, !PT ;  /* 0x4000000013ff7812 */ /* 0x000fe4000782c0ff */
[----:B0-----:R-:W-:-:S11]  /*c7b70*/  PRMT R21, R3, 0x7770, RZ ;  /* 0x0000777003157816 */ /* 0x001fd600000000ff */
[----:B-----5:R0:W-:Y:S01]  /*c7b80*/  @P1 STG.E.U8 desc[UR6][R26.64], R21 ;  /* 0x000000151a001986 */ /* 0x0201e2000c101106 */
        /* <DEDUP_REMOVED lines=15> */
[----:B---3--:R0:W-:Y:S04]  /*c7c80*/  @P6 STG.E.U8 desc[UR6][R16.64], R21 ;  /* 0x0000001510006986 */ /* 0x0081e8000c101106 */
[----:B------:R-:W3:Y:S04]  /*c7c90*/  LDL.LU.64 R6, [R1+0xc08] ;  /* 0x000c080001067983 */ /* 0x000ee80000300a00 */
[----:B------:R-:W4:Y:S01]  /*c7ca0*/  LDL.LU.64 R4, [R1+0xc00] ;  /* 0x000c000001047983 */ /* 0x000f220000300a00 */
[----:B0-----:R-:W-:-:S03]  /*c7cb0*/  IMAD.MOV.U32 R17, RZ, RZ, R2 ;  /* 0x000000ffff117224 */ /* 0x001fc600078e0002 */
[----:B------:R-:W5:Y:S04]  /*c7cc0*/  LDL.LU.64 R2, [R1+0xbf8] ;  /* 0x000bf80001027983 */ /* 0x000f680000300a00 */
[----:B------:R-:W3:Y:S01]  /*c7cd0*/  LDL.LU R13, [R1+0xac] ;  /* 0x0000ac00010d7983 */ /* 0x000ee20000300800 */
[C---:B------:R-:W-:Y:S02]  /*c7ce0*/  LOP3.LUT P3, RZ, R20.reuse, 0x2, RZ, 0xc0, !PT ;  /* 0x0000000214ff7812 */ /* 0x040fe4000786c0ff */
[----:B------:R-:W-:Y:S01]  /*c7cf0*/  LOP3.LUT P4, RZ, R20, 0x1, RZ, 0xc0, !PT ;  /* 0x0000000114ff7812 */ /* 0x000fe2000788c0ff */
[----:B------:R-:W4:Y:S04]  /*c7d00*/  LDL.LU.64 R10, [R1+0xbf0] ;  /* 0x000bf000010a7983 */ /* 0x000f280000300a00 */
[----:B------:R-:W4:Y:S04]  /*c7d10*/  LDL.LU.64 R8, [R1+0xbe8] ;  /* 0x000be80001087983 */ /* 0x000f280000300a00 */
[----:B------:R-:W4:Y:S01]  /*c7d20*/  LDL.LU R14, [R1+0x90] ;  /* 0x00009000010e7983 */ /* 0x000f220000300800 */
[----:B--2---:R-:W-:-:S02]  /*c7d30*/  LOP3.LUT P5, RZ, R0, 0x80000000, RZ, 0xc0, !PT ;  /* 0x8000000000ff7812 */ /* 0x004fc400078ac0ff */
[----:B---3--:R-:W-:-:S05]  /*c7d40*/  PRMT R20, R13, 0x7770, RZ ;  /* 0x000077700d147816 */ /* 0x008fca00000000ff */
[----:B------:R0:W-:Y:S02]  /*c7d50*/  @P3 STG.E.U8 desc[UR6][R6.64], R20 ;  /* 0x0000001406003986 */ /* 0x0001e4000c101106 */
[C---:B0-----:R-:W-:Y:S02]  /*c7d60*/  PRMT R20, R13.reuse, 0x7771, RZ ;  /* 0x000077710d147816 */ /* 0x041fe400000000ff */
[----:B------:R-:W2:Y:S04]  /*c7d70*/  LDL.LU.64 R6, [R1+0xbe0] ;  /* 0x000be00001067983 */ /* 0x000ea80000300a00 */
[----:B----4-:R0:W-:Y:S02]  /*c7d80*/  @P4 STG.E.U8 desc[UR6][R4.64], R20 ;  /* 0x0000001404004986 */ /* 0x0101e4000c101106 */
[----:B0-----:R-:W-:-:S02]  /*c7d90*/  PRMT R20, R13, 0x7772, RZ ;  /* 0x000077720d147816 */ /* 0x001fc400000000ff */
[----:B------:R-:W3:Y:S04]  /*c7da0*/  LDL.LU.64 R4, [R1+0xbd8] ;  /* 0x000bd80001047983 */ /* 0x000ee80000300a00 */
[----:B------:R-:W4:Y:S04]  /*c7db0*/  LDL.LU R16, [R1+0x94] ;  /* 0x0000940001107983 */ /* 0x000f280000300800 */
[----:B-----5:R0:W-:Y:S04]  /*c7dc0*/  @P5 STG.E.U8 desc[UR6][R2.64], R20 ;  /* 0x0000001402005986 */ /* 0x0201e8000c101106 */
        /* <DEDUP_REMOVED lines=23> */
[C---:B------:R-:W-:Y:S01]  /*c7f40*/  LOP3.LUT P1, RZ, R0.reuse, 0x8000000, RZ, 0xc0, !PT ;  /* 0x0800000000ff7812 */ /* 0x040fe2000782c0ff */
        /* <DEDUP_REMOVED lines=10> */
[----:B------:R0:W-:Y:S04]  /*c7ff0*/  @P6 STG.E.U8 desc[UR6][R10.64], R20 ;  /* 0x000000140a006986 */ /* 0x0001e8000c101106 */
[----:B------:R-:W4:Y:S04]  /*c8000*/  LDL.LU.64 R12, [R1+0xb98] ;  /* 0x000b9800010c7983 */ /* 0x000f280000300a00 */
[----:B------:R-:W4:Y:S02]  /*c8010*/  LDL.LU R15, [R1+0x9c] ;  /* 0x00009c00010f7983 */ /* 0x000f240000300800 */
[----:B------:R-:W-:-:S02]  /*c8020*/  @P1 LOP3.LUT R19, R19, 0x10000000, RZ, 0xfc, !PT ;  /* 0x1000000013131812 */ /* 0x000fc400078efcff */
[----:B------:R-:W-:Y:S01]  /*c8030*/  LOP3.LUT P1, RZ, R0, 0x20000000, RZ, 0xc0, !PT ;  /* 0x2000000000ff7812 */ /* 0x000fe2000782c0ff */
[----:B0-----:R-:W4:Y:S01]  /*c8040*/  LDL.LU.64 R10, [R1+0xb90] ;  /* 0x000b9000010a7983 */ /* 0x001f220000300a00 */
[----:B------:R-:W-:-:S11]  /*c8050*/  PRMT R20, R14, 0x7770, RZ ;  /* 0x000077700e147816 */ /* 0x000fd600000000ff */
[----:B------:R0:W-:Y:S01]  /*c8060*/  @P1 STG.E.U8 desc[UR6][R8.64], R20 ;  /* 0x0000001408001986 */ /* 0x0001e2000c101106 */
[C---:B------:R-:W-:Y:S02]  /*c8070*/  LOP3.LUT P1, RZ, R19.reuse, 0x10000000, RZ, 0xc0, !PT ;  /* 0x1000000013ff7812 */ /* 0x040fe4000782c0ff */
[----:B0-----:R-:W-:Y:S01]  /*c8080*/  PRMT R20, R14, 0x7771, RZ ;  /* 0x000077710e147816 */ /* 0x001fe200000000ff */
[----:B------:R-:W4:Y:S10]  /*c8090*/  LDL.LU.64 R8, [R1+0xb88] ;  /* 0x000b880001087983 */ /* 0x000f340000300a00 */
        /* <DEDUP_REMOVED lines=8> */
[----:B-----5:R0:W-:Y:S04]  /*c8120*/  @P1 STG.E.U8 desc[UR6][R2.64], R20 ;  /* 0x0000001402001986 */ /* 0x0201e8000c101106 */
[----:B0-----:R-:W5:Y:S01]  /*c8130*/  LDL.LU.64 R2, [R1+0x3078] ;  /* 0x0030780001027983 */ /* 0x001f620000300a00 */
[----:B------:R-:W-:-:S02]  /*c8140*/  LOP3.LUT P1, RZ, R19, 0x2000000, RZ, 0xc0, !PT ;  /* 0x0200000013ff7812 */ /* 0x000fc4000782c0ff */
[----:B----4-:R-:W-:-:S11]  /*c8150*/  PRMT R20, R16, 0x7770, RZ ;  /* 0x0000777010147816 */ /* 0x010fd600000000ff */
[----:B-----5:R0:W-:Y:S04]  /*c8160*/  @P1 STG.E.U8 desc[UR6][R2.64], R20 ;  /* 0x0000001402001986 */ /* 0x0201e8000c101106 */
[----:B0-----:R-:W4:Y:S01]  /*c8170*/  LDL.LU.64 R2, [R1+0x3070] ;  /* 0x0030700001027983 */ /* 0x001f220000300a00 */
[----:B------:R-:W-:Y:S02]  /*c8180*/  LOP3.LUT P1, RZ, R19, 0x1000000, RZ, 0xc0, !PT ;  /* 0x0100000013ff7812 */ /* 0x000fe4000782c0ff */
[----:B------:R-:W-:-:S11]  /*c8190*/  PRMT R20, R16, 0x7771, RZ ;  /* 0x0000777110147816 */ /* 0x000fd600000000ff */
        /* <DEDUP_REMOVED lines=9> */
[C---:B------:R-:W-:Y:S02]  /*c8230*/  LOP3.LUT P2, RZ, R0.reuse, 0x8000, RZ, 0xc0, !PT ;  /* 0x0000800000ff7812 */ /* 0x040fe4000784c0ff */
[C---:B------:R-:W-:Y:S02]  /*c8240*/  LOP3.LUT P0, RZ, R0.reuse, 0x4000, RZ, 0xc0, !PT ;  /* 0x0000400000ff7812 */ /* 0x040fe4000780c0ff */
[C---:B------:R-:W-:Y:S02]  /*c8250*/  LOP3.LUT P3, RZ, R0.reuse, 0x1000, RZ, 0xc0, !PT ;  /* 0x0000100000ff7812 */ /* 0x040fe4000786c0ff */
[C---:B------:R-:W-:Y:S02]  /*c8260*/  LOP3.LUT P4, RZ, R0.reuse, 0x400, RZ, 0xc0, !PT ;  /* 0x0000040000ff7812 */ /* 0x040fe4000788c0ff */
[----:B------:R-:W-:-:S02]  /*c8270*/  LOP3.LUT P5, RZ, R0, 0x100, RZ, 0xc0, !PT ;  /* 0x0000010000ff7812 */ /* 0x000fc400078ac0ff */
[----:B------:R-:W-:Y:S02]  /*c8280*/  LOP3.LUT P6, RZ, R0, 0x40, RZ, 0xc0, !PT ;  /* 0x0000004000ff7812 */ /* 0x000fe400078cc0ff */
[----:B----4-:R-:W-:-:S05]  /*c8290*/  PRMT R20, R2, 0x7770, RZ ;  /* 0x0000777002147816 */ /* 0x010fca00000000ff */
[----:B------:R0:W-:Y:S02]  /*c82a0*/  @P1 STG.E.U8 desc[UR6][R24.64], R20 ;  /* 0x0000001418001986 */ /* 0x0001e4000c101106 */
[----:B0-----:R-:W-:-:S05]  /*c82b0*/  PRMT R20, R2, 0x7771, RZ ;  /* 0x0000777102147816 */ /* 0x001fca00000000ff */
[----:B------:R0:W-:Y:S02]  /*c82c0*/  @P2 STG.E.U8 desc[UR6][R26.64], R20 ;  /* 0x000000141a002986 */ /* 0x0001e4000c101106 */
[----:B0-----:R-:W-:-:S05]  /*c82d0*/  PRMT R20, R2, 0x7772, RZ ;  /* 0x0000777202147816 */ /* 0x001fca00000000ff */
[----:B------:R0:W-:Y:S02]  /*c82e0*/  @P0 STG.E.U8 desc[UR6][R12.64], R20 ;  /* 0x000000140c000986 */ /* 0x0001e4000c101106 */
[----:B0-----:R-:W-:Y:S02]  /*c82f0*/  PRMT R20, R2, 0x7773, RZ ;  /* 0x0000777302147816 */ /* 0x001fe400000000ff */
[----:B------:R-:W4:Y:S04]  /*c8300*/  LDL.LU R2, [R1+0x3060] ;  /* 0x0030600001027983 */ /* 0x000f280000300800 */
[----:B------:R0:W-:Y:S02]  /*c8310*/  @P3 STG.E.U8 desc[UR6][R10.64], R20 ;  /* 0x000000140a003986 */ /* 0x0001e4000c101106 */
[----:B0-----:R-:W-:-:S05]  /*c8320*/  PRMT R20, R15, 0x7770, RZ ;  /* 0x000077700f147816 */ /* 0x001fca00000000ff */
[----:B------:R0:W-:Y:S02]  /*c8330*/  @P4 STG.E.U8 desc[UR6][R8.64], R20 ;  /* 0x0000001408004986 */ /* 0x0001e4000c101106 */
[----:B0-----:R-:W-:-:S05]  /*c8340*/  PRMT R20, R15, 0x7771, RZ ;  /* 0x000077710f147816 */ /* 0x001fca00000000ff */
[----:B--2---:R0:W-:Y:S02]  /*c8350*/  @P5 STG.E.U8 desc[UR6][R6.64], R20 ;  /* 0x0000001406005986 */ /* 0x0041e4000c101106 */
[----:B0-----:R-:W-:Y:S02]  /*c8360*/  PRMT R20, R15, 0x7772, RZ ;  /* 0x000077720f147816 */ /* 0x001fe400000000ff */
[----:B------:R-:W2:Y:S04]  /*c8370*/  LDL.LU.64 R6, [R1+0xb70] ;  /* 0x000b700001067983 */ /* 0x000ea80000300a00 */
[----:B---3--:R0:W-:Y:S04]  /*c8380*/  @P6 STG.E.U8 desc[UR6][R4.64], R20 ;  /* 0x0000001404006986 */ /* 0x0081e8000c101106 */
[----:B0-----:R-:W3:Y:S04]  /*c8390*/  LDL.LU.64 R4, [R1+0xb68] ;  /* 0x000b680001047983 */ /* 0x001ee80000300a00 */
[----:B------:R-:W5:Y:S04]  /*c83a0*/  LDL.LU.64 R12, [R1+0xb60] ;  /* 0x000b6000010c7983 */ /* 0x000f680000300a00 */
[----:B------:R-:W3:Y:S04]  /*c83b0*/  LDL.LU.64 R10, [R1+0xb58] ;  /* 0x000b5800010a7983 */ /* 0x000ee80000300a00 */
        /* <DEDUP_REMOVED lines=12> */
[----:B--2---:R0:W-:Y:S04]  /*c8480*/  STL [R1+0x3050], R29 ;  /* 0x0030501d01007387 */ /* 0x0041e80000100800 */
[----:B0-----:R-:W2:Y:S01]  /*c8490*/  LDL.LU.64 R28, [R1+0xb30] ;  /* 0x000b3000011c7983 */ /* 0x001ea20000300a00 */
[----:B----4-:R-:W-:-:S02]  /*c84a0*/  LOP3.LUT P1, RZ, R2, 0x4000, RZ, 0xc0, !PT ;  /* 0x0000400002ff7812 */ /* 0x010fc4000782c0ff */
        /* <DEDUP_REMOVED lines=17> */
[----:B------:R-:W4:Y:S01]  /*c85c0*/  LDL.LU.64 R22, [R1+0xb20] ;  /* 0x000b200001167983 */ /* 0x000f220000300a00 */
[----:B------:R-:W-:-:S04]  /*c85d0*/  LOP3.LUT R19, R19, 0xfffbffff, RZ, 0xc0, !PT ;  /* 0xfffbffff13137812 */ /* 0x000fc800078ec0ff */
[----:B------:R-:W-:Y:S02]  /*c85e0*/  @P1 LOP3.LUT R19, R19, 0x40000, RZ, 0xfc, !PT ;  /* 0x0004000013131812 */ /* 0x000fe400078efcff */
[----:B------:R-:W-:Y:S02]  /*c85f0*/  LOP3.LUT P1, RZ, R2, 0x2000000, RZ, 0xc0, !PT ;  /* 0x0200000002ff7812 */ /* 0x000fe4000782c0ff */
[----:B------:R-:W-:Y:S02]  /*c8600*/  LOP3.LUT R19, R19, 0xfff7ffff, RZ, 0xc0, !PT ;  /* 0xfff7ffff13137812 */ /* 0x000fe400078ec0ff */
[----:B------:R-:W-:-:S09]  /*c8610*/  LOP3.LUT P5, RZ, R0, 0x1, RZ, 0xc0, !PT ;  /* 0x0000000100ff7812 */ /* 0x000fd200078ac0ff */
[----:B------:R-:W-:Y:S02]  /*c8620*/  @P1 LOP3.LUT R19, R19, 0x80000, RZ, 0xfc, !PT ;  /* 0x0008000013131812 */ /* 0x000fe400078efcff */
[C---:B------:R-:W-:Y:S02]  /*c8630*/  LOP3.LUT P1, RZ, R2.reuse, 0x8000000, RZ, 0xc0, !PT ;  /* 0x0800000002ff7812 */ /* 0x040fe4000782c0ff */
[----:B------:R-:W-:Y:S02]  /*c8640*/  LOP3.LUT P6, RZ, R2, 0x80000000, RZ, 0xc0, !PT ;  /* 0x8000000002ff7812 */ /* 0x000fe400078cc0ff */
[----:B------:R-:W-:Y:S02]  /*c8650*/  LOP3.LUT R19, R19, 0xffefffff, RZ, 0xc0, !PT ;  /* 0xffefffff13137812 */ /* 0x000fe400078ec0ff */
[----:B------:R-:W-:-:S05]  /*c8660*/  PRMT R20, R16, 0x7771, RZ ;  /* 0x0000777110147816 */ /* 0x000fca00000000ff */
[----:B-----5:R0:W-:Y:S02]  /*c8670*/  @P5 STG.E.U8 desc[UR6][R12.64], R20 ;  /* 0x000000140c005986 */ /* 0x0201e4000c101106 */
[----:B------:R-:W-:Y:S02]  /*c8680*/  @P1 LOP3.LUT R19, R19, 0x100000, RZ, 0xfc, !PT ;  /* 0x0010000013131812 */ /* 0x000fe400078efcff */
[----:B------:R-:W-:Y:S02]  /*c8690*/  LOP3.LUT P1, RZ, R2, 0x10000000, RZ, 0xc0, !PT ;  /* 0x1000000002ff7812 */ /* 0x000fe4000782c0ff */
[----:B0-----:R-:W-:-:S05]  /*c86a0*/  PRMT R20, R16, 0x7772, RZ ;  /* 0x0000777210147816 */ /* 0x001fca00000000ff */
[----:B------:R0:W-:Y:S02]  /*c86b0*/  @P6 STG.E.U8 desc[UR6][R10.64], R20 ;  /* 0x000000140a006986 */ /* 0x0001e4000c101106 */
        /* <DEDUP_REMOVED lines=10> */
[----:B----4-:R0:W-:Y:S04]  /*c8760*/  STL.64 [R1+0x3048], R22 ;  /* 0x0030481601007387 */ /* 0x0101e80000100a00 */
[----:B0-----:R-:W3:Y:S04]  /*c8770*/  LDL.LU.64 R22, [R1+0xb28] ;  /* 0x000b280001167983 */ /* 0x001ee80000300a00 */
[----:B------:R-:W4:Y:S04]  /*c8780*/  LDL.LU.64 R24, [R1+0xb18] ;  /* 0x000b180001187983 */ /* 0x000f280000300a00 */
[----:B------:R-:W5:Y:S04]  /*c8790*/  LDL.LU.64 R26, [R1+0xb10] ;  /* 0x000b1000011a7983 */ /* 0x000f680000300a00 */
[----:B------:R-:W3:Y:S04]  /*c87a0*/  LDL.LU.64 R14, [R1+0xb08] ;  /* 0x000b0800010e7983 */ /* 0x000ee80000300a00 */
[----:B------:R-:W3:Y:S04]  /*c87b0*/  LDL.LU.64 R12, [R1+0xb00] ;  /* 0x000b0000010c7983 */ /* 0x000ee80000300a00 */
[----:B------:R-:W3:Y:S04]  /*c87c0*/  LDL.LU R16, [R1+0x70] ;  /* 0x0000700001107983 */ /* 0x000ee80000300800 */
[----:B------:R-:W3:Y:S04]  /*c87d0*/  LDL.LU.64 R10, [R1+0xaf8] ;  /* 0x000af800010a7983 */ /* 0x000ee80000300a00 */
        /* <DEDUP_REMOVED lines=8> */
[----:B0-----:R-:W2:Y:S01]  /*c8860*/  LDL.LU R29, [R1+0x3050] ;  /* 0x00305000011d7983 */ /* 0x001ea20000300800 */
[----:B------:R-:W-:Y:S02]  /*c8870*/  LOP3.LUT P1, RZ, R19, 0x10000, RZ, 0xc0, !PT ;  /* 0x0001000013ff7812 */ /* 0x000fe4000782c0ff */
[----:B--2---:R-:W-:-:S11]  /*c8880*/  PRMT R20, R29, 0x7770, RZ ;  /* 0x000077701d147816 */ /* 0x004fd600000000ff */
[----:B---3--:R0:W-:Y:S04]  /*c8890*/  @P1 STG.E.U8 desc[UR6][R22.64], R20 ;  /* 0x0000001416001986 */ /* 0x0081e8000c101106 */
        /* <DEDUP_REMOVED lines=15> */
[----:B-----5:R0:W-:Y:S02]  /*c8990*/  @P1 STG.E.U8 desc[UR6][R26.64], R20 ;  /* 0x000000141a001986 */ /* 0x0201e4000c101106 */
        /* <DEDUP_REMOVED lines=8> */
[----:B------:R0:W-:Y:S02]  /*c8a20*/  @P4 STG.E.U8 desc[UR6][R8.64], R20 ;  /* 0x0000001408004986 */ /* 0x0001e4000c101106 */
[----:B0-----:R-:W-:-:S02]  /*c8a30*/  PRMT R20, R16, 0x7770, RZ ;  /* 0x0000777010147816 */ /* 0x001fc400000000ff */
[----:B------:R-:W3:Y:S04]  /*c8a40*/  LDL.LU.64 R8, [R1+0xad8] ;  /* 0x000ad80001087983 */ /* 0x000ee80000300a00 */
[----:B------:R0:W-:Y:S02]  /*c8a50*/  @P5 STG.E.U8 desc[UR6][R6.64], R20 ;  /* 0x0000001406005986 */ /* 0x0001e4000c101106 */
[----:B0-----:R-:W-:Y:S02]  /*c8a60*/  PRMT R20, R16, 0x7771, RZ ;  /* 0x0000777110147816 */ /* 0x001fe400000000ff */
[----:B------:R-:W4:Y:S04]  /*c8a70*/  LDL.LU.64 R6, [R1+0xad0] ;  /* 0x000ad00001067983 */ /* 0x000f280000300a00 */
[----:B------:R0:W-:Y:S04]  /*c8a80*/  @P6 STG.E.U8 desc[UR6][R4.64], R20 ;  /* 0x0000001404006986 */ /* 0x0001e8000c101106 */
[----:B0-----:R-:W5:Y:S04]  /*c8a90*/  LDL.LU.64 R4, [R1+0xac8] ;  /* 0x000ac80001047983 */ /* 0x001f680000300a00 */
[----:B------:R-:W5:Y:S04]  /*c8aa0*/  LDL.LU.64 R14, [R1+0xac0] ;  /* 0x000ac000010e7983 */ /* 0x000f680000300a00 */
[----:B------:R-:W5:Y:S04]  /*c8ab0*/  LDL.LU.64 R12, [R1+0xab8] ;  /* 0x000ab800010c7983 */ /* 0x000f680000300a00 */
[----:B------:R-:W5:Y:S01]  /*c8ac0*/  LDL.LU R10, [R1+0x74] ;  /* 0x00007400010a7983 */ /* 0x000f620000300800 */
[----:B------:R-:W-:-:S02]  /*c8ad0*/  LOP3.LUT P3, RZ, R2, 0x4, RZ, 0xc0, !PT ;  /* 0x0000000402ff7812 */ /* 0x000fc4000786c0ff */
[----:B------:R-:W-:Y:S02]  /*c8ae0*/  LOP3.LUT P4, RZ, R2, 0x1, RZ, 0xc0, !PT ;  /* 0x0000000102ff7812 */ /* 0x000fe4000788c0ff */
[----:B------:R-:W-:Y:S02]  /*c8af0*/  PRMT R20, R16, 0x7772, RZ ;  /* 0x0000777210147816 */ /* 0x000fe400000000ff */
[----:B--2---:R-:W-:-:S07]  /*c8b00*/  LOP3.LUT P5, RZ, R3, 0x40000000, RZ, 0xc0, !PT ;  /* 0x4000000003ff7812 */ /* 0x004fce00078ac0ff */
[----:B---3--:R0:W-:Y:S02]  /*c8b10*/  @P3 STG.E.U8 desc[UR6][R8.64], R20 ;  /* 0x0000001408003986 */ /* 0x0081e4000c101106 */
[----:B0-----:R-:W-:Y:S02]  /*c8b20*/  PRMT R20, R16, 0x7773, RZ ;  /* 0x0000777310147816 */ /* 0x001fe400000000ff */
[----:B------:R-:W2:Y:S04]  /*c8b30*/  LDL.LU.64 R8, [R1+0xab0] ;  /* 0x000ab00001087983 */ /* 0x000ea80000300a00 */
[----:B----4-:R0:W-:Y:S04]  /*c8b40*/  @P4 STG.E.U8 desc[UR6][R6.64], R20 ;  /* 0x0000001406004986 */ /* 0x0101e8000c101106 */
[----:B------:R-:W3:Y:S04]  /*c8b50*/  LDL.LU R28, [R1+0x78] ;  /* 0x00007800011c7983 */ /* 0x000ee80000300800 */
[----:B0-----:R-:W4:Y:S01]  /*c8b60*/  LDL.LU.64 R6, [R1+0xaa8] ;  /* 0x000aa80001067983 */ /* 0x001f220000300a00 */
[----:B-----5:R-:W-:-:S05]  /*c8b70*/  PRMT R20, R10, 0x7770, RZ ;  /* 0x000077700a147816 */ /* 0x020fca00000000ff */
[----:B------:R0:W-:Y:S02]  /*c8b80*/  @P5 STG.E.U8 desc[UR6][R4.64], R20 ;  /* 0x0000001404005986 */ /* 0x0001e4000c101106 */
[----:B0-----:R-:W-:Y:S02]  /*c8b90*/  IMAD.MOV.U32 R4, RZ, RZ, R17 ;  /* 0x000000ffff047224 */ /* 0x001fe400078e0011 */
[----:B------:R-:W5:Y:S04]  /*c8ba0*/  LDL.LU.64 R16, [R1+0xa90] ;  /* 0x000a900001107983 */ /* 0x000f680000300a00 */
        /* <DEDUP_REMOVED lines=22> */
[----:B------:R-:W-:Y:S01]  /*c8d10*/  LOP3.LUT P1, RZ, R3, 0x400000, RZ, 0xc0, !PT ;  /* 0x0040000003ff7812 */ /* 0x000fe2000782c0ff */
[----:B------:R-:W5:Y:S01]  /*c8d20*/  LDL.LU R29, [R1+0x7c] ;  /* 0x00007c00011d7983 */ /* 0x000f620000300800 */
[----:B------:R-:W-:Y:S02]  /*c8d30*/  LOP3.LUT R19, R19, 0xfffff7ff, RZ, 0xc0, !PT ;  /* 0xfffff7ff13137812 */ /* 0x000fe400078ec0ff */
[C---:B------:R-:W-:Y:S01]  /*c8d40*/  LOP3.LUT P6, RZ, R3.reuse, 0x10000000, RZ, 0xc0, !PT ;  /* 0x1000000003ff7812 */ /* 0x040fe200078cc0ff */
[----:B------:R-:W5:Y:S01]  /*c8d50*/  LDL.LU.64 R22, [R1+0xa80] ;  /* 0x000a800001167983 */ /* 0x000f620000300a00 */
[----:B------:R-:W-:Y:S02]  /*c8d60*/  PRMT R20, R10, 0x7771, RZ ;  /* 0x000077710a147816 */ /* 0x000fe400000000ff */
[----:B------:R-:W-:Y:S01]  /*c8d70*/  LOP3.LUT P2, RZ, R3, 0x400, RZ, 0xc0, !PT ;  /* 0x0000040003ff7812 */ /* 0x000fe2000784c0ff */
[----:B------:R-:W5:Y:S04]  /*c8d80*/  LDL.LU R5, [R1+0x60] ;  /* 0x0000600001057983 */ /* 0x000f680000300800 */
[----:B------:R-:W-:-:S02]  /*c8d90*/  @P1 LOP3.LUT R19, R19, 0x800, RZ, 0xfc, !PT ;  /* 0x0000080013131812 */ /* 0x000fc400078efcff */
[----:B------:R-:W-:Y:S02]  /*c8da0*/  LOP3.LUT P1, RZ, R3, 0x1000000, RZ, 0xc0, !PT ;  /* 0x0100000003ff7812 */ /* 0x000fe4000782c0ff */
[----:B------:R-:W-:Y:S01]  /*c8db0*/  LOP3.LUT R19, R19, 0xffffefff, RZ, 0xc0, !PT ;  /* 0xffffefff13137812 */ /* 0x000fe200078ec0ff */
[----:B------:R0:W-:Y:S10]  /*c8dc0*/  @P6 STG.E.U8 desc[UR6][R14.64], R20 ;  /* 0x000000140e006986 */ /* 0x0001f4000c101106 */
[----:B------:R-:W-:-:S02]  /*c8dd0*/  @P1 LOP3.LUT R19, R19, 0x1000, RZ, 0xfc, !PT ;  /* 0x0000100013131812 */ /* 0x000fc400078efcff */
[----:B------:R-:W-:Y:S02]  /*c8de0*/  LOP3.LUT P1, RZ, R3, 0x4000000, RZ, 0xc0, !PT ;  /* 0x0400000003ff7812 */ /* 0x000fe4000782c0ff */
[----:B0-----:R-:W-:-:S11]  /*c8df0*/  PRMT R20, R10, 0x7772, RZ ;  /* 0x000077720a147816 */ /* 0x001fd600000000ff */
[----:B------:R0:W-:Y:S01]  /*c8e00*/  @P1 STG.E.U8 desc[UR6][R12.64], R20 ;  /* 0x000000140c001986 */ /* 0x0001e2000c101106 */
[----:B------:R-:W-:Y:S02]  /*c8e10*/  LOP3.LUT P1, RZ, R19, 0x1000, RZ, 0xc0, !PT ;  /* 0x0000100013ff7812 */ /* 0x000fe4000782c0ff */
[----:B0-----:R-:W-:-:S11]  /*c8e20*/  PRMT R20, R10, 0x7773, RZ ;  /* 0x000077730a147816 */ /* 0x001fd600000000ff */
[----:B--2---:R3:W-:Y:S01]  /*c8e30*/  @P1 STG.E.U8 desc[UR6][R8.64], R20 ;  /* 0x0000001408001986 */ /* 0x0047e2000c101106 */
[----:B------:R-:W-:Y:S02]  /*c8e40*/  LOP3.LUT P1, RZ, R19, 0x800, RZ, 0xc0, !PT ;  /* 0x0000080013ff7812 */ /* 0x000fe4000782c0ff */
[----:B---3--:R-:W-:-:S11]  /*c8e50*/  PRMT R20, R28, 0x7770, RZ ;  /* 0x000077701c147816 */ /* 0x008fd600000000ff */
[----:B----4-:R0:W-:Y:S01]  /*c8e60*/  @P1 STG.E.U8 desc[UR6][R6.64], R20 ;  /* 0x0000001406001986 */ /* 0x0101e2000c101106 */
[----:B------:R-:W-:Y:S02]  /*c8e70*/  LOP3.LUT P1, RZ, R19, 0x400, RZ, 0xc0, !PT ;  /* 0x0000040013ff7812 */ /* 0x000fe4000782c0ff */
[C---:B------:R-:W-:Y:S01]  /*c8e80*/  LOP3.LUT P0, RZ, R3.reuse, 0x100, RZ, 0xc0, !PT ;  /* 0x0000010003ff7812 */ /* 0x040fe2000780c0ff */
[----:B------:R1:W-:Y:S01]  /*c8e90*/  STL.64 [R1+0x3008], R2 ;  /* 0x0030080201007387 */ /* 0x0003e20000100a00 */
[C---:B------:R-:W-:Y:S02]  /*c8ea0*/  LOP3.LUT P3, RZ, R3.reuse, 0x40, RZ, 0xc0, !PT ;  /* 0x0000004003ff7812 */ /* 0x040fe4000786c0ff */
[C---:B------:R-:W-:Y:S02]  /*c8eb0*/  LOP3.LUT P4, RZ, R3.reuse, 0x10, RZ, 0xc0, !PT ;  /* 0x0000001003ff7812 */ /* 0x040fe4000788c0ff */
[C---:B------:R-:W-:Y:S02]  /*c8ec0*/  LOP3.LUT P5, RZ, R3.reuse, 0x4, RZ, 0xc0, !PT ;  /* 0x0000000403ff7812 */ /* 0x040fe400078ac0ff */
[----:B------:R-:W-:-:S02]  /*c8ed0*/  LOP3.LUT P6, RZ, R3, 0x1, RZ, 0xc0, !PT ;  /* 0x0000000103ff7812 */ /* 0x000fc400078cc0ff */
[----:B0-----:R-:W-:Y:S01]  /*c8ee0*/  PRMT R20, R28, 0x7771, RZ ;  /* 0x000077711c147816 */ /* 0x001fe200000000ff */
[----:B-1----:R-:W2:Y:S04]  /*c8ef0*/  LDL.LU.64 R2, [R1+0xa88] ;  /* 0x000a880001027983 */ /* 0x002ea80000300a00 */
[----:B------:R-:W3:Y:S04]  /*c8f00*/  LDL.LU.64 R24, [R1+0xa78] ;  /* 0x000a780001187983 */ /* 0x000ee80000300a00 */
[----:B------:R-:W4:Y:S04]  /*c8f10*/  LDL.LU.64 R26, [R1+0xa70] ;  /* 0x000a7000011a7983 */ /* 0x000f280000300a00 */
[----:B------:R-:W2:Y:S04]  /*c8f20*/  LDL.LU.64 R14, [R1+0xa68] ;  /* 0x000a6800010e7983 */ /* 0x000ea80000300a00 */
[----:B------:R-:W2:Y:S04]  /*c8f30*/  LDL.LU.64 R12, [R1+0xa60] ;  /* 0x000a6000010c7983 */ /* 0x000ea80000300a00 */
[----:B------:R-:W2:Y:S04]  /*c8f40*/  LDL.LU.64 R10, [R1+0xa58] ;  /* 0x000a5800010a7983 */ /* 0x000ea80000300a00 */
[----:B------:R-:W2:Y:S04]  /*c8f50*/  LDL.LU.64 R8, [R1+0xa50] ;  /* 0x000a500001087983 */ /* 0x000ea80000300a00 */
        /* <DEDUP_REMOVED lines=11> */
[----:B------:R-:W-:Y:S02]  /*c9010*/  LOP3.LUT P1, RZ, R19, 0x80, RZ, 0xc0, !PT ;  /* 0x0000008013ff7812 */ /* 0x000fe4000782c0ff */
[----:B------:R-:W-:-:S11]  /*c9020*/  PRMT R20, R29, 0x7770, RZ ;  /* 0x000077701d147816 */ /* 0x000fd600000000ff */
[----:B--2---:R0:W-:Y:S01]  /*c9030*/  @P1 STG.E.U8 desc[UR6][R2.64], R20 ;  /* 0x0000001402001986 */ /* 0x0041e2000c101106 */
[----:B------:R-:W-:Y:S02]  /*c9040*/  LOP3.LUT P1, RZ, R19, 0x40, RZ, 0xc0, !PT ;  /* 0x0000004013ff7812 */ /* 0x000fe4000782c0ff */
[----:B0-----:R-:W-:-:S11]  /*c9050*/  PRMT R20, R29, 0x7771, RZ ;  /* 0x000077711d147816 */ /* 0x001fd600000000ff */
[----:B------:R0:W-:Y:S01]  /*c9060*/  @P1 STG.E.U8 desc[UR6][R22.64], R20 ;  /* 0x0000001416001986 */ /* 0x0001e2000c101106 */
[----:B------:R-:W-:Y:S02]  /*c9070*/  LOP3.LUT P1, RZ, R19, 0x20, RZ, 0xc0, !PT ;  /* 0x0000002013ff7812 */ /* 0x000fe4000782c0ff */
[----:B0-----:R-:W-:-:S11]  /*c9080*/  PRMT R20, R29, 0x7772, RZ ;  /* 0x000077721d147816 */ /* 0x001fd600000000ff */
        /* <DEDUP_REMOVED lines=11> */
[----:B0-----:R-:W-:Y:S01]  /*c9140*/  IMAD.MOV.U32 R9, RZ, RZ, R4 ;  /* 0x000000ffff097224 */ /* 0x001fe200078e0004 */
[----:B-----5:R-:W-:-:S05]  /*c9150*/  PRMT R20, R17, 0x7770, RZ ;  /* 0x0000777011147816 */ /* 0x020fca00000000ff */
[----:B------:R0:W-:Y:S04]  /*c9160*/  @P6 STG.E.U8 desc[UR6][R6.64], R20 ;  /* 0x0000001406006986 */ /* 0x0001e8000c101106 */
[----:B0-----:R-:W2:Y:S04]  /*c9170*/  LDL.LU.64 R6, [R1+0xa30] ;  /* 0x000a300001067983 */ /* 0x001ea80000300a00 */
[----:B------:R-:W3:Y:S04]  /*c9180*/  LDL.LU.64 R14, [R1+0xa28] ;  /* 0x000a2800010e7983 */ /* 0x000ee80000300a00 */
[----:B------:R-:W4:Y:S04]  /*c9190*/  LDL.LU.64 R12, [R1+0xa18] ;  /* 0x000a1800010c7983 */ /* 0x000f280000300a00 */
[----:B------:R-:W5:Y:S04]  /*c91a0*/  LDL.LU.64 R10, [R1+0xa40] ;  /* 0x000a4000010a7983 */ /* 0x000f680000300a00 */
[----:B------:R-:W2:Y:S01]  /*c91b0*/  LDL.LU.64 R4, [R1+0xa38] ;  /* 0x000a380001047983 */ /* 0x000ea20000300a00 */
[----:B------:R-:W-:-:S02]  /*c91c0*/  LOP3.LUT P3, RZ, R16, 0x40000000, RZ, 0xc0, !PT ;  /* 0x4000000010ff7812 */ /* 0x000fc4000786c0ff */
[----:B------:R-:W-:Y:S02]  /*c91d0*/  LOP3.LUT P4, RZ, R16, 0x20000000, RZ, 0xc0, !PT ;  /* 0x2000000010ff7812 */ /* 0x000fe4000788c0ff */
[----:B------:R-:W-:-:S09]  /*c91e0*/  PRMT R20, R17, 0x7771, RZ ;  /* 0x0000777111147816 */ /* 0x000fd200000000ff */
[----:B-----5:R0:W-:Y:S02]  /*c91f0*/  @P3 STG.E.U8 desc[UR6][R10.64], R20 ;  /* 0x000000140a003986 */ /* 0x0201e4000c101106 */
[C---:B0-----:R-:W-:Y:S02]  /*c9200*/  PRMT R20, R17.reuse, 0x7772, RZ ;  /* 0x0000777211147816 */ /* 0x041fe400000000ff */
[----:B------:R-:W5:Y:S04]  /*c9210*/  LDL.LU.64 R10, [R1+0xa10] ;  /* 0x000a1000010a7983 */ /* 0x000f680000300a00 */
[----:B------:R-:W3:Y:S04]  /*c9220*/  LDL.LU R21, [R1+0x6c] ;  /* 0x00006c0001157983 */ /* 0x000ee80000300800 */
[----:B--2---:R0:W-:Y:S04]  /*c9230*/  @P4 STG.E.U8 desc[UR6][R4.64], R20 ;  /* 0x0000001404004986 */ /* 0x0041e8000c101106 */
[----:B0-----:R-:W2:Y:S01]  /*c9240*/  LDL.LU.64 R4, [R1+0x9e8] ;  /* 0x0009e80001047983 */ /* 0x001ea20000300a00 */
[----:B------:R-:W-:-:S03]  /*c9250*/  PRMT R20, R17, 0x7773, RZ ;  /* 0x0000777311147816 */ /* 0x000fc600000000ff */
[----:B------:R-:W2:Y:S04]  /*c9260*/  LDL.LU R17, [R1+0x3020] ;  /* 0x0030200001117983 */ /* 0x000ea80000300800 */
        /* <DEDUP_REMOVED lines=23> */
[C---:B------:R-:W-:Y:S01]  /*c93e0*/  LOP3.LUT P1, RZ, R16.reuse, 0x100000, RZ, 0xc0, !PT ;  /* 0x0010000010ff7812 */ /* 0x040fe2000782c0ff */
[----:B------:R-:W2:Y:S01]  /*c93f0*/  LDL.LU.64 R22, [R1+0x470] ;  /* 0x0004700001167983 */ /* 0x000ea20000300a00 */
[----:B------:R-:W-:Y:S02]  /*c9400*/  LOP3.LUT R19, R19, 0xfffffff7, RZ, 0xc0, !PT ;  /* 0xfffffff713137812 */ /* 0x000fe400078ec0ff */
[----:B------:R-:W-:-:S09]  /*c9410*/  LOP3.LUT P5, RZ, R16, 0x4000000, RZ, 0xc0, !PT ;  /* 0x0400000010ff7812 */ /* 0x000fd200078ac0ff */
[----:B------:R-:W-:Y:S02]  /*c9420*/  @P1 LOP3.LUT R19, R19, 0x8, RZ, 0xfc, !PT ;  /* 0x0000000813131812 */ /* 0x000fe400078efcff */
[C---:B------:R-:W-:Y:S02]  /*c9430*/  LOP3.LUT P1, RZ, R16.reuse, 0x400000, RZ, 0xc0, !PT ;  /* 0x0040000010ff7812 */ /* 0x040fe4000782c0ff */
[----:B------:R-:W-:Y:S02]  /*c9440*/  LOP3.LUT P6, RZ, R16, 0x2000000, RZ, 0xc0, !PT ;  /* 0x0200000010ff7812 */ /* 0x000fe400078cc0ff */
[----:B------:R-:W-:Y:S01]  /*c9450*/  LOP3.LUT R19, R19, 0xffffffef, RZ, 0xc0, !PT ;  /* 0xffffffef13137812 */ /* 0x000fe200078ec0ff */
[----:B------:R0:W-:Y:S08]  /*c9460*/  @P5 STG.E.U8 desc[UR6][R6.64], R20 ;  /* 0x0000001406005986 */ /* 0x0001f0000c101106 */
[----:B------:R-:W-:-:S02]  /*c9470*/  @P1 LOP3.LUT R19, R19, 0x10, RZ, 0xfc, !PT ;  /* 0x0000001013131812 */ /* 0x000fc400078efcff */
[----:B------:R-:W-:Y:S02]  /*c9480*/  LOP3.LUT P1, RZ, R16, 0x800000, RZ, 0xc0, !PT ;  /* 0x0080000010ff7812 */ /* 0x000fe4000782c0ff */
[C---:B0-----:R-:W-:Y:S01]  /*c9490*/  PRMT R20, R9.reuse, 0x7770, RZ ;  /* 0x0000777009147816 */ /* 0x041fe200000000ff */
[----:B------:R-:W2:Y:S04]  /*c94a0*/  LDL.LU R6, [R1+0x50] ;  /* 0x0000500001067983 */ /* 0x000ea80000300800 */
[----:B---3--:R0:W-:Y:S04]  /*c94b0*/  @P6 STG.E.U8 desc[UR6][R14.64], R20 ;  /* 0x000000140e006986 */ /* 0x0081e8000c101106 */
[----:B------:R-:W3:Y:S04]  /*c94c0*/  LDL.LU.64 R28, [R1+0x950] ;  /* 0x00095000011c7983 */ /* 0x000ee80000300a00 */
[----:B------:R-:W3:Y:S01]  /*c94d0*/  LDL.LU.64 R24, [R1+0x468] ;  /* 0x0004680001187983 */ /* 0x000ee20000300a00 */
[----:B0-----:R-:W-:-:S03]  /*c94e0*/  PRMT R20, R9, 0x7771, RZ ;  /* 0x0000777109147816 */ /* 0x001fc600000000ff */
[----:B------:R-:W3:Y:S04]  /*c94f0*/  LDL.LU R7, [R1+0x54] ;  /* 0x0000540001077983 */ /* 0x000ee80000300800 */
[----:B----4-:R0:W-:Y:S01]  /*c9500*/  @P1 STG.E.U8 desc[UR6][R12.64], R20 ;  /* 0x000000140c001986 */ /* 0x0101e2000c101106 */
[----:B------:R-:W-:-:S03]  /*c9510*/  LOP3.LUT P1, RZ, R19, 0x10, RZ, 0xc0, !PT ;  /* 0x0000001013ff7812 */ /* 0x000fc6000782c0ff */
[----:B------:R-:W4:Y:S04]  /*c9520*/  LDL.LU.64 R26, [R1+0x948] ;  /* 0x00094800011a7983 */ /* 0x000f280000300a00 */
[----:B------:R-:W3:Y:S01]  /*c9530*/  LDL.LU.64 R14, [R1+0x940] ;  /* 0x00094000010e7983 */ /* 0x000ee20000300a00 */
[----:B0-----:R-:W-:-:S03]  /*c9540*/  PRMT R20, R9, 0x7772, RZ ;  /* 0x0000777209147816 */ /* 0x001fc600000000ff */
[----:B------:R-:W3:Y:S04]  /*c9550*/  LDL.LU.64 R12, [R1+0x460] ;  /* 0x00046000010c7983 */ /* 0x000ee80000300a00 */
[----:B-----5:R0:W-:Y:S01]  /*c9560*/  @P1 STG.E.U8 desc[UR6][R10.64], R20 ;  /* 0x000000140a001986 */ /* 0x0201e2000c101106 */
[C---:B------:R-:W-:Y:S01]  /*c9570*/  LOP3.LUT P1, RZ, R19.reuse, 0x8, RZ, 0xc0, !PT ;  /* 0x0000000813ff7812 */ /* 0x040fe2000782c0ff */
[----:B0-----:R-:W-:Y:S02]  /*c9580*/  IMAD.MOV.U32 R20, RZ, RZ, R9 ;  /* 0x000000ffff147224 */ /* 0x001fe400078e0009 */
[----:B------:R-:W5:Y:S03]  /*c9590*/  LDL.LU.64 R10, [R1+0x458] ;  /* 0x00045800010a7983 */ /* 0x000f660000300a00 */
[----:B------:R-:W-:Y:S01]  /*c95a0*/  PRMT R20, R20, 0x7773, RZ ;  /* 0x0000777314147816 */ /* 0x000fe200000000ff */
[----:B------:R-:W3:Y:S06]  /*c95b0*/  LDL.LU.64 R8, [R1+0x938] ;  /* 0x0009380001087983 */ /* 0x000eec0000300a00 */
[----:B------:R0:W-:Y:S01]  /*c95c0*/  @P1 STG.E.U8 desc[UR6][R4.64], R20 ;  /* 0x0000001404001986 */ /* 0x0001e2000c101106 */
[----:B------:R-:W-:-:S02]  /*c95d0*/  LOP3.LUT P1, RZ, R19, 0x4, RZ, 0xc0, !PT ;  /* 0x0000000413ff7812 */ /* 0x000fc4000782c0ff */
[----:B0-----:R-:W-:Y:S01]  /*c95e0*/  PRMT R20, R21, 0x7770, RZ ;  /* 0x0000777015147816 */ /* 0x001fe200000000ff */
        /* <DEDUP_REMOVED lines=17> */
[----:B------:R0:W-:Y:S01]  /*c9700*/  @P1 STG.E.U8 desc[UR6][R22.64], R19 ;  /* 0x0000001316001986 */ /* 0x0001e2000c101106 */
[----:B------:R-:W-:Y:S02]  /*c9710*/  LOP3.LUT P1, RZ, R18, 0x40000000, RZ, 0xc0, !PT ;  /* 0x4000000012ff7812 */ /* 0x000fe4000782c0ff */
[----:B0-----:R-:W-:-:S11]  /*c9720*/  PRMT R19, R6, 0x7770, RZ ;  /* 0x0000777006137816 */ /* 0x001fd600000000ff */
[----:B---3--:R0:W-:Y:S01]  /*c9730*/  @P1 STG.E.U8 desc[UR6][R28.64], R19 ;  /* 0x000000131c001986 */ /* 0x0081e2000c101106 */
[----:B------:R-:W-:Y:S02]  /*c9740*/  LOP3.LUT P1, RZ, R18, 0x20000000, RZ, 0xc0, !PT ;  /* 0x2000000012ff7812 */ /* 0x000fe4000782c0ff */
[----:B0-----:R-:W-:-:S11]  /*c9750*/  PRMT R19, R6, 0x7771, RZ ;  /* 0x0000777106137816 */ /* 0x001fd600000000ff */
[----:B------:R0:W-:Y:S02]  /*c9760*/  @P1 STG.E.U8 desc[UR6][R24.64], R19 ;  /* 0x0000001318001986 */ /* 0x0001e4000c101106 */
[C---:B0-----:R-:W-:Y:S02]  /*c9770*/  PRMT R19, R6.reuse, 0x7772, RZ ;  /* 0x0000777206137816 */ /* 0x041fe400000000ff */
[----:B------:R-:W2:Y:S04]  /*c9780*/  LDL.LU.64 R24, [R1+0x930] ;  /* 0x0009300001187983 */ /* 0x000ea80000300a00 */
[----:B----4-:R0:W-:Y:S02]  /*c9790*/  @P2 STG.E.U8 desc[UR6][R26.64], R19 ;  /* 0x000000131a002986 */ /* 0x0101e4000c101106 */
[----:B0-----:R-:W-:-:S05]  /*c97a0*/  PRMT R19, R6, 0x7773, RZ ;  /* 0x0000777306137816 */ /* 0x001fca00000000ff */
[----:B------:R0:W-:Y:S02]  /*c97b0*/  @P0 STG.E.U8 desc[UR6][R14.64], R19 ;  /* 0x000000130e000986 */ /* 0x0001e4000c101106 */
[----:B0-----:R-:W-:-:S05]  /*c97c0*/  PRMT R19, R7, 0x7770, RZ ;  /* 0x0000777007137816 */ /* 0x001fca00000000ff */
[----:B------:R0:W-:Y:S02]  /*c97d0*/  @P3 STG.E.U8 desc[UR6][R12.64], R19 ;  /* 0x000000130c003986 */ /* 0x0001e4000c101106 */
[----:B0-----:R-:W-:-:S05]  /*c97e0*/  PRMT R19, R7, 0x7771, RZ ;  /* 0x0000777107137816 */ /* 0x001fca00000000ff */
[----:B-----5:R0:W-:Y:S02]  /*c97f0*/  @P4 STG.E.U8 desc[UR6][R10.64], R19 ;  /* 0x000000130a004986 */ /* 0x0201e4000c101106 */
[----:B0-----:R-:W-:-:S05]  /*c9800*/  PRMT R19, R7, 0x7772, RZ ;  /* 0x0000777207137816 */ /* 0x001fca00000000ff */
[----:B------:R0:W-:Y:S02]  /*c9810*/  @P5 STG.E.U8 desc[UR6][R8.64], R19 ;  /* 0x0000001308005986 */ /* 0x0001e4000c101106 */
[----:B0-----:R-:W-:Y:S02]  /*c9820*/  PRMT R19, R7, 0x7773, RZ ;  /* 0x0000777307137816 */ /* 0x001fe400000000ff */
[----:B------:R-:W3:Y:S04]  /*c9830*/  LDL.LU.64 R8, [R1+0x928] ;  /* 0x0009280001087983 */ /* 0x000ee80000300a00 */
[----:B------:R-:W4:Y:S04]  /*c9840*/  LDL.LU.64 R6, [R1+0x448] ;  /* 0x0004480001067983 */ /* 0x000f280000300a00 */
[----:B------:R-:W5:Y:S01]  /*c9850*/  LDL.LU R29, [R1+0x58] ;  /* 0x00005800011d7983 */ /* 0x000f620000300800 */
[----:B------:R-:W-:-:S03]  /*c9860*/  LOP3.LUT P6, RZ, R17, 0x40000000, RZ, 0xc0, !PT ;  /* 0x4000000011ff7812 */ /* 0x000fc600078cc0ff */
[----:B------:R-:W2:Y:S04]  /*c9870*/  LDL.LU.64 R10, [R1+0x440] ;  /* 0x00044000010a7983 */ /* 0x000ea80000300a00 */
[----:B------:R-:W3:Y:S04]  /*c9880*/  LDL.LU.64 R12, [R1+0x920] ;  /* 0x00092000010c7983 */ /* 0x000ee80000300a00 */
[----:B------:R-:W3:Y:S04]  /*c9890*/  LDL.LU.64 R26, [R1+0x438] ;  /* 0x00043800011a7983 */ /* 0x000ee80000300a00 */
[----:B------:R0:W-:Y:S04]  /*c98a0*/  @P6 STG.E.U8 desc[UR6][R4.64], R19 ;  /* 0x0000001304006986 */ /* 0x0001e8000c101106 */
[----:B------:R-:W3:Y:S04]  /*c98b0*/  LDL.LU.64 R14, [R1+0x918] ;  /* 0x00091800010e7983 */ /* 0x000ee80000300a00 */
[----:B0-----:R-:W4:Y:S01]  /*c98c0*/  LDL.LU R4, [R1+0x5c] ;  /* 0x00005c0001047983 */ /* 0x001f220000300800 */
[----:B------:R-:W-:-:S02]  /*c98d0*/  LOP3.LUT P0, RZ, R17, 0x10000000, RZ, 0xc0, !PT ;  /* 0x1000000011ff7812 */ /* 0x000fc4000780c0ff */
[C---:B------:R-:W-:Y:S02]  /*c98e0*/  LOP3.LUT P5, RZ, R17.reuse, 0x4000000, RZ, 0xc0, !PT ;  /* 0x0400000011ff7812 */ /* 0x040fe400078ac0ff */
[C---:B------:R-:W-:Y:S02]  /*c98f0*/  LOP3.LUT P4, RZ, R17.reuse, 0x1000000, RZ, 0xc0, !PT ;  /* 0x0100000011ff7812 */ /* 0x040fe4000788c0ff */
        /* <DEDUP_REMOVED lines=14> */
[----:B-----5:R-:W-:-:S05]  /*c99e0*/  PRMT R19, R29, 0x7770, RZ ;  /* 0x000077701d137816 */ /* 0x020fca00000000ff */
[----:B--2---:R0:W-:Y:S02]  /*c99f0*/  @P0 STG.E.U8 desc[UR6][R24.64], R19 ;  /* 0x0000001318000986 */ /* 0x0041e4000c101106 */
[----:B0-----:R-:W-:-:S05]  /*c9a00*/  PRMT R19, R29, 0x7771, RZ ;  /* 0x000077711d137816 */ /* 0x001fca00000000ff */
[----:B---3--:R0:W-:Y:S04]  /*c9a10*/  @P5 STG.E.U8 desc[UR6][R8.64], R19 ;  /* 0x0000001308005986 */ /* 0x0081e8000c101106 */
[----:B0-----:R-:W2:Y:S04]  /*c9a20*/  LDL.LU.64 R8, [R1+0x910] ;  /* 0x0009100001087983 */ /* 0x001ea80000300a00 */
[----:B------:R-:W3:Y:S04]  /*c9a30*/  LDL.LU.64 R2, [R1+0x430] ;  /* 0x0004300001027983 */ /* 0x000ee80000300a00 */
[----:B------:R-:W5:Y:S01]  /*c9a40*/  LDL.LU R5, [R1+0x40] ;  /* 0x0000400001057983 */ /* 0x000f620000300800 */
[----:B------:R-:W-:-:S05]  /*c9a50*/  PRMT R19, R29, 0x7772, RZ ;  /* 0x000077721d137816 */ /* 0x000fca00000000ff */
[----:B----4-:R0:W-:Y:S04]  /*c9a60*/  @P4 STG.E.U8 desc[UR6][R6.64], R19 ;  /* 0x0000001306004986 */ /* 0x0101e8000c101106 */
[----:B0-----:R-:W4:Y:S04]  /*c9a70*/  LDL.LU.64 R6, [R1+0x428] ;  /* 0x0004280001067983 */ /* 0x001f280000300a00 */
[----:B------:R-:W4:Y:S01]  /*c9a80*/  LDL.LU.64 R24, [R1+0x908] ;  /* 0x0009080001187983 */ /* 0x000f220000300a00 */
[----:B------:R-:W-:Y:S02]  /*c9a90*/  @P3 LOP3.LUT R18, R18, 0x8000000, RZ, 0xfc, !PT ;  /* 0x0800000012123812 */ /* 0x000fe400078efcff */
[----:B------:R-:W-:-:S02]  /*c9aa0*/  LOP3.LUT P3, RZ, R17, 0x100000, RZ, 0xc0, !PT ;  /* 0x0010000011ff7812 */ /* 0x000fc4000786c0ff */
[----:B------:R-:W-:Y:S02]  /*c9ab0*/  LOP3.LUT P6, RZ, R17, 0x80, RZ, 0xc0, !PT ;  /* 0x0000008011ff7812 */ /* 0x000fe400078cc0ff */
[----:B------:R-:W-:-:S09]  /*c9ac0*/  LOP3.LUT R18, R18, 0xefffffff, RZ, 0xc0, !PT ;  /* 0xefffffff12127812 */ /* 0x000fd200078ec0ff */
[----:B------:R-:W-:-:S04]  /*c9ad0*/  @P3 LOP3.LUT R18, R18, 0x10000000, RZ, 0xfc, !PT ;  /* 0x1000000012123812 */ /* 0x000fc800078efcff */
[----:B------:R-:W-:-:S04]  /*c9ae0*/  LOP3.LUT R18, R18, 0xffdfffff, RZ, 0xc0, !PT ;  /* 0xffdfffff12127812 */ /* 0x000fc800078ec0ff */
[----:B------:R-:W-:Y:S02]  /*c9af0*/  @P6 LOP3.LUT R18, R18, 0x200000, RZ, 0xfc, !PT ;  /* 0x0020000012126812 */ /* 0x000fe400078efcff */
[C---:B------:R-:W-:Y:S02]  /*c9b00*/  LOP3.LUT P6, RZ, R17.reuse, 0x100, RZ, 0xc0, !PT ;  /* 0x0000010011ff7812 */ /* 0x040fe400078cc0ff */
[----:B------:R-:W-:Y:S02]  /*c9b10*/  LOP3.LUT P3, RZ, R17, 0x400000, RZ, 0xc0, !PT ;  /* 0x0040000011ff7812 */ /* 0x000fe4000786c0ff */
[----:B------:R-:W-:Y:S02]  /*c9b20*/  LOP3.LUT R18, R18, 0xffbfffff, RZ, 0xc0, !PT ;  /* 0xffbfffff12127812 */ /* 0x000fe400078ec0ff */
[----:B------:R-:W-:-:S07]  /*c9b30*/  PRMT R19, R29, 0x7773, RZ ;  /* 0x000077731d137816 */ /* 0x000fce00000000ff */
[----:B------:R-:W-:Y:S02]  /*c9b40*/  @P6 LOP3.LUT R18, R18, 0x400000, RZ, 0xfc, !PT ;  /* 0x0040000012126812 */ /* 0x000fe400078efcff */
[----:B------:R0:W-:Y:S02]  /*c9b50*/  @P3 STG.E.U8 desc[UR6][R10.64], R19 ;  /* 0x000000130a003986 */ /* 0x0001e4000c101106 */
[----:B------:R-:W-:Y:S02]  /*c9b60*/  LOP3.LUT P3, RZ, R18, 0x10000000, RZ, 0xc0, !PT ;  /* 0x1000000012ff7812 */ /* 0x000fe4000786c0ff */
[----:B0-----:R-:W-:Y:S01]  /*c9b70*/  PRMT R19, R4, 0x7770, RZ ;  /* 0x0000777004137816 */ /* 0x001fe200000000ff */
[----:B------:R-:W4:Y:S10]  /*c9b80*/  LDL.LU R10, [R1+0x44] ;  /* 0x00004400010a7983 */ /* 0x000f340000300800 */
[----:B------:R0:W-:Y:S04]  /*c9b90*/  @P3 STG.E.U8 desc[UR6][R12.64], R19 ;  /* 0x000000130c003986 */ /* 0x0001e8000c101106 */
[----:B0-----:R-:W4:Y:S04]  /*c9ba0*/  LDL.LU.64 R12, [R1+0x420] ;  /* 0x00042000010c7983 */ /* 0x001f280000300a00 */
[----:B------:R-:W4:Y:S01]  /*c9bb0*/  LDL.LU.64 R20, [R1+0x900] ;  /* 0x0009000001147983 */ /* 0x000f220000300a00 */
[----:B------:R-:W-:-:S02]  /*c9bc0*/  LOP3.LUT P3, RZ, R18, 0x8000000, RZ, 0xc0, !PT ;  /* 0x0800000012ff7812 */ /* 0x000fc4000786c0ff */
[----:B------:R-:W-:-:S11]  /*c9bd0*/  PRMT R19, R4, 0x7771, RZ ;  /* 0x0000777104137816 */ /* 0x000fd600000000ff */
[----:B------:R0:W-:Y:S01]  /*c9be0*/  @P3 STG.E.U8 desc[UR6][R26.64], R19 ;  /* 0x000000131a003986 */ /* 0x0001e2000c101106 */
[----:B------:R-:W-:-:S03]  /*c9bf0*/  LOP3.LUT P3, RZ, R18, 0x4000000, RZ, 0xc0, !PT ;  /* 0x0400000012ff7812 */ /* 0x000fc6000786c0ff */
[----:B0-----:R-:W4:Y:S01]  /*c9c00*/  LDL.LU.64 R26, [R1+0x8f8] ;  /* 0x0008f800011a7983 */ /* 0x001f220000300a00 */
[----:B------:R-:W-:-:S03]  /*c9c10*/  PRMT R19, R4, 0x7772, RZ ;  /* 0x0000777204137816 */ /* 0x000fc600000000ff */
[----:B------:R-:W4:Y:S06]  /*c9c20*/  LDL R29, [R1+0xda4] ;  /* 0x000da400011d7983 */ /* 0x000f2c0000100800 */
[----:B------:R0:W-:Y:S01]  /*c9c30*/  @P3 STG.E.U8 desc[UR6][R14.64], R19 ;  /* 0x000000130e003986 */ /* 0x0001e2000c101106 */
[----:B------:R-:W-:-:S03]  /*c9c40*/  LOP3.LUT P3, RZ, R18, 0x2000000, RZ, 0xc0, !PT ;  /* 0x0200000012ff7812 */ /* 0x000fc6000786c0ff */
[----:B0-----:R-:W4:Y:S01]  /*c9c50*/  LDL.LU.64 R14, [R1+0x418] ;  /* 0x00041800010e7983 */ /* 0x001f220000300a00 */
[----:B------:R-:W-:-:S03]  /*c9c60*/  PRMT R19, R4, 0x7773, RZ ;  /* 0x0000777304137816 */ /* 0x000fc600000000ff */
[----:B------:R-:W4:Y:S04]  /*c9c70*/  LDL.LU R4, [R1+0x48] ;  /* 0x0000480001047983 */ /* 0x000f280000300800 */
[----:B------:R-:W4:Y:S01]  /*c9c80*/  LDL.LU.64 R22, [R1+0x410] ;  /* 0x0004100001167983 */ /* 0x000f220000300a00 */
[----:B------:R-:W-:-:S03]  /*c9c90*/  LOP3.LUT P6, RZ, R17, 0x400, RZ, 0xc0, !PT ;  /* 0x0000040011ff7812 */ /* 0x000fc600078cc0ff */
[----:B--2---:R5:W-:Y:S01]  /*c9ca0*/  @P3 STG.E.U8 desc[UR6][R8.64], R19 ;  /* 0x0000001308003986 */ /* 0x004be2000c101106 */
[C---:B------:R-:W-:Y:S02]  /*c9cb0*/  LOP3.LUT P3, RZ, R18.reuse, 0x1000000, RZ, 0xc0, !PT ;  /* 0x0100000012ff7812 */ /* 0x040fe4000786c0ff */
[----:B-----5:R-:W-:Y:S01]  /*c9cc0*/  PRMT R19, R5, 0x7770, RZ ;  /* 0x0000777005137816 */ /* 0x020fe200000000ff */
[----:B------:R-:W2:Y:S10]  /*c9cd0*/  LDL.LU.64 R8, [R1+0x8f0] ;  /* 0x0008f00001087983 */ /* 0x000eb40000300a00 */
[----:B---3--:R0:W-:Y:S01]  /*c9ce0*/  @P3 STG.E.U8 desc[UR6][R2.64], R19 ;  /* 0x0000001302003986 */ /* 0x0081e2000c101106 */
[----:B------:R-:W-:-:S02]  /*c9cf0*/  LOP3.LUT P3, RZ, R18, 0x800000, RZ, 0xc0, !PT ;  /* 0x0080000012ff7812 */ /* 0x000fc4000786c0ff */
[C---:B0-----:R-:W-:Y:S01]  /*c9d00*/  PRMT R19, R5.reuse, 0x7771, RZ ;  /* 0x0000777105137816 */ /* 0x041fe200000000ff */
[----:B------:R-:W3:Y:S04]  /*c9d10*/  LDL.LU.64 R2, [R1+0x3008] ;  /* 0x0030080001027983 */ /* 0x000ee80000300a00 */
[----:B------:R-:W5:Y:S06]  /*c9d20*/  LDL R11, [R1+0xda8] ;  /* 0x000da800010b7983 */ /* 0x000f6c0000100800 */
[----:B----4-:R0:W-:Y:S04]  /*c9d30*/  @P3 STG.E.U8 desc[UR6][R6.64], R19 ;  /* 0x0000001306003986 */ /* 0x0101e8000c101106 */
[----:B0-----:R-:W4:Y:S01]  /*c9d40*/  LDL.LU.64 R6, [R1+0x408] ;  /* 0x0004080001067983 */ /* 0x001f220000300a00 */
[----:B------:R-:W-:-:S05]  /*c9d50*/  PRMT R19, R5, 0x7772, RZ ;  /* 0x0000777205137816 */ /* 0x000fca00000000ff */
[----:B------:R0:W-:Y:S04]  /*c9d60*/  @P6 STG.E.U8 desc[UR6][R24.64], R19 ;  /* 0x0000001318006986 */ /* 0x0001e8000c101106 */
[----:B0-----:R-:W3:Y:S01]  /*c9d70*/  LDL.LU.64 R24, [R1+0x8e8] ;  /* 0x0008e80001187983 */ /* 0x001ee20000300a00 */
[----:B------:R-:W-:Y:S02]  /*c9d80*/  LOP3.LUT P6, RZ, R18, 0x400000, RZ, 0xc0, !PT ;  /* 0x0040000012ff7812 */ /* 0x000fe400078cc0ff */
[----:B------:R-:W-:Y:S02]  /*c9d90*/  PRMT R19, R5, 0x7773, RZ ;  /* 0x0000777305137816 */ /* 0x000fe400000000ff */
[----:B------:R-:W-:-:S09]  /*c9da0*/  LOP3.LUT P0, RZ, R17, 0x40, RZ, 0xc0, !PT ;  /* 0x0000004011ff7812 */ /* 0x000fd2000780c0ff */
[----:B------:R0:W-:Y:S01]  /*c9db0*/  @P6 STG.E.U8 desc[UR6][R12.64], R19 ;  /* 0x000000130c006986 */ /* 0x0001e2000c101106 */
[----:B------:R-:W-:Y:S02]  /*c9dc0*/  LOP3.LUT P6, RZ, R18, 0x200000, RZ, 0xc0, !PT ;  /* 0x0020000012ff7812 */ /* 0x000fe400078cc0ff */
[C---:B0-----:R-:W-:Y:S01]  /*c9dd0*/  PRMT R19, R10.reuse, 0x7770, RZ ;  /* 0x000077700a137816 */ /* 0x041fe200000000ff */
[----:B------:R-:W3:Y:S10]  /*c9de0*/  LDL.LU.64 R12, [R1+0x3000] ;  /* 0x00300000010c7983 */ /* 0x000ef40000300a00 */
[----:B------:R0:W-:Y:S04]  /*c9df0*/  @P6 STG.E.U8 desc[UR6][R20.64], R19 ;  /* 0x0000001314006986 */ /* 0x0001e8000c101106 */
[----:B0-----:R-:W3:Y:S01]  /*c9e00*/  LDL.LU.64 R20, [R1+0x8e0] ;  /* 0x0008e00001147983 */ /* 0x001ee20000300a00 */
[----:B------:R-:W-:-:S03]  /*c9e10*/  PRMT R19, R10, 0x7771, RZ ;  /* 0x000077710a137816 */ /* 0x000fc600000000ff */
[----:B------:R-:W3:Y:S01]  /*c9e20*/  LDL.LU R5, [R1+0x4c] ;  /* 0x00004c0001057983 */ /* 0x000ee20000300800 */
[----:B------:R-:W-:-:S03]  /*c9e30*/  LOP3.LUT P5, RZ, R17, 0x10, RZ, 0xc0, !PT ;  /* 0x0000001011ff7812 */ /* 0x000fc600078ac0ff */
[----:B------:R0:W-:Y:S01]  /*c9e40*/  @P0 STG.E.U8 desc[UR6][R26.64], R19 ;  /* 0x000000131a000986 */ /* 0x0001e2000c101106 */
[----:B------:R-:W-:-:S03]  /*c9e50*/  LOP3.LUT P1, RZ, R17, 0x8, RZ, 0xc0, !PT ;  /* 0x0000000811ff7812 */ /* 0x000fc6000782c0ff */
[----:B0-----:R-:W3:Y:S01]  /*c9e60*/  LDL.LU.64 R26, [R1+0x400] ;  /* 0x00040000011a7983 */ /* 0x001ee20000300a00 */
[----:B------:R-:W-:-:S05]  /*c9e70*/  PRMT R19, R10, 0x7772, RZ ;  /* 0x000077720a137816 */ /* 0x000fca00000000ff */
[----:B------:R0:W-:Y:S01]  /*c9e80*/  @P5 STG.E.U8 desc[UR6][R14.64], R19 ;  /* 0x000000130e005986 */ /* 0x0001e2000c101106 */
[----:B------:R-:W-:Y:S02]  /*c9e90*/  LOP3.LUT P2, RZ, R17, 0x4, RZ, 0xc0, !PT ;  /* 0x0000000411ff7812 */ /* 0x000fe4000784c0ff */
[----:B0-----:R-:W-:Y:S01]  /*c9ea0*/  PRMT R19, R10, 0x7773, RZ ;  /* 0x000077730a137816 */ /* 0x001fe200000000ff */
[----:B------:R-:W3:Y:S04]  /*c9eb0*/  LDL.LU.64 R14, [R1+0x2ff8] ;  /* 0x002ff800010e7983 */ /* 0x000ee80000300a00 */
[----:B------:R0:W-:Y:S04]  /*c9ec0*/  @P1 STG.E.U8 desc[UR6][R22.64], R19 ;  /* 0x0000001316001986 */ /* 0x0001e8000c101106 */
[----:B0-----:R-:W3:Y:S01]  /*c9ed0*/  LDL.LU.64 R22, [R1+0x3f8] ;  /* 0x0003f80001167983 */ /* 0x001ee20000300a00 */
[----:B------:R-:W-:-:S02]  /*c9ee0*/  PRMT R19, R4, 0x7770, RZ ;  /* 0x0000777004137816 */ /* 0x000fc400000000ff */
[----:B------:R-:W-:-:S04]  /*c9ef0*/  LOP3.LUT P4, RZ, R17, 0x1, RZ, 0xc0, !PT ;  /* 0x0000000111ff7812 */ /* 0x000fc8000788c0ff */
[----:B------:R-:W-:Y:S01]  /*c9f00*/  ISETP.LT.AND P1, PT, R29, UR8, !P4 ;  /* 0x000000081d007c0c */ /* 0x000fe2000e721270 */
[----:B------:R-:W5:Y:S01]  /*c9f10*/  LDCU UR8, c[0x0][0x398] ;  /* 0x00007300ff0877ac */ /* 0x000f620008000800 */
[----:B------:R-:W-:Y:S01]  /*c9f20*/  LOP3.LUT P6, RZ, R18, 0x100000, RZ, 0xc0, !PT ;  /* 0x0010000012ff7812 */ /* 0x000fe200078cc0ff */
[----:B--2---:R0:W-:Y:S04]  /*c9f30*/  @P2 STG.E.U8 desc[UR6][R8.64], R19 ;  /* 0x0000001308002986 */ /* 0x0041e8000c101106 */
[----:B0-----:R-:W2:Y:S01]  /*c9f40*/  LDL.LU.64 R8, [R1+0x8d8] ;  /* 0x0008d80001087983 */ /* 0x001ea20000300a00 */
[----:B------:R-:W-:-:S05]  /*c9f50*/  PRMT R19, R4, 0x7771, RZ ;  /* 0x0000777104137816 */ /* 0x000fca00000000ff */
[----:B----4-:R0:W-:Y:S01]  /*c9f60*/  @P1 STG.E.U8 desc[UR6][R6.64], R19 ;  /* 0x0000001306001986 */ /* 0x0101e2000c101106 */
[----:B-----5:R-:W-:Y:S01]  /*c9f70*/  ISETP.LT.AND P1, PT, R11, UR8, !P6 ;  /* 0x000000080b007c0c */ /* 0x020fe2000f721270 */
[----:B------:R-:W1:Y:S02]  /*c9f80*/  LDCU UR8, c[0x0][0x398] ;  /* 0x00007300ff0877ac */ /* 0x000e640008000800 */
[----:B0-----:R-:W4:Y:S01]  /*c9f90*/  LDL.LU.64 R6, [R1+0x3f0] ;  /* 0x0003f00001067983 */ /* 0x001f220000300a00 */
[----:B------:R-:W-:-:S03]  /*c9fa0*/  PRMT R19, R4, 0x7772, RZ ;  /* 0x0000777204137816 */ /* 0x000fc600000000ff */
[----:B------:R-:W5:Y:S06]  /*c9fb0*/  LDL.LU R10, [R1+0x30] ;  /* 0x00003000010a7983 */ /* 0x000f6c0000300800 */
[----:B---3--:R0:W-:Y:S04]  /*c9fc0*/  @P1 STG.E.U8 desc[UR6][R24.64], R19 ;  /* 0x0000001318001986 */ /* 0x0081e8000c101106 */
[----:B0-----:R-:W3:Y:S01]  /*c9fd0*/  LDL.LU.64 R24, [R1+0x8d0] ;  /* 0x0008d00001187983 */ /* 0x001ee20000300a00 */
[----:B-1----:R-:W-:Y:S01]  /*c9fe0*/  ISETP.LT.AND P6, PT, R29, UR8, !P6 ;  /* 0x000000081d007c0c */ /* 0x002fe2000f7c1270 */
[----:B------:R-:W0:Y:S01]  /*c9ff0*/  LDCU UR8, c[0x0][0x398] ;  /* 0x00007300ff0877ac */ /* 0x000e220008000800 */
[----:B------:R-:W-:-:S02]  /*ca000*/  PRMT R19, R4, 0x7773, RZ ;  /* 0x0000777304137816 */ /* 0x000fc400000000ff */
[C---:B------:R-:W-:Y:S02]  /*ca010*/  LOP3.LUT P3, RZ, R17.reuse, 0x2, RZ, 0xc0, !PT ;  /* 0x0000000211ff7812 */ /* 0x040fe4000786c0ff */
[----:B------:R-:W-:-:S07]  /*ca020*/  LOP3.LUT P0, RZ, R17, 0x20, RZ, 0xc0, !PT ;  /* 0x0000002011ff7812 */ /* 0x000fce000780c0ff */
[----:B------:R1:W-:Y:S01]  /*ca030*/  @P6 STG.E.U8 desc[UR6][R20.64], R19 ;  /* 0x0000001314006986 */ /* 0x0003e2000c101106 */
[----:B0-----:R-:W-:Y:S01]  /*ca040*/  ISETP.LT.AND P6, PT, R11, UR8, !P3 ;  /* 0x000000080b007c0c */ /* 0x001fe2000dfc1270 */
[----:B------:R-:W0:Y:S02]  /*ca050*/  LDCU UR8, c[0x0][0x398] ;  /* 0x00007300ff0877ac */ /* 0x000e240008000800 */
[----:B-1----:R-:W3:Y:S01]  /*ca060*/  LDL.LU.64 R20, [R1+0x8c8] ;  /* 0x0008c80001147983 */ /* 0x002ee20000300a00 */
[----:B------:R-:W-:-:S09]  /*ca070*/  PRMT R19, R5, 0x7770, RZ ;  /* 0x0000777005137816 */ /* 0x000fd200000000ff */
        /* <DEDUP_REMOVED lines=9> */
[----:B------:R-:W-:-:S03]  /*ca110*/  PRMT R19, R5, 0x7772, RZ ;  /* 0x0000777205137816 */ /* 0x000fc600000000ff */
[----:B------:R-:W3:Y:S01]  /*ca120*/  LDL.LU R4, [R1+0x34] ;  /* 0x0000340001047983 */ /* 0x000ee20000300800 */
[----:B------:R-:W-:-:S05]  /*ca130*/  LOP3.LUT P2, RZ, R17, 0x200, RZ, 0xc0, !PT ;  /* 0x0000020011ff7812 */ /* 0x000fca000784c0ff */
[----:B--2---:R1:W-:Y:S01]  /*ca140*/  @P6 STG.E.U8 desc[UR6][R8.64], R19 ;  /* 0x0000001308006986 */ /* 0x0043e2000c101106 */
[----:B0-----:R-:W-:Y:S01]  /*ca150*/  ISETP.LT.AND P6, PT, R29, UR8, !P0 ;  /* 0x000000081d007c0c */ /* 0x001fe2000c7c1270 */
[----:B------:R-:W0:Y:S02]  /*ca160*/  LDCU UR8, c[0x0][0x398] ;  /* 0x00007300ff0877ac */ /* 0x000e240008000800 */
[----:B-1----:R-:W2:Y:S01]  /*ca170*/  LDL.LU.64 R8, [R1+0x8c0] ;  /* 0x0008c00001087983 */ /* 0x002ea20000300a00 */
[----:B------:R-:W-:-:S09]  /*ca180*/  PRMT R19, R5, 0x7773, RZ ;  /* 0x0000777305137816 */ /* 0x000fd200000000ff */
[----:B----4-:R1:W-:Y:S01]  /*ca190*/  @P6 STG.E.U8 desc[UR6][R6.64], R19 ;  /* 0x0000001306006986 */ /* 0x0103e2000c101106 */
[----:B0-----:R-:W-:Y:S01]  /*ca1a0*/  ISETP.LT.AND P6, PT, R11, UR8, !P2 ;  /* 0x000000080b007c0c */ /* 0x001fe2000d7c1270 */
[----:B------:R-:W0:Y:S02]  /*ca1b0*/  LDCU UR8, c[0x0][0x398] ;  /* 0x00007300ff0877ac */ /* 0x000e240008000800 */
[----:B-1----:R-:W4:Y:S01]  /*ca1c0*/  LDL.LU.64 R6, [R1+0x3d8] ;  /* 0x0003d80001067983 */ /* 0x002f220000300a00 */
[----:B-----5:R-:W-:-:S09]  /*ca1d0*/  PRMT R19, R10, 0x7770, RZ ;  /* 0x000077700a137816 */ /* 0x020fd200000000ff */
[----:B---3--:R1:W-:Y:S04]  /*ca1e0*/  @P6 STG.E.U8 desc[UR6][R24.64], R19 ;  /* 0x0000001318006986 */ /* 0x0083e8000c101106 */
[----:B-1----:R-:W3:Y:S01]  /*ca1f0*/  LDL.LU.64 R24, [R1+0x8b8] ;  /* 0x0008b80001187983 */ /* 0x002ee20000300a00 */
[----:B0-----:R-:W-:Y:S01]  /*ca200*/  ISETP.LT.AND P6, PT, R29, UR8, !P2 ;  /* 0x000000081d007c0c */ /* 0x001fe2000d7c1270 */
[----:B------:R-:W0:Y:S01]  /*ca210*/  LDCU UR8, c[0x0][0x398] ;  /* 0x00007300ff0877ac */ /* 0x000e220008000800 */
[----:B------:R-:W-:Y:S02]  /*ca220*/  PRMT R19, R10, 0x7771, RZ ;  /* 0x000077710a137816 */ /* 0x000fe400000000ff */
[C---:B------:R-:W-:Y:S02]  /*ca230*/  LOP3.LUT P4, RZ, R17.reuse, 0x1000, RZ, 0xc0, !PT ;  /* 0x0000100011ff7812 */ /* 0x040fe4000788c0ff */
[----:B------:R-:W-:-:S07]  /*ca240*/  LOP3.LUT P3, RZ, R17, 0x8000, RZ, 0xc0, !PT ;  /* 0x0000800011ff7812 */ /* 0x000fce000786c0ff */
[----:B------:R1:W-:Y:S01]  /*ca250*/  @P6 STG.E.U8 desc[UR6][R20.64], R19 ;  /* 0x0000001314006986 */ /* 0x0003e2000c101106 */
[----:B0-----:R-:W-:Y:S01]  /*ca260*/  ISETP.LT.AND P6, PT, R11, UR8, !P4 ;  /* 0x000000080b007c0c */ /* 0x001fe2000e7c1270 */
[----:B------:R-:W0:Y:S02]  /*ca270*/  LDCU UR8, c[0x0][0x398] ;  /* 0x00007300ff0877ac */ /* 0x000e240008000800 */
[----:B-1----:R-:W5:Y:S01]  /*ca280*/  LDL.LU.64 R20, [R1+0x8b0] ;  /* 0x0008b00001147983 */ /* 0x002f620000300a00 */
[----:B------:R-:W-:-:S03]  /*ca290*/  PRMT R19, R10, 0x7772, RZ ;  /* 0x000077720a137816 */ /* 0x000fc600000000ff */
[----:B------:R-:W5:Y:S06]  /*ca2a0*/  LDL.LU R5, [R1+0x38] ;  /* 0x0000380001057983 */ /* 0x000f6c0000300800 */
[----:B------:R1:W-:Y:S01]  /*ca2b0*/  @P6 STG.E.U8 desc[UR6][R26.64], R19 ;  /* 0x000000131a006986 */ /* 0x0003e2000c101106 */
[----:B0-----:R-:W-:Y:S01]  /*ca2c0*/  ISETP.LT.AND P6, PT, R29, UR8, !P4 ;  /* 0x000000081d007c0c */ /* 0x001fe2000e7c1270 */
[----:B------:R-:W0:Y:S02]  /*ca2d0*/  LDCU UR8, c[0x0][0x398] ;  /* 0x00007300ff0877ac */ /* 0x000e240008000800 */
[----:B-1----:R-:W5:Y:S01]  /*ca2e0*/  LDL.LU.64 R26, [R1+0x3d0] ;  /* 0x0003d000011a7983 */ /* 0x002f620000300a00 */
[----:B------:R-:W-:-:S09]  /*ca2f0*/  PRMT R19, R10, 0x7773, RZ ;  /* 0x000077730a137816 */ /* 0x000fd200000000ff */
[----:B------:R1:W-:Y:S01]  /*ca300*/  @P6 STG.E.U8 desc[UR6][R22.64], R19 ;  /* 0x0000001316006986 */ /* 0x0003e2000c101106 */
[----:B0-----:R-:W-:Y:S01]  /*ca310*/  ISETP.LT.AND P6, PT, R11, UR8, !P3 ;  /* 0x000000080b007c0c */ /* 0x001fe2000dfc1270 */
[----:B------:R-:W0:Y:S02]  /*ca320*/  LDCU UR8, c[0x0][0x398] ;  /* 0x00007300ff0877ac */ /* 0x000e240008000800 */
[----:B-1----:R-:W5:Y:S01]  /*ca330*/  LDL.LU.64 R22, [R1+0x3c8] ;  /* 0x0003c80001167983 */ /* 0x002f620000300a00 */
[----:B------:R-:W-:Y:S02]  /*ca340*/  PRMT R19, R4, 0x7770, RZ ;  /* 0x0000777004137816 */ /* 0x000fe400000000ff */
[----:B------:R-:W-:-:S07]  /*ca350*/  LOP3.LUT P0, RZ, R17, 0x10000, RZ, 0xc0, !PT ;  /* 0x0001000011ff7812 */ /* 0x000fce000780c0ff */
        /* <DEDUP_REMOVED lines=9> */
[----:B------:R-:W-:-:S03]  /*ca3f0*/  PRMT R19, R4, 0x7772, RZ ;  /* 0x0000777204137816 */ /* 0x000fc600000000ff */
[----:B------:R-:W4:Y:S06]  /*ca400*/  LDL.LU R10, [R1+0x3c] ;  /* 0x00003c00010a7983 */ /* 0x000f2c0000300800 */
[----:B---3--:R1:W-:Y:S04]  /*ca410*/  @P6 STG.E.U8 desc[UR6][R24.64], R19 ;  /* 0x0000001318006986 */ /* 0x0083e8000c101106 */
[----:B-1----:R-:W3:Y:S01]  /*ca420*/  LDL.LU.64 R24, [R1+0x8a0] ;  /* 0x0008a00001187983 */ /* 0x002ee20000300a00 */
[----:B0-----:R-:W-:Y:S01]  /*ca430*/  ISETP.LT.AND P6, PT, R29, UR8, !P0 ;  /* 0x000000081d007c0c */ /* 0x001fe2000c7c1270 */
[----:B------:R-:W0:Y:S01]  /*ca440*/  LDCU UR8, c[0x0][0x398] ;  /* 0x00007300ff0877ac */ /* 0x000e220008000800 */
[----:B------:R-:W-:-:S02]  /*ca450*/  PRMT R19, R4, 0x7773, RZ ;  /* 0x0000777304137816 */ /* 0x000fc400000000ff */
[C---:B------:R-:W-:Y:S02]  /*ca460*/  LOP3.LUT P2, RZ, R17.reuse, 0x80000, RZ, 0xc0, !PT ;  /* 0x0008000011ff7812 */ /* 0x040fe4000784c0ff */
[----:B------:R-:W-:-:S07]  /*ca470*/  LOP3.LUT P4, RZ, R17, 0x200000, RZ, 0xc0, !PT ;  /* 0x0020000011ff7812 */ /* 0x000fce000788c0ff */
[----:B-----5:R1:W-:Y:S01]  /*ca480*/  @P6 STG.E.U8 desc[UR6][R20.64], R19 ;  /* 0x0000001314006986 */ /* 0x0203e2000c101106 */
[----:B0-----:R-:W-:Y:S01]  /*ca490*/  ISETP.LT.AND P6, PT, R11, UR8, !P2 ;  /* 0x000000080b007c0c */ /* 0x001fe2000d7c1270 */
[----:B------:R-:W0:Y:S01]  /*ca4a0*/  LDCU UR8, c[0x0][0x398] ;  /* 0x00007300ff0877ac */ /* 0x000e220008000800 */
[----:B-1----:R-:W-:Y:S01]  /*ca4b0*/  PRMT R19, R5, 0x7770, RZ ;  /* 0x0000777005137816 */ /* 0x002fe200000000ff */
[----:B------:R-:W5:Y:S10]  /*ca4c0*/  LDL.LU.64 R20, [R1+0x898] ;  /* 0x0008980001147983 */ /* 0x000f740000300a00 */
[----:B------:R1:W-:Y:S01]  /*ca4d0*/  @P6 STG.E.U8 desc[UR6][R26.64], R19 ;  /* 0x000000131a006986 */ /* 0x0003e2000c101106 */
        /* <DEDUP_REMOVED lines=8> */
[----:B------:R-:W5:Y:S01]  /*ca560*/  LDL.LU.64 R22, [R1+0x3b0] ;  /* 0x0003b00001167983 */ /* 0x000f620000300a00 */
[----:B------:R-:W-:-:S03]  /*ca570*/  LOP3.LUT P3, RZ, R17, 0x800000, RZ, 0xc0, !PT ;  /* 0x0080000011ff7812 */ /* 0x000fc6000786c0ff */
[----:B------:R-:W5:Y:S06]  /*ca580*/  LDL.LU R4, [R1+0x20] ;  /* 0x0000200001047983 */ /* 0x000f6c0000300800 */
[----:B--2---:R1:W-:Y:S01]  /*ca590*/  @P6 STG.E.U8 desc[UR6][R8.64], R19 ;  /* 0x0000001308006986 */ /* 0x0043e2000c101106 */
[----:B0-----:R-:W-:Y:S01]  /*ca5a0*/  ISETP.LT.AND P6, PT, R29, UR8, !P4 ;  /* 0x000000081d007c0c */ /* 0x001fe2000e7c1270 */
[----:B------:R-:W0:Y:S01]  /*ca5b0*/  LDCU UR8, c[0x0][0x398] ;  /* 0x00007300ff0877ac */ /* 0x000e220008000800 */
[----:B-1----:R-:W-:Y:S01]  /*ca5c0*/  PRMT R19, R5, 0x7773, RZ ;  /* 0x0000777305137816 */ /* 0x002fe200000000ff */
[----:B------:R-:W2:Y:S04]  /*ca5d0*/  LDL.LU.64 R8, [R1+0x2ff0] ;  /* 0x002ff00001087983 */ /* 0x000ea80000300a00 */
[----:B------:R-:W2:Y:S06]  /*ca5e0*/  LDL.LU.64 R28, [R1+0x890] ;  /* 0x00089000011c7983 */ /* 0x000eac0000300a00 */
[----:B----4-:R1:W-:Y:S01]  /*ca5f0*/  @P6 STG.E.U8 desc[UR6][R6.64], R19 ;  /* 0x0000001306006986 */ /* 0x0103e2000c101106 */
[----:B0-----:R-:W-:Y:S01]  /*ca600*/  ISETP.LT.AND P6, PT, R11, UR8, !P3 ;  /* 0x000000080b007c0c */ /* 0x001fe2000dfc1270 */
[----:B------:R-:W0:Y:S01]  /*ca610*/  LDCU UR8, c[0x0][0x398] ;  /* 0x00007300ff0877ac */ /* 0x000e220008000800 */
[----:B-1----:R-:W-:Y:S01]  /*ca620*/  PRMT R19, R10, 0x7770, RZ ;  /* 0x000077700a137816 */ /* 0x002fe200000000ff */
[----:B------:R-:W4:Y:S10]  /*ca630*/  LDL.LU.64 R6, [R1+0x3a8] ;  /* 0x0003a80001067983 */ /* 0x000f340000300a00 */
[----:B---3--:R1:W-:Y:S04]  /*ca640*/  @P6 STG.E.U8 desc[UR6][R24.64], R19 ;  /* 0x0000001318006986 */ /* 0x0083e8000c101106 */
[----:B-1----:R-:W3:Y:S04]  /*ca650*/  LDL.LU.64 R24, [R1+0x888] ;  /* 0x0008880001187983 */ /* 0x002ee80000300a00 */
[----:B------:R-:W0:Y:S01]  /*ca660*/  LDL.LU R19, [R1+0xda4] ;  /* 0x000da40001137983 */ /* 0x000e220000300800 */
[----:B------:R-:W-:-:S02]  /*ca670*/  LOP3.LUT P0, RZ, R17, 0x2000000, RZ, 0xc0, !PT ;  /* 0x0200000011ff7812 */ /* 0x000fc4000780c0ff */
[C---:B------:R-:W-:Y:S02]  /*ca680*/  LOP3.LUT P2, RZ, R17.reuse, 0x8000000, RZ, 0xc0, !PT ;  /* 0x0800000011ff7812 */ /* 0x040fe4000784c0ff */
[----:B------:R-:W-:Y:S02]  /*ca690*/  LOP3.LUT P4, RZ, R17, 0x20000000, RZ, 0xc0, !PT ;  /* 0x2000000011ff7812 */ /* 0x000fe4000788c0ff */
[----:B0-----:R-:W-:Y:S01]  /*ca6a0*/  ISETP.LT.AND P6, PT, R19, UR8, !P3 ;  /* 0x0000000813007c0c */ /* 0x001fe2000dfc1270 */
[----:B------:R-:W0:Y:S01]  /*ca6b0*/  LDCU UR8, c[0x0][0x398] ;  /* 0x00007300ff0877ac */ /* 0x000e220008000800 */
[----:B------:R-:W-:Y:S02]  /*ca6c0*/  LOP3.LUT P3, RZ, R17, 0x80000000, RZ, 0xc0, !PT ;  /* 0x8000000011ff7812 */ /* 0x000fe4000786c0ff */
[----:B------:R-:W-:-:S09]  /*ca6d0*/  PRMT R17, R10, 0x7771, RZ ;  /* 0x000077710a117816 */ /* 0x000fd200000000ff */
[----:B-----5:R1:W-:Y:S01]  /*ca6e0*/  @P6 STG.E.U8 desc[UR6][R20.64], R17 ;  /* 0x0000001114006986 */ /* 0x0203e2000c101106 */
        /* <DEDUP_REMOVED lines=14> */
[----:B------:R-:W-:-:S09]  /*ca7d0*/  PRMT R17, R4, 0x7770, RZ ;  /* 0x0000777004117816 */ /* 0x000fd200000000ff */
        /* <DEDUP_REMOVED lines=32> */
[----:B------:R-:W-:-:S03]  /*ca9e0*/  PRMT R17, R5, 0x7772, RZ ;  /* 0x0000777205117816 */ /* 0x000fc600000000ff */
[----:B------:R-:W5:Y:S06]  /*ca9f0*/  LDL.LU R4, [R1+0x2c] ;  /* 0x00002c0001047983 */ /* 0x000f6c0000300800 */
        /* <DEDUP_REMOVED lines=9> */
[----:B------:R-:W-:-:S09]  /*caa90*/  PRMT R17, R10, 0x7770, RZ ;  /* 0x000077700a117816 */ /* 0x000fd200000000ff */
[----:B---3--:R1:W-:Y:S04]  /*caaa0*/  @P6 STG.E.U8 desc[UR6][R24.64], R17 ;  /* 0x0000001118006986 */ /* 0x0083e8000c101106 */
[----:B-1----:R-:W3:Y:S01]  /*caab0*/  LDL.LU.64 R24, [R1+0x858] ;  /* 0x0008580001187983 */ /* 0x002ee20000300a00 */
[----:B0-----:R-:W-:Y:S01]  /*caac0*/  ISETP.LT.AND P6, PT, R19, UR8, !P2 ;  /* 0x0000000813007c0c */ /* 0x001fe2000d7c1270 */
[----:B------:R-:W0:Y:S01]  /*caad0*/  LDCU UR8, c[0x0][0x398] ;  /* 0x00007300ff0877ac */ /* 0x000e220008000800 */
[----:B------:R-:W-:Y:S02]  /*caae0*/  PRMT R17, R10, 0x7771, RZ ;  /* 0x000077710a117816 */ /* 0x000fe400000000ff */
[C---:B------:R-:W-:Y:S02]  /*caaf0*/  LOP3.LUT P4, RZ, R16.reuse, 0x40, RZ, 0xc0, !PT ;  /* 0x0000004010ff7812 */ /* 0x040fe4000788c0ff */
[----:B------:R-:W-:-:S02]  /*cab00*/  LOP3.LUT P3, RZ, R16, 0x200, RZ, 0xc0, !PT ;  /* 0x0000020010ff7812 */ /* 0x000fc4000786c0ff */
[----:B------:R-:W-:-:S05]  /*cab10*/  LOP3.LUT P0, RZ, R16, 0x800, RZ, 0xc0, !PT ;  /* 0x0000080010ff7812 */ /* 0x000fca000780c0ff */
        /* <DEDUP_REMOVED lines=33> */
[C---:B------:R-:W-:Y:S02]  /*cad30*/  LOP3.LUT P4, RZ, R16.reuse, 0x8000, RZ, 0xc0, !PT ;  /* 0x0000800010ff7812 */ /* 0x040fe4000788c0ff */
[----:B------:R-:W-:-:S05]  /*cad40*/  LOP3.LUT P3, RZ, R16, 0x20000, RZ, 0xc0, !PT ;  /* 0x0002000010ff7812 */ /* 0x000fca000786c0ff */
        /* <DEDUP_REMOVED lines=33> */
[C---:B------:R-:W-:Y:S02]  /*caf60*/  LOP3.LUT P4, RZ, R16.reuse, 0x1000000, RZ, 0xc0, !PT ;  /* 0x0100000010ff7812 */ /* 0x040fe4000788c0ff */
[----:B------:R-:W-:-:S03]  /*caf70*/  LOP3.LUT P3, RZ, R16, 0x8000000, RZ, 0xc0, !PT ;  /* 0x0800000010ff7812 */ /* 0x000fc6000786c0ff */
        /* <DEDUP_REMOVED lines=21> */
[C---:B------:R-:W-:Y:S02]  /*cb0d0*/  LOP3.LUT P0, RZ, R16.reuse, 0x10000000, RZ, 0xc0, !PT ;  /* 0x1000000010ff7812 */ /* 0x040fe4000780c0ff */
[----:B------:R-:W-:Y:S02]  /*cb0e0*/  LOP3.LUT P2, RZ, R16, 0x80000000, RZ, 0xc0, !PT ;  /* 0x8000000010ff7812 */ /* 0x000fe4000784c0ff */
[----:B------:R-:W-:-:S05]  /*cb0f0*/  PRMT R16, R4, 0x7771, RZ ;  /* 0x0000777104107816 */ /* 0x000fca00000000ff */
[----:B----4-:R1:W-:Y:S01]  /*cb100*/  @P6 STG.E.U8 desc[UR6][R6.64], R16 ;  /* 0x0000001006006986 */ /* 0x0103e2000c101106 */
[----:B0-----:R-:W-:Y:S01]  /*cb110*/  ISETP.LT.AND P6, PT, R11, UR8, !P4 ;  /* 0x000000080b007c0c */ /* 0x001fe2000e7c1270 */
[----:B------:R-:W0:Y:S02]  /*cb120*/  LDCU UR8, c[0x0][0x398] ;  /* 0x00007300ff0877ac */ /* 0x000e240008000800 */
[----:B-1----:R-:W4:Y:S01]  /*cb130*/  LDL.LU.64 R6, [R1+0x330] ;  /* 0x0003300001067983 */ /* 0x002f220000300a00 */
[----:B------:R-:W-:-:S03]  /*cb140*/  PRMT R16, R4, 0x7772, RZ ;  /* 0x0000777204107816 */ /* 0x000fc600000000ff */
[----:B------:R-:W4:Y:S06]  /*cb150*/  LDL.LU R17, [R1] ;  /* 0x0000000001117983 */ /* 0x000f2c0000300800 */
[----:B---3--:R1:W-:Y:S04]  /*cb160*/  @P6 STG.E.U8 desc[UR6][R24.64], R16 ;  /* 0x0000001018006986 */ /* 0x0083e8000c101106 */
[----:B-1----:R-:W3:Y:S01]  /*cb170*/  LDL.LU.64 R24, [R1+0x578] ;  /* 0x0005780001187983 */ /* 0x002ee20000300a00 */
[----:B0-----:R-:W-:Y:S01]  /*cb180*/  ISETP.LT.AND P6, PT, R19, UR8, !P4 ;  /* 0x0000000813007c0c */ /* 0x001fe2000e7c1270 */
[----:B------:R-:W0:Y:S01]  /*cb190*/  LDCU UR8, c[0x0][0x398] ;  /* 0x00007300ff0877ac */ /* 0x000e220008000800 */
[----:B------:R-:W-:-:S11]  /*cb1a0*/  PRMT R16, R4, 0x7773, RZ ;  /* 0x0000777304107816 */ /* 0x000fd600000000ff */
        /* <DEDUP_REMOVED lines=66> */
[C---:B------:R-:W-:Y:S01]  /*cb5d0*/  LOP3.LUT P2, RZ, R3.reuse, 0x80, RZ, 0xc0, !PT ;  /* 0x0000008003ff7812 */ /* 0x040fe2000784c0ff */
[----:B------:R-:W3:Y:S01]  /*cb5e0*/  LDL.LU R4, [R1+0x2fe4] ;  /* 0x002fe40001047983 */ /* 0x000ee20000300800 */
        /* <DEDUP_REMOVED lines=21> */
[----:B------:R-:W-:-:S03]  /*cb740*/  PRMT R16, R5, 0x7773, RZ ;  /* 0x0000777305107816 */ /* 0x000fc600000000ff */
[----:B------:R-:W2:Y:S06]  /*cb750*/  LDL.LU R5, [R1+0x2fe0] ;  /* 0x002fe00001057983 */ /* 0x000eac0000300800 */
        /* <DEDUP_REMOVED lines=26> */
[C---:B-1----:R-:W-:Y:S01]  /*cb900*/  PRMT R16, R4.reuse, 0x7770, RZ ;  /* 0x0000777004107816 */ /* 0x042fe200000000ff */
[----:B------:R-:W5:Y:S10]  /*cb910*/  LDL.LU.64 R22, [R1+0x2d8] ;  /* 0x0002d80001167983 */ /* 0x000f740000300a00 */
[----:B--2---:R1:W-:Y:S01]  /*cb920*/  @P6 STG.E.U8 desc[UR6][R28.64], R16 ;  /* 0x000000101c006986 */ /* 0x0043e2000c101106 */
[----:B0-----:R-:W-:Y:S01]  /*cb930*/  ISETP.LT.AND P6, PT, R19, UR8, !P2 ;  /* 0x0000000813007c0c */ /* 0x001fe2000d7c1270 */
[----:B------:R-:W0:Y:S01]  /*cb940*/  LDCU UR8, c[0x0][0x398] ;  /* 0x00007300ff0877ac */ /* 0x000e220008000800 */
[C---:B-1----:R-:W-:Y:S01]  /*cb950*/  PRMT R16, R4.reuse, 0x7771, RZ ;  /* 0x0000777104107816 */ /* 0x042fe200000000ff */
[----:B------:R-:W2:Y:S10]  /*cb960*/  LDL.LU.64 R28, [R1+0x520] ;  /* 0x00052000011c7983 */ /* 0x000eb40000300a00 */
[----:B----4-:R1:W-:Y:S01]  /*cb970*/  @P6 STG.E.U8 desc[UR6][R6.64], R16 ;  /* 0x0000001006006986 */ /* 0x0103e2000c101106 */
[----:B0-----:R-:W-:Y:S01]  /*cb980*/  ISETP.LT.AND P6, PT, R11, UR8, !P4 ;  /* 0x000000080b007c0c */ /* 0x001fe2000e7c1270 */
[----:B------:R-:W0:Y:S01]  /*cb990*/  LDCU UR8, c[0x0][0x398] ;  /* 0x00007300ff0877ac */ /* 0x000e220008000800 */
[C---:B-1----:R-:W-:Y:S01]  /*cb9a0*/  PRMT R16, R4.reuse, 0x7772, RZ ;  /* 0x0000777204107816 */ /* 0x042fe200000000ff */
[----:B------:R-:W4:Y:S10]  /*cb9b0*/  LDL.LU.64 R6, [R1+0x2fd8] ;  /* 0x002fd80001067983 */ /* 0x000f340000300a00 */
[----:B---3--:R1:W-:Y:S04]  /*cb9c0*/  @P6 STG.E.U8 desc[UR6][R24.64], R16 ;  /* 0x0000001018006986 */ /* 0x0083e8000c101106 */
[----:B-1----:R-:W3:Y:S01]  /*cb9d0*/  LDL.LU.64 R16, [R1+0x2d0] ;  /* 0x0002d00001107983 */ /* 0x002ee20000300a00 */
[----:B0-----:R-:W-:Y:S01]  /*cb9e0*/  ISETP.LT.AND P6, PT, R19, UR8, !P4 ;  /* 0x0000000813007c0c */ /* 0x001fe2000e7c1270 */
[----:B------:R-:W0:Y:S02]  /*cb9f0*/  LDCU UR8, c[0x0][0x398] ;  /* 0x00007300ff0877ac */ /* 0x000e240008000800 */
[----:B------:R-:W4:Y:S01]  /*cba00*/  LDL.LU.64 R24, [R1+0x518] ;  /* 0x0005180001187983 */ /* 0x000f220000300a00 */
[----:B------:R-:W-:-:S02]  /*cba10*/  PRMT R4, R4, 0x7773, RZ ;  /* 0x0000777304047816 */ /* 0x000fc400000000ff */
        /* <DEDUP_REMOVED lines=19> */
[----:B------:R-:W0:Y:S01]  /*cbb50*/  LDCU UR8, c[0x0][0x398] ;  /* 0x00007300ff0877ac */ /* 0x000e220008000800 */
[----:B------:R-:W-:Y:S01]  /*cbb60*/  PRMT R5, R5, 0x7773, RZ ;  /* 0x0000777305057816 */ /* 0x000fe200000000ff */
[----:B-1----:R-:W2:Y:S10]  /*cbb70*/  LDL.LU.64 R28, [R1+0x508] ;  /* 0x00050800011c7983 */ /* 0x002eb40000300a00 */
[----:B---3--:R1:W-:Y:S04]  /*cbb80*/  @P6 STG.E.U8 desc[UR6][R16.64], R5 ;  /* 0x0000000510006986 */ /* 0x0083e8000c101106 */
[----:B-1----:R-:W3:Y:S01]  /*cbb90*/  LDL.LU.64 R16, [R1+0x2b8] ;  /* 0x0002b80001107983 */ /* 0x002ee20000300a00 */
[----:B------:R-:W-:-:S04]  /*cbba0*/  LOP3.LUT P2, RZ, R3, 0x2000000, RZ, 0xc0, !PT ;  /* 0x0200000003ff7812 */ /* 0x000fc8000784c0ff */
[----:B0-----:R-:W-:Y:S01]  /*cbbb0*/  ISETP.LT.AND P6, PT, R11, UR8, !P2 ;  /* 0x000000080b007c0c */ /* 0x001fe2000d7c1270 */
[----:B------:R-:W0:Y:S01]  /*cbbc0*/  LDCU UR8, c[0x0][0x398] ;  /* 0x00007300ff0877ac */ /* 0x000e220008000800 */
[C---:B------:R-:W-:Y:S02]  /*cbbd0*/  LOP3.LUT P4, RZ, R3.reuse, 0x8000000, RZ, 0xc0, !PT ;  /* 0x0800000003ff7812 */ /* 0x040fe4000788c0ff */
[C---:B------:R-:W-:Y:S02]  /*cbbe0*/  LOP3.LUT P3, RZ, R3.reuse, 0x20000000, RZ, 0xc0, !PT ;  /* 0x2000000003ff7812 */ /* 0x040fe4000786c0ff */
[----:B------:R-:W-:Y:S02]  /*cbbf0*/  LOP3.LUT P0, RZ, R3, 0x80000000, RZ, 0xc0, !PT ;  /* 0x8000000003ff7812 */ /* 0x000fe4000780c0ff */
[----:B----4-:R-:W-:-:S05]  /*cbc00*/  PRMT R3, R6, 0x7770, RZ ;  /* 0x0000777006037816 */ /* 0x010fca00000000ff */
[----:B------:R1:W-:Y:S01]  /*cbc10*/  @P6 STG.E.U8 desc[UR6][R24.64], R3 ;  /* 0x0000000318006986 */ /* 0x0003e2000c101106 */
[----:B0-----:R-:W-:Y:S01]  /*cbc20*/  ISETP.LT.AND P6, PT, R19, UR8, !P2 ;  /* 0x0000000813007c0c */ /* 0x001fe2000d7c1270 */
[----:B------:R-:W0:Y:S02]  /*cbc30*/  LDCU UR8, c[0x0][0x398] ;  /* 0x00007300ff0877ac */ /* 0x000e240008000800 */
[----:B-1----:R-:W4:Y:S01]  /*cbc40*/  LDL.LU.64 R24, [R1+0x500] ;  /* 0x0005000001187983 */ /* 0x002f220000300a00 */
[----:B------:R-:W-:-:S09]  /*cbc50*/  PRMT R3, R6, 0x7771, RZ ;  /* 0x0000777106037816 */ /* 0x000fd200000000ff */
        /* <DEDUP_REMOVED lines=20> */
[----:B---3--:R1:W-:Y:S04]  /*cbda0*/  @P6 STG.E.U8 desc[UR6][R16.64], R3 ;  /* 0x0000000310006986 */ /* 0x0083e8000c101106 */
[----:B-1----:R-:W3:Y:S01]  /*cbdb0*/  LDL.LU.64 R16, [R1+0x2a0] ;  /* 0x0002a00001107983 */ /* 0x002ee20000300a00 */
[----:B0-----:R-:W-:Y:S01]  /*cbdc0*/  ISETP.LT.AND P6, PT, R11, UR8, !P0 ;  /* 0x000000080b007c0c */ /* 0x001fe2000c7c1270 */
[----:B------:R-:W0:Y:S01]  /*cbdd0*/  LDCU UR8, c[0x0][0x398] ;  /* 0x00007300ff0877ac */ /* 0x000e220008000800 */
[----:B------:R-:W-:-:S11]  /*cbde0*/  PRMT R3, R7, 0x7772, RZ ;  /* 0x0000777207037816 */ /* 0x000fd600000000ff */
[----:B----4-:R1:W-:Y:S01]  /*cbdf0*/  @P6 STG.E.U8 desc[UR6][R24.64], R3 ;  /* 0x0000000318006986 */ /* 0x0103e2000c101106 */
[----:B0-----:R-:W-:Y:S01]  /*cbe00*/  ISETP.LT.AND P6, PT, R19, UR8, !P0 ;  /* 0x0000000813007c0c */ /* 0x001fe2000c7c1270 */
[----:B------:R-:W0:Y:S01]  /*cbe10*/  LDCU UR8, c[0x0][0x398] ;  /* 0x00007300ff0877ac */ /* 0x000e220008000800 */
[----:B------:R-:W-:Y:S02]  /*cbe20*/  PRMT R7, R7, 0x7773, RZ ;  /* 0x0000777307077816 */ /* 0x000fe400000000ff */
[----:B------:R-:W-:Y:S02]  /*cbe30*/  LOP3.LUT P2, RZ, R2, 0x2, RZ, 0xc0, !PT ;  /* 0x0000000202ff7812 */ /* 0x000fe4000784c0ff */
[----:B-1----:R-:W-:Y:S01]  /*cbe40*/  PRMT R3, R8, 0x7770, RZ ;  /* 0x0000777008037816 */ /* 0x002fe200000000ff */
[----:B------:R-:W4:Y:S01]  /*cbe50*/  LDL.LU.64 R24, [R1+0x4e8] ;  /* 0x0004e80001187983 */ /* 0x000f220000300a00 */
[----:B------:R-:W-:-:S05]  /*cbe60*/  LOP3.LUT P4, RZ, R2, 0x10, RZ, 0xc0, !PT ;  /* 0x0000001002ff7812 */ /* 0x000fca000788c0ff */
[----:B-----5:R1:W-:Y:S01]  /*cbe70*/  @P6 STG.E.U8 desc[UR6][R20.64], R7 ;  /* 0x0000000714006986 */ /* 0x0203e2000c101106 */
[----:B0-----:R-:W-:Y:S01]  /*cbe80*/  ISETP.LT.AND P6, PT, R11, UR8, !P2 ;  /* 0x000000080b007c0c */ /* 0x001fe2000d7c1270 */
[----:B------:R-:W0:Y:S02]  /*cbe90*/  LDCU UR8, c[0x0][0x398] ;  /* 0x00007300ff0877ac */ /* 0x000e240008000800 */
[----:B-1----:R-:W5:Y:S10]  /*cbea0*/  LDL.LU.64 R20, [R1+0x4e0] ;  /* 0x0004e00001147983 */ /* 0x002f740000300a00 */
[----:B------:R1:W-:Y:S01]  /*cbeb0*/  @P6 STG.E.U8 desc[UR6][R26.64], R3 ;  /* 0x000000031a006986 */ /* 0x0003e2000c101106 */
[----:B0-----:R-:W-:Y:S01]  /*cbec0*/  ISETP.LT.AND P6, PT, R19, UR8, !P2 ;  /* 0x0000000813007c0c */ /* 0x001fe2000d7c1270 */
[----:B------:R-:W0:Y:S01]  /*cbed0*/  LDCU UR8, c[0x0][0x398] ;  /* 0x00007300ff0877ac */ /* 0x000e220008000800 */
[C---:B-1----:R-:W-:Y:S01]  /*cbee0*/  PRMT R3, R8.reuse, 0x7771, RZ ;  /* 0x0000777108037816 */ /* 0x042fe200000000ff */
[----:B------:R-:W4:Y:S10]  /*cbef0*/  LDL.LU.64 R26, [R1+0x298] ;  /* 0x00029800011a7983 */ /* 0x000f340000300a00 */
[----:B------:R1:W-:Y:S01]  /*cbf00*/  @P6 STG.E.U8 desc[UR6][R22.64], R3 ;  /* 0x0000000316006986 */ /* 0x0003e2000c101106 */
[----:B0-----:R-:W-:Y:S01]  /*cbf10*/  ISETP.LT.AND P6, PT, R11, UR8, !P4 ;  /* 0x000000080b007c0c */ /* 0x001fe2000e7c1270 */
[----:B------:R-:W0:Y:S01]  /*cbf20*/  LDCU UR8, c[0x0][0x398] ;  /* 0x00007300ff0877ac */ /* 0x000e220008000800 */
[C---:B-1----:R-:W-:Y:S01]  /*cbf30*/  PRMT R3, R8.reuse, 0x7772, RZ ;  /* 0x0000777208037816 */ /* 0x042fe200000000ff */
[----:B------:R-:W4:Y:S01]  /*cbf40*/  LDL.LU.64 R22, [R1+0x290] ;  /* 0x0002900001167983 */ /* 0x000f220000300a00 */
[----:B------:R-:W-:-:S03]  /*cbf50*/  PRMT R8, R8, 0x7773, RZ ;  /* 0x0000777308087816 */ /* 0x000fc600000000ff */
[----:B------:R-:W4:Y:S06]  /*cbf60*/  LDL.LU R11, [R1+0x2fd0] ;  /* 0x002fd000010b7983 */ /* 0x000f2c0000300800 */
[----:B--2---:R1:W-:Y:S01]  /*cbf70*/  @P6 STG.E.U8 desc[UR6][R28.64], R3 ;  /* 0x000000031c006986 */ /* 0x0043e2000c101106 */
[----:B0-----:R-:W-:Y:S01]  /*cbf80*/  ISETP.LT.AND P6, PT, R19, UR8, !P4 ;  /* 0x0000000813007c0c */ /* 0x001fe2000e7c1270 */
[----:B------:R-:W0:Y:S02]  /*cbf90*/  LDCU UR8, c[0x0][0x398] ;  /* 0x00007300ff0877ac */ /* 0x000e240008000800 */
[----:B-1----:R-:W2:Y:S10]  /*cbfa0*/  LDL.LU.64 R28, [R1+0x4d8] ;  /* 0x0004d800011c7983 */ /* 0x002eb40000300a00 */
[----:B---3--:R1:W-:Y:S04]  /*cbfb0*/  @P6 STG.E.U8 desc[UR6][R16.64], R8 ;  /* 0x0000000810006986 */ /* 0x0083e8000c101106 */
[----:B-1----:R-:W3:Y:S04]  /*cbfc0*/  LDL.LU.64 R16, [R1+0x288] ;  /* 0x0002880001107983 */ /* 0x002ee80000300a00 */
[----:B------:R-:W0:Y:S01]  /*cbfd0*/  LDL.LU R8, [R1+0xda8] ;  /* 0x000da80001087983 */ /* 0x000e220000300800 */
[----:B------:R-:W-:-:S02]  /*cbfe0*/  LOP3.LUT P3, RZ, R2, 0x80, RZ, 0xc0, !PT ;  /* 0x0000008002ff7812 */ /* 0x000fc4000786c0ff */
[----:B------:R-:W-:Y:S02]  /*cbff0*/  PRMT R3, R9, 0x7770, RZ ;  /* 0x0000777009037816 */ /* 0x000fe400000000ff */
[C---:B------:R-:W-:Y:S02]  /*cc000*/  LOP3.LUT P0, RZ, R2.reuse, 0x100, RZ, 0xc0, !PT ;  /* 0x0000010002ff7812 */ /* 0x040fe4000780c0ff */
[----:B------:R-:W-:Y:S02]  /*cc010*/  LOP3.LUT P2, RZ, R2, 0x800, RZ, 0xc0, !PT ;  /* 0x0000080002ff7812 */ /* 0x000fe4000784c0ff */
[----:B0-----:R-:W-:Y:S01]  /*cc020*/  ISETP.LT.AND P6, PT, R8, UR8, !P3 ;  /* 0x0000000808007c0c */ /* 0x001fe2000dfc1270 */
[----:B------:R-:W0:-:S12]  /*cc030*/  LDCU UR8, c[0x0][0x398] ;  /* 0x00007300ff0877ac */ /* 0x000e180008000800 */
[----:B----4-:R1:W-:Y:S04]  /*cc040*/  @P6 STG.E.U8 desc[UR6][R24.64], R3 ;  /* 0x0000000318006986 */ /* 0x0103e8000c101106 */
[----:B-1----:R-:W4:Y:S01]  /*cc050*/  LDL.LU.64 R24, [R1+0x4d0] ;  /* 0x0004d00001187983 */ /* 0x002f220000300a00 */
        /* <DEDUP_REMOVED lines=8> */
[----:B------:R1:W-:Y:S04]  /*cc0e0*/  @P6 STG.E.U8 desc[UR6][R26.64], R3 ;  /* 0x000000031a006986 */ /* 0x0003e8000c101106 */
[----:B-1----:R-:W5:Y:S01]  /*cc0f0*/  LDL.LU.64 R26, [R1+0x280] ;  /* 0x00028000011a7983 */ /* 0x002f620000300a00 */
[----:B0-----:R-:W-:Y:S01]  /*cc100*/  ISETP.LT.AND P6, PT, R19, UR8, !P0 ;  /* 0x0000000813007c0c */ /* 0x001fe2000c7c1270 */
[----:B------:R-:W0:Y:S01]  /*cc110*/  LDCU UR8, c[0x0][0x398] ;  /* 0x00007300ff0877ac */ /* 0x000e220008000800 */
[----:B------:R-:W-:-:S11]  /*cc120*/  PRMT R9, R9, 0x7773, RZ ;  /* 0x0000777309097816 */ /* 0x000fd600000000ff */
        /* <DEDUP_REMOVED lines=9> */
[----:B------:R-:W-:Y:S02]  /*cc1c0*/  PRMT R3, R10, 0x7771, RZ ;  /* 0x000077710a037816 */ /* 0x000fe400000000ff */
[----:B------:R-:W-:-:S07]  /*cc1d0*/  LOP3.LUT P4, RZ, R2, 0x2000, RZ, 0xc0, !PT ;  /* 0x0000200002ff7812 */ /* 0x000fce000788c0ff */
[----:B---3--:R1:W-:Y:S01]  /*cc1e0*/  @P6 STG.E.U8 desc[UR6][R16.64], R3 ;  /* 0x0000000310006986 */ /* 0x0083e2000c101106 */
[----:B0-----:R-:W-:Y:S01]  /*cc1f0*/  ISETP.LT.AND P6, PT, R8, UR8, !P4 ;  /* 0x0000000808007c0c */ /* 0x001fe2000e7c1270 */
[----:B------:R-:W0:Y:S02]  /*cc200*/  LDCU UR8, c[0x0][0x398] ;  /* 0x00007300ff0877ac */ /* 0x000e240008000800 */
[----:B-1----:R-:W3:Y:S01]  /*cc210*/  LDL.LU.64 R16, [R1+0x270] ;  /* 0x0002700001107983 */ /* 0x002ee20000300a00 */
[C---:B------:R-:W-:Y:S02]  /*cc220*/  PRMT R3, R10.reuse, 0x7772, RZ ;  /* 0x000077720a037816 */ /* 0x040fe400000000ff */
[----:B------:R-:W-:Y:S02]  /*cc230*/  PRMT R10, R10, 0x7773, RZ ;  /* 0x000077730a0a7816 */ /* 0x000fe400000000ff */
[----:B------:R-:W-:-:S05]  /*cc240*/  LOP3.LUT P3, RZ, R2, 0x8000, RZ, 0xc0, !PT ;  /* 0x0000800002ff7812 */ /* 0x000fca000786c0ff */
        /* <DEDUP_REMOVED lines=8> */
[----:B-1----:R-:W5:Y:S10]  /*cc2d0*/  LDL.LU.64 R20, [R1+0x4b0] ;  /* 0x0004b00001147983 */ /* 0x002f740000300a00 */
[----:B------:R1:W-:Y:S04]  /*cc2e0*/  @P6 STG.E.U8 desc[UR6][R26.64], R3 ;  /* 0x000000031a006986 */ /* 0x0003e8000c101106 */
[----:B-1----:R-:W5:Y:S01]  /*cc2f0*/  LDL.LU.64 R26, [R1+0x268] ;  /* 0x00026800011a7983 */ /* 0x002f620000300a00 */
[----:B0-----:R-:W-:Y:S01]  /*cc300*/  ISETP.LT.AND P6, PT, R19, UR8, !P3 ;  /* 0x0000000813007c0c */ /* 0x001fe2000dfc1270 */
[----:B------:R-:W0:Y:S01]  /*cc310*/  LDCU UR8, c[0x0][0x398] ;  /* 0x00007300ff0877ac */ /* 0x000e220008000800 */
[----:B------:R-:W-:-:S02]  /*cc320*/  PRMT R3, R11, 0x7771, RZ ;  /* 0x000077710b037816 */ /* 0x000fc400000000ff */
[----:B------:R-:W-:-:S09]  /*cc330*/  LOP3.LUT P0, RZ, R2, 0x20000, RZ, 0xc0, !PT ;  /* 0x0002000002ff7812 */ /* 0x000fd2000780c0ff */
        /* <DEDUP_REMOVED lines=15> */
[----:B------:R-:W-:Y:S02]  /*cc430*/  PRMT R3, R12, 0x7770, RZ ;  /* 0x000077700c037816 */ /* 0x000fe400000000ff */
[----:B------:R-:W-:-:S07]  /*cc440*/  LOP3.LUT P4, RZ, R2, 0x200000, RZ, 0xc0, !PT ;  /* 0x0020000002ff7812 */ /* 0x000fce000788c0ff */
        /* <DEDUP_REMOVED lines=14> */
[----:B------:R-:W-:Y:S02]  /*cc530*/  PRMT R12, R12, 0x7773, RZ ;  /* 0x000077730c0c7816 */ /* 0x000fe400000000ff */
[----:B------:R-:W-:-:S09]  /*cc540*/  LOP3.LUT P3, RZ, R2, 0x800000, RZ, 0xc0, !PT ;  /* 0x0080000002ff7812 */ /* 0x000fd2000786c0ff */
[----:B------:R1:W-:Y:S01]  /*cc550*/  @P6 STG.E.U8 desc[UR6][R22.64], R12 ;  /* 0x0000000c16006986 */ /* 0x0003e2000c101106 */
[----:B0-----:R-:W-:Y:S01]  /*cc560*/  ISETP.LT.AND P6, PT, R8, UR8, !P3 ;  /* 0x0000000808007c0c */ /* 0x001fe2000dfc1270 */
[----:B------:R-:W0:Y:S02]  /*cc570*/  LDCU UR8, c[0x0][0x398] ;  /* 0x00007300ff0877ac */ /* 0x000e240008000800 */
[----:B-1----:R-:W5:Y:S01]  /*cc580*/  LDL.LU.64 R22, [R1+0x248] ;  /* 0x0002480001167983 */ /* 0x002f620000300a00 */
[C---:B------:R-:W-:Y:S02]  /*cc590*/  LOP3.LUT P0, RZ, R2.reuse, 0x4000000, RZ, 0xc0, !PT ;  /* 0x0400000002ff7812 */ /* 0x040fe4000780c0ff */
[C---:B------:R-:W-:Y:S02]  /*cc5a0*/  LOP3.LUT P2, RZ, R2.reuse, 0x20000000, RZ, 0xc0, !PT ;  /* 0x2000000002ff7812 */ /* 0x040fe4000784c0ff */
[----:B------:R-:W-:Y:S02]  /*cc5b0*/  LOP3.LUT P4, RZ, R2, 0x40000000, RZ, 0xc0, !PT ;  /* 0x4000000002ff7812 */ /* 0x000fe4000788c0ff */
[----:B------:R-:W-:-:S05]  /*cc5c0*/  PRMT R2, R13, 0x7770, RZ ;  /* 0x000077700d027816 */ /* 0x000fca00000000ff */
[----:B--2---:R1:W-:Y:S01]  /*cc5d0*/  @P6 STG.E.U8 desc[UR6][R28.64], R2 ;  /* 0x000000021c006986 */ /* 0x0043e2000c101106 */
[----:B0-----:R-:W-:Y:S01]  /*cc5e0*/  ISETP.LT.AND P6, PT, R19, UR8, !P3 ;  /* 0x0000000813007c0c */ /* 0x001fe2000dfc1270 */
[----:B------:R-:W0:Y:S02]  /*cc5f0*/  LDCU UR8, c[0x0][0x398] ;  /* 0x00007300ff0877ac */ /* 0x000e240008000800 */
[----:B-1----:R-:W2:Y:S01]  /*cc600*/  LDL.LU.64 R28, [R1+0x490] ;  /* 0x00049000011c7983 */ /* 0x002ea20000300a00 */
[----:B------:R-:W-:-:S03]  /*cc610*/  PRMT R2, R13, 0x7771, RZ ;  /* 0x000077710d027816 */ /* 0x000fc600000000ff */
[----:B------:R-:W2:Y:S06]  /*cc620*/  LDL.LU.64 R4, [R1+0x240] ;  /* 0x0002400001047983 */ /* 0x000eac0000300a00 */
[----:B---3--:R1:W-:Y:S01]  /*cc630*/  @P6 STG.E.U8 desc[UR6][R16.64], R2 ;  /* 0x0000000210006986 */ /* 0x0083e2000c101106 */
[----:B0-----:R-:W-:Y:S01]  /*cc640*/  ISETP.LT.AND P6, PT, R8, UR8, !P0 ;  /* 0x0000000808007c0c */ /* 0x001fe2000c7c1270 */
[----:B------:R-:W0:Y:S01]  /*cc650*/  LDCU UR8, c[0x0][0x398] ;  /* 0x00007300ff0877ac */ /* 0x000e220008000800 */
[C---:B-1----:R-:W-:Y:S02]  /*cc660*/  PRMT R2, R13.reuse, 0x7772, RZ ;  /* 0x000077720d027816 */ /* 0x042fe400000000ff */
[----:B------:R-:W-:-:S09]  /*cc670*/  PRMT R13, R13, 0x7773, RZ ;  /* 0x000077730d0d7816 */ /* 0x000fd200000000ff */
[----:B----4-:R1:W-:Y:S04]  /*cc680*/  @P6 STG.E.U8 desc[UR6][R24.64], R2 ;  /* 0x0000000218006986 */ /* 0x0103e8000c101106 */
[----:B-1----:R-:W3:Y:S04]  /*cc690*/  LDL.LU.64 R24, [R1+0x488] ;  /* 0x0004880001187983 */ /* 0x002ee80000300a00 */
[----:B------:R-:W4:Y:S01]  /*cc6a0*/  LDL.LU.64 R16, [R1+0x480] ;  /* 0x0004800001107983 */ /* 0x000f220000300a00 */
[----:B0-----:R-:W-:Y:S01]  /*cc6b0*/  ISETP.LT.AND P6, PT, R19, UR8, !P0 ;  /* 0x0000000813007c0c */ /* 0x001fe2000c7c1270 */
[----:B------:R-:W0:Y:S01]  /*cc6c0*/  LDCU UR8, c[0x0][0x398] ;  /* 0x00007300ff0877ac */ /* 0x000e220008000800 */
[----:B------:R-:W-:-:S11]  /*cc6d0*/  PRMT R2, R14, 0x7770, RZ ;  /* 0x000077700e027816 */ /* 0x000fd600000000ff */
[----:B-----5:R-:W-:Y:S01]  /*cc6e0*/  @P6 STG.E.U8 desc[UR6][R20.64], R13 ;  /* 0x0000000d14006986 */ /* 0x020fe2000c101106 */
[----:B0-----:R-:W-:Y:S01]  /*cc6f0*/  ISETP.LT.AND P6, PT, R8, UR8, !P2 ;  /* 0x0000000808007c0c */ /* 0x001fe2000d7c1270 */
[----:B------:R-:W0:-:S12]  /*cc700*/  LDCU UR8, c[0x0][0x398] ;  /* 0x00007300ff0877ac */ /* 0x000e180008000800 */
[----:B------:R1:W-:Y:S04]  /*cc710*/  @P6 STG.E.U8 desc[UR6][R26.64], R2 ;  /* 0x000000021a006986 */ /* 0x0003e8000c101106 */
[----:B-1----:R-:W5:Y:S04]  /*cc720*/  LDL.LU.64 R26, [R1+0x238] ;  /* 0x00023800011a7983 */ /* 0x002f680000300a00 */
[----:B------:R-:W5:Y:S01]  /*cc730*/  LDL.LU R21, [R1+0x1d0] ;  /* 0x0001d00001157983 */ /* 0x000f620000300800 */
        /* <DEDUP_REMOVED lines=13> */
[----:B------:R-:W-:Y:S01]  /*cc810*/  LOP3.LUT P3, RZ, R0, 0x2, RZ, 0xc0, !PT ;  /* 0x0000000200ff7812 */ /* 0x000fe2000786c0ff */
[----:B------:R-:W2:Y:S06]  /*cc820*/  LDL.LU.64 R10, [R1+0x990] ;  /* 0x00099000010a7983 */ /* 0x000eac0000300a00 */
[----:B------:R-:W-:Y:S01]  /*cc830*/  @P6 STG.E.U8 desc[UR6][R4.64], R14 ;  /* 0x0000000e04006986 */ /* 0x000fe2000c101106 */
[----:B0-----:R-:W-:Y:S01]  /*cc840*/  ISETP.LT.AND P6, PT, R8, UR8, !P3 ;  /* 0x0000000808007c0c */ /* 0x001fe2000dfc1270 */
[----:B------:R-:W0:Y:S01]  /*cc850*/  LDCU UR8, c[0x0][0x398] ;  /* 0x00007300ff0877ac */ /* 0x000e220008000800 */
[----:B------:R-:W-:-:S02]  /*cc860*/  PRMT R2, R15, 0x7770, RZ ;  /* 0x000077700f027816 */ /* 0x000fc400000000ff */
[----:B------:R-:W-:-:S09]  /*cc870*/  LOP3.LUT P0, RZ, R0, 0x8, RZ, 0xc0, !PT ;  /* 0x0000000800ff7812 */ /* 0x000fd2000780c0ff */
[----:B---3--:R1:W-:Y:S01]  /*cc880*/  @P6 STG.E.U8 desc[UR6][R24.64], R2 ;  /* 0x0000000218006986 */ /* 0x0083e2000c101106 */
[----:B0-----:R-:W-:Y:S01]  /*cc890*/  ISETP.LT.AND P6, PT, R19, UR8, !P3 ;  /* 0x0000000813007c0c */ /* 0x001fe2000dfc1270 */
[----:B------:R-:W0:Y:S02]  /*cc8a0*/  LDCU UR8, c[0x0][0x398] ;  /* 0x00007300ff0877ac */ /* 0x000e240008000800 */
[----:B-1----:R-:W3:Y:S01]  /*cc8b0*/  LDL.LU.64 R24, [R1+0x9d0] ;  /* 0x0009d00001187983 */ /* 0x002ee20000300a00 */
[----:B------:R-:W-:-:S09]  /*cc8c0*/  PRMT R2, R15, 0x7771, RZ ;  /* 0x000077710f027816 */ /* 0x000fd200000000ff */
[----:B----4-:R1:W-:Y:S04]  /*cc8d0*/  @P6 STG.E.U8 desc[UR6][R16.64], R2 ;  /* 0x0000000210006986 */ /* 0x0103e8000c101106 */
[----:B-1----:R-:W4:Y:S01]  /*cc8e0*/  LDL.LU.64 R16, [R1+0x9c8] ;  /* 0x0009c80001107983 */ /* 0x002f220000300a00 */
[----:B0-----:R-:W-:Y:S01]  /*cc8f0*/  ISETP.LT.AND P6, PT, R8, UR8, !P0 ;  /* 0x0000000808007c0c */ /* 0x001fe2000c7c1270 */
[----:B------:R-:W0:Y:S01]  /*cc900*/  LDCU UR8, c[0x0][0x398] ;  /* 0x00007300ff0877ac */ /* 0x000e220008000800 */
[----:B------:R-:W-:-:S11]  /*cc910*/  PRMT R2, R15, 0x7772, RZ ;  /* 0x000077720f027816 */ /* 0x000fd600000000ff */
[----:B-----5:R1:W-:Y:S04]  /*cc920*/  @P6 STG.E.U8 desc[UR6][R26.64], R2 ;  /* 0x000000021a006986 */ /* 0x0203e8000c101106 */
[----:B------:R-:W5:Y:S04]  /*cc930*/  LDS.128 R4, [R21] ;  /* 0x0000000015047984 */ /* 0x000f680000000c00 */
[----:B-1----:R-:W4:Y:S01]  /*cc940*/  LDL.LU.64 R26, [R1+0x988] ;  /* 0x00098800011a7983 */ /* 0x002f220000300a00 */
[----:B0-----:R-:W-:Y:S01]  /*cc950*/  ISETP.LT.AND P6, PT, R19, UR8, !P0 ;  /* 0x0000000813007c0c */ /* 0x001fe2000c7c1270 */
[----:B------:R-:W0:Y:S01]  /*cc960*/  LDCU UR8, c[0x0][0x398] ;  /* 0x00007300ff0877ac */ /* 0x000e220008000800 */
[----:B------:R-:W-:-:S02]  /*cc970*/  PRMT R15, R15, 0x7773, RZ ;  /* 0x000077730f0f7816 */ /* 0x000fc400000000ff */
[----:B------:R-:W-:-:S09]  /*cc980*/  LOP3.LUT P2, RZ, R0, 0x20, RZ, 0xc0, !PT ;  /* 0x0000002000ff7812 */ /* 0x000fd2000784c0ff */
[----:B------:R1:W-:Y:S01]  /*cc990*/  @P6 STG.E.U8 desc[UR6][R22.64], R15 ;  /* 0x0000000f16006986 */ /* 0x0003e2000c101106 */
[----:B0-----:R-:W-:Y:S01]  /*cc9a0*/  ISETP.LT.AND P6, PT, R8, UR8, !P2 ;  /* 0x0000000808007c0c */ /* 0x001fe2000d7c1270 */
[----:B------:R-:W0:Y:S02]  /*cc9b0*/  LDCU UR8, c[0x0][0x398] ;  /* 0x00007300ff0877ac */ /* 0x000e240008000800 */
[----:B-1----:R-:W4:Y:S01]  /*cc9c0*/  LDL.LU.64 R22, [R1+0x980] ;  /* 0x0009800001167983 */ /* 0x002f220000300a00 */
[----:B-----5:R-:W-:-:S09]  /*cc9d0*/  PRMT R2, R4, 0x7770, RZ ;  /* 0x0000777004027816 */ /* 0x020fd200000000ff */
[----:B--2---:R1:W-:Y:S01]  /*cc9e0*/  @P6 STG.E.U8 desc[UR6][R28.64], R2 ;  /* 0x000000021c006986 */ /* 0x0043e2000c101106 */
[----:B0-----:R-:W-:Y:S01]  /*cc9f0*/  ISETP.LT.AND P6, PT, R19, UR8, !P2 ;  /* 0x0000000813007c0c */ /* 0x001fe2000d7c1270 */
[----:B------:R-:W0:Y:S02]  /*cca00*/  LDCU UR8, c[0x0][0x398] ;  /* 0x00007300ff0877ac */ /* 0x000e240008000800 */
[----:B-1----:R-:W2:Y:S01]  /*cca10*/  LDL.LU.64 R28, [R1+0x9c0] ;  /* 0x0009c000011c7983 */ /* 0x002ea20000300a00 */
[----:B------:R-:W-:Y:S02]  /*cca20*/  PRMT R2, R4, 0x7771, RZ ;  /* 0x0000777104027816 */ /* 0x000fe400000000ff */
[----:B------:R-:W-:-:S07]  /*cca30*/  LOP3.LUT P4, RZ, R0, 0x80, RZ, 0xc0, !PT ;  /* 0x0000008000ff7812 */ /* 0x000fce000788c0ff */
[----:B------:R1:W-:Y:S01]  /*cca40*/  @P6 STG.E.U8 desc[UR6][R10.64], R2 ;  /* 0x000000020a006986 */ /* 0x0003e2000c101106 */
[----:B0-----:R-:W-:Y:S01]  /*cca50*/  ISETP.LT.AND P6, PT, R8, UR8, !P4 ;  /* 0x0000000808007c0c */ /* 0x001fe2000e7c1270 */
[----:B------:R-:W0:Y:S02]  /*cca60*/  LDCU UR8, c[0x0][0x398] ;  /* 0x00007300ff0877ac */ /* 0x000e240008000800 */
[----:B-1----:R-:W5:Y:S01]  /*cca70*/  LDL.LU.64 R10, [R1+0x978] ;  /* 0x00097800010a7983 */ /* 0x002f620000300a00 */
[C---:B------:R-:W-:Y:S02]  /*cca80*/  PRMT R2, R4.reuse, 0x7772, RZ ;  /* 0x0000777204027816 */ /* 0x040fe400000000ff */
[----:B------:R-:W-:Y:S02]  /*cca90*/  PRMT R4, R4, 0x7773, RZ ;  /* 0x0000777304047816 */ /* 0x000fe400000000ff */
[----:B------:R-:W-:-:S05]  /*ccaa0*/  LOP3.LUT P3, RZ, R0, 0x200, RZ, 0xc0, !PT ;  /* 0x0000020000ff7812 */ /* 0x000fca000786c0ff */
[----:B---3--:R1:W-:Y:S01]  /*ccab0*/  @P6 STG.E.U8 desc[UR6][R24.64], R2 ;  /* 0x0000000218006986 */ /* 0x0083e2000c101106 */
[----:B0-----:R-:W-:Y:S01]  /*ccac0*/  ISETP.LT.AND P6, PT, R19, UR8, !P4 ;  /* 0x0000000813007c0c */ /* 0x001fe2000e7c1270 */
[----:B------:R-:W0:Y:S02]  /*ccad0*/  LDCU UR8, c[0x0][0x398] ;  /* 0x00007300ff0877ac */ /* 0x000e240008000800 */
[----:B-1----:R-:W3:Y:S10]  /*ccae0*/  LDL.LU.64 R24, [R1+0x9b8] ;  /* 0x0009b80001187983 */ /* 0x002ef40000300a00 */
[----:B----4-:R1:W-:Y:S04]  /*ccaf0*/  @P6 STG.E.U8 desc[UR6][R16.64], R4 ;  /* 0x0000000410006986 */ /* 0x0103e8000c101106 */
[----:B-1----:R-:W4:Y:S01]  /*ccb00*/  LDL.LU.64 R16, [R1+0x9b0] ;  /* 0x0009b00001107983 */ /* 0x002f220000300a00 */
[----:B0-----:R-:W-:Y:S01]  /*ccb10*/  ISETP.LT.AND P6, PT, R8, UR8, !P3 ;  /* 0x0000000808007c0c */ /* 0x001fe2000dfc1270 */
[----:B------:R-:W0:Y:S01]  /*ccb20*/  LDCU UR8, c[0x0][0x398] ;  /* 0x00007300ff0877ac */ /* 0x000e220008000800 */
[----:B------:R-:W-:-:S11]  /*ccb30*/  PRMT R2, R5, 0x7770, RZ ;  /* 0x0000777005027816 */ /* 0x000fd600000000ff */
[----:B------:R1:W-:Y:S04]  /*ccb40*/  @P6 STG.E.U8 desc[UR6][R26.64], R2 ;  /* 0x000000021a006986 */ /* 0x0003e8000c101106 */
[----:B-1----:R-:W4:Y:S01]  /*ccb50*/  LDL.LU.64 R26, [R1+0x970] ;  /* 0x00097000011a7983 */ /* 0x002f220000300a00 */
[----:B0-----:R-:W-:Y:S01]  /*ccb60*/  ISETP.LT.AND P6, PT, R19, UR8, !P3 ;  /* 0x0000000813007c0c */ /* 0x001fe2000dfc1270 */
[----:B------:R-:W0:Y:S01]  /*ccb70*/  LDCU UR8, c[0x0][0x398] ;  /* 0x00007300ff0877ac */ /* 0x000e220008000800 */
[----:B------:R-:W-:Y:S02]  /*ccb80*/  PRMT R2, R5, 0x7771, RZ ;  /* 0x0000777105027816 */ /* 0x000fe400000000ff */
[----:B------:R-:W-:-:S09]  /*ccb90*/  LOP3.LUT P0, RZ, R0, 0x800, RZ, 0xc0, !PT ;  /* 0x0000080000ff7812 */ /* 0x000fd2000780c0ff */
[----:B------:R1:W-:Y:S01]  /*ccba0*/  @P6 STG.E.U8 desc[UR6][R22.64], R2 ;  /* 0x0000000216006986 */ /* 0x0003e2000c101106 */
[----:B0-----:R-:W-:Y:S01]  /*ccbb0*/  ISETP.LT.AND P6, PT, R8, UR8, !P0 ;  /* 0x0000000808007c0c */ /* 0x001fe2000c7c1270 */
[----:B------:R-:W0:Y:S02]  /*ccbc0*/  LDCU UR8, c[0x0][0x398] ;  /* 0x00007300ff0877ac */ /* 0x000e240008000800 */
[----:B-1----:R-:W4:Y:S01]  /*ccbd0*/  LDL.LU.64 R22, [R1+0x968] ;  /* 0x0009680001167983 */ /* 0x002f220000300a00 */
[----:B------:R-:W-:-:S09]  /*ccbe0*/  PRMT R2, R5, 0x7772, RZ ;  /* 0x0000777205027816 */ /* 0x000fd200000000ff */
[----:B--2---:R1:W-:Y:S01]  /*ccbf0*/  @P6 STG.E.U8 desc[UR6][R28.64], R2 ;  /* 0x000000021c006986 */ /* 0x0043e2000c101106 */
[----:B0-----:R-:W-:Y:S01]  /*ccc00*/  ISETP.LT.AND P6, PT, R19, UR8, !P0 ;  /* 0x0000000813007c0c */ /* 0x001fe2000c7c1270 */
[----:B------:R-:W0:Y:S02]  /*ccc10*/  LDCU UR8, c[0x0][0x398] ;  /* 0x00007300ff0877ac */ /* 0x000e240008000800 */
[----:B-1----:R-:W2:Y:S01]  /*ccc20*/  LDL.LU.64 R28, [R1+0x9a8] ;  /* 0x0009a800011c7983 */ /* 0x002ea20000300a00 */
[----:B------:R-:W-:Y:S02]  /*ccc30*/  PRMT R5, R5, 0x7773, RZ ;  /* 0x0000777305057816 */ /* 0x000fe400000000ff */
[----:B------:R-:W-:-:S07]  /*ccc40*/  LOP3.LUT P2, RZ, R0, 0x2000, RZ, 0xc0, !PT ;  /* 0x0000200000ff7812 */ /* 0x000fce000784c0ff */
[----:B-----5:R1:W-:Y:S01]  /*ccc50*/  @P6 STG.E.U8 desc[UR6][R10.64], R5 ;  /* 0x000000050a006986 */ /* 0x0203e2000c101106 */
[----:B0-----:R-:W-:Y:S01]  /*ccc60*/  ISETP.LT.AND P6, PT, R8, UR8, !P2 ;  /* 0x0000000808007c0c */ /* 0x001fe2000d7c1270 */
[----:B------:R-:W0:Y:S02]  /*ccc70*/  LDCU UR8, c[0x0][0x398] ;  /* 0x00007300ff0877ac */ /* 0x000e240008000800 */
[----:B-1----:R-:W5:Y:S01]  /*ccc80*/  LDL.LU.64 R10, [R1+0x960] ;  /* 0x00096000010a7983 */ /* 0x002f620000300a00 */
[----:B------:R-:W-:Y:S02]  /*ccc90*/  PRMT R2, R6, 0x7770, RZ ;  /* 0x0000777006027816 */ /* 0x000fe400000000ff */
[C---:B------:R-:W-:Y:S02]  /*ccca0*/  LOP3.LUT P4, RZ, R0.reuse, 0x10000, RZ, 0xc0, !PT ;  /* 0x0001000000ff7812 */ /* 0x040fe4000788c0ff */
[C---:B------:R-:W-:Y:S02]  /*cccb0*/  LOP3.LUT P3, RZ, R0.reuse, 0x80000, RZ, 0xc0, !PT ;  /* 0x0008000000ff7812 */ /* 0x040fe4000786c0ff */
[----:B------:R-:W-:-:S02]  /*cccc0*/  LOP3.LUT P0, RZ, R0, 0x100000, RZ, 0xc0, !PT ;  /* 0x0010000000ff7812 */ /* 0x000fc4000780c0ff */
[C---:B------:R-:W-:Y:S01]  /*cccd0*/  LOP3.LUT P1, RZ, R0.reuse, 0x2000000, RZ, 0xc0, !PT ;  /* 0x0200000000ff7812 */ /* 0x040fe2000782c0ff */
[----:B---3--:R1:W-:Y:S01]  /*ccce0*/  @P6 STG.E.U8 desc[UR6][R24.64], R2 ;  /* 0x0000000218006986 */ /* 0x0083e2000c101106 */
[----:B0-----:R-:W-:Y:S01]  /*cccf0*/  ISETP.LT.AND P6, PT, R19, UR8, !P2 ;  /* 0x0000000813007c0c */ /* 0x001fe2000d7c1270 */
[----:B------:R-:W0:Y:S01]  /*ccd00*/  LDCU UR8, c[0x0][0x398] ;  /* 0x00007300ff0877ac */ /* 0x000e220008000800 */
[----:B------:R-:W-:Y:S01]  /*ccd10*/  LOP3.LUT P2, RZ, R0, 0x800000, RZ, 0xc0, !PT ;  /* 0x0080000000ff7812 */ /* 0x000fe2000784c0ff */
[----:B-1----:R-:W3:Y:S01]  /*ccd20*/  LDL.LU.64 R24, [R1+0x9a0] ;  /* 0x0009a00001187983 */ /* 0x002ee20000300a00 */
[----:B------:R-:W-:-:S09]  /*ccd30*/  PRMT R0, R6, 0x7771, RZ ;  /* 0x0000777106007816 */ /* 0x000fd200000000ff */
        /* <DEDUP_REMOVED lines=9> */
[----:B------:R-:W-:-:S11]  /*ccdd0*/  PRMT R6, R6, 0x7773, RZ ;  /* 0x0000777306067816 */ /* 0x000fd600000000ff */
[----:B------:R1:W-:Y:S01]  /*ccde0*/  @P6 STG.E.U8 desc[UR6][R22.64], R6 ;  /* 0x0000000616006986 */ /* 0x0003e2000c101106 */
[C---:B0-----:R-:W-:Y:S01]  /*ccdf0*/  ISETP.LT.AND P6, PT, R8.reuse, UR8, !P3 ;  /* 0x0000000808007c0c */ /* 0x041fe2000dfc1270 */
[----:B------:R-:W0:Y:S01]  /*cce00*/  LDCU UR8, c[0x0][0x398] ;  /* 0x00007300ff0877ac */ /* 0x000e220008000800 */
[----:B------:R-:W-:Y:S01]  /*cce10*/  PRMT R0, R7, 0x7770, RZ ;  /* 0x0000777007007816 */ /* 0x000fe200000000ff */
[----:B-1----:R-:W4:Y:S10]  /*cce20*/  LDL.LU.64 R22, [R1+0x9f8] ;  /* 0x0009f80001167983 */ /* 0x002f340000300a00 */
[----:B--2---:R1:W-:Y:S01]  /*cce30*/  @P6 STG.E.U8 desc[UR6][R28.64], R0 ;  /* 0x000000001c006986 */ /* 0x0043e2000c101106 */
[----:B0-----:R-:W-:Y:S01]  /*cce40*/  ISETP.LT.AND P6, PT, R19, UR8, !P3 ;  /* 0x0000000813007c0c */ /* 0x001fe2000dfc1270 */
[----:B------:R-:W0:Y:S01]  /*cce50*/  LDCU UR8, c[0x0][0x398] ;  /* 0x00007300ff0877ac */ /* 0x000e220008000800 */
[C---:B-1----:R-:W-:Y:S01]  /*cce60*/  PRMT R0, R7.reuse, 0x7771, RZ ;  /* 0x0000777107007816 */ /* 0x042fe200000000ff */
[----:B------:R-:W2:Y:S10]  /*cce70*/  LDL.LU.64 R28, [R1+0xa08] ;  /* 0x000a0800011c7983 */ /* 0x000eb40000300a00 */
[----:B-----5:R1:W-:Y:S01]  /*cce80*/  @P6 STG.E.U8 desc[UR6][R10.64], R0 ;  /* 0x000000000a006986 */ /* 0x0203e2000c101106 */
[----:B0-----:R-:W-:Y:S01]  /*cce90*/  ISETP.LT.AND P6, PT, R8, UR8, !P0 ;  /* 0x0000000808007c0c */ /* 0x001fe2000c7c1270 */
[----:B------:R-:W0:Y:S01]  /*ccea0*/  LDCU UR8, c[0x0][0x398] ;  /* 0x00007300ff0877ac */ /* 0x000e220008000800 */
[----:B-1----:R-:W-:-:S02]  /*cceb0*/  PRMT R0, R7, 0x7772, RZ ;  /* 0x0000777207007816 */ /* 0x002fc400000000ff */
[----:B------:R-:W-:-:S09]  /*ccec0*/  PRMT R7, R7, 0x7773, RZ ;  /* 0x0000777307077816 */ /* 0x000fd200000000ff */
[----:B---3--:R1:W-:Y:S01]  /*cced0*/  @P6 STG.E.U8 desc[UR6][R24.64], R0 ;  /* 0x0000000018006986 */ /* 0x0083e2000c101106 */
[C---:B0-----:R-:W-:Y:S01]  /*ccee0*/  ISETP.LT.AND P6, PT, R19.reuse, UR8, !P0 ;  /* 0x0000000813007c0c */ /* 0x041fe2000c7c1270 */
[----:B------:R-:W0:Y:S02]  /*ccef0*/  LDCU UR8, c[0x0][0x398] ;  /* 0x00007300ff0877ac */ /* 0x000e240008000800 */
[----:B-1----:R-:W3:Y:S10]  /*ccf00*/  LDL.LU.64 R24, [R1+0x9f0] ;  /* 0x0009f00001187983 */ /* 0x002ef40000300a00 */
[----:B----4-:R-:W-:Y:S04]  /*ccf10*/  @P6 STG.E.U8 desc[UR6][R16.64], R7 ;  /* 0x0000000710006986 */ /* 0x010fe8000c101106 */
[----:B------:R-:W1:Y:S01]  /*ccf20*/  LDS.128 R4, [R21+0x400] ;  /* 0x0004000015047984 */ /* 0x000e620000000c00 */
[----:B0-----:R-:W-:Y:S01]  /*ccf30*/  ISETP.LT.AND P6, PT, R8, UR8, !P2 ;  /* 0x0000000808007c0c */ /* 0x001fe2000d7c1270 */
[----:B------:R-:W0:Y:S01]  /*ccf40*/  LDCU UR8, c[0x0][0x398] ;  /* 0x00007300ff0877ac */ /* 0x000e220008000800 */
[C---:B-1----:R-:W-:Y:S01]  /*ccf50*/  PRMT R0, R4.reuse, 0x7770, RZ ;  /* 0x0000777004007816 */ /* 0x042fe200000000ff */
[----:B------:R-:W-:Y:S10]  /*ccf60*/  STL.64 [R1+0x2fc8], R6 ;  /* 0x002fc80601007387 */ /* 0x000ff40000100a00 */
[----:B------:R1:W-:Y:S04]  /*ccf70*/  @P6 STG.E.U8 desc[UR6][R26.64], R0 ;  /* 0x000000001a006986 */ /* 0x0003e8000c101106 */
[----:B-1----:R-:W4:Y:S04]  /*ccf80*/  LDL.LU.64 R26, [R1+0xa20] ;  /* 0x000a2000011a7983 */ /* 0x002f280000300a00 */
[----:B------:R-:W5:Y:S01]  /*ccf90*/  LDL.LU.64 R6, [R1+0x228] ;  /* 0x0002280001067983 */ /* 0x000f620000300a00 */
[----:B0-----:R-:W-:Y:S01]  /*ccfa0*/  ISETP.LT.AND P6, PT, R19, UR8, !P2 ;  /* 0x0000000813007c0c */ /* 0x001fe2000d7c1270 */
[----:B------:R-:W0:Y:S01]  /*ccfb0*/  LDCU UR8, c[0x0][0x398] ;  /* 0x00007300ff0877ac */ /* 0x000e220008000800 */
[----:B------:R-:W-:Y:S01]  /*ccfc0*/  PRMT R0, R4, 0x7771, RZ ;  /* 0x0000777104007816 */ /* 0x000fe200000000ff */
[----:B------:R-:W5:Y:S01]  /*ccfd0*/  LDL.LU.64 R14, [R1+0x220] ;  /* 0x00022000010e7983 */ /* 0x000f620000300a00 */
[----:B------:R-:W-:-:S03]  /*ccfe0*/  LOP3.LUT P5, RZ, R18, 0x80000, RZ, 0xc0, !PT ;  /* 0x0008000012ff7812 */ /* 0x000fc600078ac0ff */
[----:B------:R-:W5:Y:S01]  /*ccff0*/  LDL.LU.64 R12, [R1+0x218] ;  /* 0x00021800010c7983 */ /* 0x000f620000300a00 */
[----:B------:R-:W-:-:S03]  /*cd000*/  PRMT R2, R5, 0x7771, RZ ;  /* 0x0000777105027816 */ /* 0x000fc600000000ff */
[----:B------:R-:W5:Y:S04]  /*cd010*/  LDL.LU.64 R10, [R1+0x210] ;  /* 0x00021000010a7983 */ /* 0x000f680000300a00 */
[----:B------:R1:W-:Y:S01]  /*cd020*/  @P6 STG.E.U8 desc[UR6][R22.64], R0 ;  /* 0x0000000016006986 */ /* 0x0003e2000c101106 */
[----:B0-----:R-:W-:Y:S01]  /*cd030*/  ISETP.LT.AND P6, PT, R8, UR8, !P1 ;  /* 0x0000000808007c0c */ /* 0x001fe2000cfc1270 */
[----:B------:R-:W0:Y:S02]  /*cd040*/  LDCU UR8, c[0x0][0x398] ;  /* 0x00007300ff0877ac */ /* 0x000e240008000800 */
[----:B------:R-:W5:Y:S04]  /*cd050*/  LDL.LU.64 R16, [R1+0x208] ;  /* 0x0002080001107983 */ /* 0x000f680000300a00 */
[----:B------:R-:W5:Y:S01]  /*cd060*/  LDL.LU.64 R20, [R1+0x1f8] ;  /* 0x0001f80001147983 */ /* 0x000f620000300a00 */
[----:B-1----:R-:W-:-:S03]  /*cd070*/  PRMT R0, R4, 0x7772, RZ ;  /* 0x0000777204007816 */ /* 0x002fc600000000ff */
[----:B------:R-:W5:Y:S04]  /*cd080*/  LDL.LU.64 R22, [R1+0x1e8] ;  /* 0x0001e80001167983 */ /* 0x000f680000300a00 */
[----:B--2---:R1:W-:Y:S01]  /*cd090*/  @P6 STG.E.U8 desc[UR6][R28.64], R0 ;  /* 0x000000001c006986 */ /* 0x0043e2000c101106 */
[----:B0-----:R-:W-:Y:S01]  /*cd0a0*/  ISETP.LT.AND P6, PT, R19, UR8, !P1 ;  /* 0x0000000813007c0c */ /* 0x001fe2000cfc1270 */
[----:B------:R-:W0:Y:S01]  /*cd0b0*/  LDCU UR8, c[0x0][0x398] ;  /* 0x00007300ff0877ac */ /* 0x000e220008000800 */
[----:B------:R-:W-:Y:S02]  /*cd0c0*/  PRMT R4, R4, 0x7773, RZ ;  /* 0x0000777304047816 */ /* 0x000fe400000000ff */
[----:B-1----:R-:W-:Y:S01]  /*cd0d0*/  PRMT R0, R5, 0x7770, RZ ;  /* 0x0000777005007816 */ /* 0x002fe200000000ff */
[----:B------:R-:W2:Y:S08]  /*cd0e0*/  LDL.LU.64 R28, [R1+0x1e0] ;  /* 0x0001e000011c7983 */ /* 0x000eb00000300a00 */
[----:B---3--:R1:W-:Y:S01]  /*cd0f0*/  @P6 STG.E.U8 desc[UR6][R24.64], R4 ;  /* 0x0000000418006986 */ /* 0x0083e2000c101106 */
[----:B------:R-:W-:Y:S01]  /*cd100*/  ISETP.LT.AND P6, PT, R8, UR9, !P5 ;  /* 0x0000000908007c0c */ /* 0x000fe2000efc1270 */
[----:B------:R-:W3:Y:S01]  /*cd110*/  LDCU UR9, c[0x0][0x398] ;  /* 0x00007300ff0977ac */ /* 0x000ee20008000800 */
[----:B0-----:R-:W-:-:S02]  /*cd120*/  ISETP.LT.AND P5, PT, R19, UR8, !P5 ;  /* 0x0000000813007c0c */ /* 0x001fc4000efa1270 */
[C---:B------:R-:W-:Y:S01]  /*cd130*/  LOP3.LUT P4, RZ, R18.reuse, 0x40000, RZ, 0xc0, !PT ;  /* 0x0004000012ff7812 */ /* 0x040fe2000788c0ff */
[----:B------:R-:W0:Y:S01]  /*cd140*/  LDCU UR8, c[0x0][0x398] ;  /* 0x00007300ff0877ac */ /* 0x000e220008000800 */
[----:B-1----:R-:W2:Y:S07]  /*cd150*/  LDL.LU.64 R24, [R1+0x1d8] ;  /* 0x0001d80001187983 */ /* 0x002eae0000300a00 */
[----:B----4-:R1:W-:Y:S04]  /*cd160*/  @P6 STG.E.U8 desc[UR6][R26.64], R0 ;  /* 0x000000001a006986 */ /* 0x0103e8000c101106 */
[----:B-----5:R4:W-:Y:S04]  /*cd170*/  @P5 STG.E.U8 desc[UR6][R6.64], R2 ;  /* 0x0000000206005986 */ /* 0x0209e8000c101106 */
[----:B-1----:R-:W5:Y:S04]  /*cd180*/  LDL.LU.64 R26, [R1+0x200] ;  /* 0x00020000011a7983 */ /* 0x002f680000300a00 */
[----:B----4-:R-:W4:Y:S01]  /*cd190*/  LDL.LU.64 R6, [R1+0x2fc8] ;  /* 0x002fc80001067983 */ /* 0x010f220000300a00 */
[----:B------:R-:W-:-:S02]  /*cd1a0*/  LOP3.LUT P3, RZ, R18, 0x20000, RZ, 0xc0, !PT ;  /* 0x0002000012ff7812 */ /* 0x000fc4000786c0ff */
[C---:B------:R-:W-:Y:S01]  /*cd1b0*/  ISETP.LT.AND P6, PT, R8.reuse, UR10, !P4 ;  /* 0x0000000a08007c0c */ /* 0x040fe2000e7c1270 */
[----:B------:R-:W1:Y:S01]  /*cd1c0*/  LDCU UR10, c[0x0][0x398] ;  /* 0x00007300ff0a77ac */ /* 0x000e620008000800 */
[----:B---3--:R-:W-:Y:S01]  /*cd1d0*/  ISETP.LT.AND P5, PT, R8, UR9, !P3 ;  /* 0x0000000908007c0c */ /* 0x008fe2000dfa1270 */
[----:B------:R-:W3:Y:S01]  /*cd1e0*/  LDCU UR9, c[0x0][0x398] ;  /* 0x00007300ff0977ac */ /* 0x000ee20008000800 */
[----:B------:R-:W-:Y:S02]  /*cd1f0*/  ISETP.LT.AND P4, PT, R19, UR11, !P4 ;  /* 0x0000000b13007c0c */ /* 0x000fe4000e781270 */
[C---:B------:R-:W-:Y:S02]  /*cd200*/  PRMT R3, R5.reuse, 0x7772, RZ ;  /* 0x0000777205037816 */ /* 0x040fe400000000ff */
[----:B------:R-:W-:Y:S02]  /*cd210*/  PRMT R5, R5, 0x7773, RZ ;  /* 0x0000777305057816 */ /* 0x000fe400000000ff */
[----:B------:R-:W-:-:S03]  /*cd220*/  LOP3.LUT P2, RZ, R18, 0x8000, RZ, 0xc0, !PT ;  /* 0x0000800012ff7812 */ /* 0x000fc6000784c0ff */
[----:B------:R1:W-:Y:S01]  /*cd230*/  @P6 STG.E.U8 desc[UR6][R14.64], R3 ;  /* 0x000000030e006986 */ /* 0x0003e2000c101106 */
[C---:B------:R-:W-:Y:S02]  /*cd240*/  LOP3.LUT P1, RZ, R18.reuse, 0x4000, RZ, 0xc0, !PT ;  /* 0x0000400012ff7812 */ /* 0x040fe4000782c0ff */
[C---:B0-----:R-:W-:Y:S02]  /*cd250*/  ISETP.LT.AND P3, PT, R19.reuse, UR8, !P3 ;  /* 0x0000000813007c0c */ /* 0x041fe4000df61270 */
[----:B------:R-:W-:Y:S01]  /*cd260*/  LOP3.LUT P0, RZ, R18, 0x10000, RZ, 0xc0, !PT ;  /* 0x0001000012ff7812 */ /* 0x000fe2000780c0ff */
[----:B------:R-:W-:Y:S01]  /*cd270*/  @P4 STG.E.U8 desc[UR6][R12.64], R5 ;  /* 0x000000050c004986 */ /* 0x000fe2000c101106 */
[C---:B------:R-:W-:Y:S02]  /*cd280*/  ISETP.LT.AND P6, PT, R8.reuse, UR12, !P2 ;  /* 0x0000000c08007c0c */ /* 0x040fe4000d7c1270 */
[----:B------:R-:W-:Y:S02]  /*cd290*/  ISETP.LT.AND P2, PT, R19, UR13, !P2 ;  /* 0x0000000d13007c0c */ /* 0x000fe4000d741270 */
[----:B------:R-:W-:-:S02]  /*cd2a0*/  ISETP.LT.AND P4, PT, R8, UR14, !P0 ;  /* 0x0000000e08007c0c */ /* 0x000fc4000c781270 */
[----:B------:R-:W-:Y:S02]  /*cd2b0*/  ISETP.LT.AND P0, PT, R19, UR15, !P0 ;  /* 0x0000000f13007c0c */ /* 0x000fe4000c701270 */
[----:B----4-:R-:W-:-:S05]  /*cd2c0*/  PRMT R4, R6, 0x7770, RZ ;  /* 0x0000777006047816 */ /* 0x010fca00000000ff */
[----:B------:R0:W-:Y:S01]  /*cd2d0*/  @P5 STG.E.U8 desc[UR6][R10.64], R4 ;  /* 0x000000040a005986 */ /* 0x0001e2000c101106 */
[----:B-1----:R-:W-:Y:S02]  /*cd2e0*/  ISETP.LT.AND P5, PT, R8, UR10, !P1 ;  /* 0x0000000a08007c0c */ /* 0x002fe4000cfa1270 */
[----:B---3--:R-:W-:Y:S02]  /*cd2f0*/  ISETP.LT.AND P1, PT, R19, UR9, !P1 ;  /* 0x0000000913007c0c */ /* 0x008fe4000cf21270 */
[C---:B------:R-:W-:Y:S02]  /*cd300*/  PRMT R0, R6.reuse, 0x7771, RZ ;  /* 0x0000777106007816 */ /* 0x040fe400000000ff */
[C---:B------:R-:W-:Y:S02]  /*cd310*/  PRMT R2, R6.reuse, 0x7772, RZ ;  /* 0x0000777206027816 */ /* 0x040fe400000000ff */
[----:B------:R-:W-:Y:S02]  /*cd320*/  PRMT R6, R6, 0x7773, RZ ;  /* 0x0000777306067816 */ /* 0x000fe400000000ff */
[C---:B------:R-:W-:Y:S01]  /*cd330*/  PRMT R3, R7.reuse, 0x7770, RZ ;  /* 0x0000777007037816 */ /* 0x040fe200000000ff */
[----:B------:R1:W-:Y:S01]  /*cd340*/  @P3 STG.E.U8 desc[UR6][R16.64], R0 ;  /* 0x0000000010003986 */ /* 0x0003e2000c101106 */
[----:B0-----:R-:W-:-:S02]  /*cd350*/  PRMT R4, R7, 0x7771, RZ ;  /* 0x0000777107047816 */ /* 0x001fc400000000ff */
[C---:B------:R-:W-:Y:S01]  /*cd360*/  PRMT R5, R7.reuse, 0x7772, RZ ;  /* 0x0000777207057816 */ /* 0x040fe200000000ff */
[----:B------:R1:W-:Y:S04]  /*cd370*/  @P6 STG.E.U8 desc[UR6][R20.64], R2 ;  /* 0x0000000214006986 */ /* 0x0003e8000c101106 */
[----:B------:R1:W-:Y:S04]  /*cd380*/  @P2 STG.E.U8 desc[UR6][R22.64], R6 ;  /* 0x0000000616002986 */ /* 0x0003e8000c101106 */
[----:B--2---:R1:W-:Y:S04]  /*cd390*/  @P5 STG.E.U8 desc[UR6][R28.64], R3 ;  /* 0x000000031c005986 */ /* 0x0043e8000c101106 */
[----:B------:R1:W-:Y:S01]  /*cd3a0*/  @P1 STG.E.U8 desc[UR6][R24.64], R4 ;  /* 0x0000000418001986 */ /* 0x0003e2000c101106 */
[----:B------:R-:W-:-:S03]  /*cd3b0*/  PRMT R7, R7, 0x7773, RZ ;  /* 0x0000777307077816 */ /* 0x000fc600000000ff */
[----:B-----5:R1:W-:Y:S01]  /*cd3c0*/  @P4 STG.E.U8 desc[UR6][R26.64], R5 ;  /* 0x000000051a004986 */ /* 0x0203e2000c101106 */
[----:B------:R-:W-:Y:S05]  /*cd3d0*/  @!P0 EXIT ;  /* 0x000000000000894d */ /* 0x000fea0003800000 */
[----:B-1----:R-:W2:Y:S04]  /*cd3e0*/  LDL.LU.64 R26, [R1+0x1f0] ;  /* 0x0001f000011a7983 */ /* 0x002ea80000300a00 */
[----:B--2---:R-:W-:Y:S01]  /*cd3f0*/  STG.E.U8 desc[UR6][R26.64], R7 ;  /* 0x000000071a007986 */ /* 0x004fe2000c101106 */
[----:B------:R-:W-:Y:S05]  /*cd400*/  EXIT ;  /* 0x000000000000794d */ /* 0x000fea0003800000 */
.L_x_3:
[----:B------:R-:W-:-:S00]  /*cd410*/  BRA `(.L_x_3) ;  /* 0xfffffffc00fc7947 */ /* 0x000fc0000383ffff */
[----:B------:R-:W-:-:S00]  /*cd420*/  NOP ;  /* 0x0000000000007918 */ /* 0x000fc00000000000 */
        /* <DEDUP_REMOVED lines=13> */
.L_x_4:


//--------------------- .nv.shared.matmul_kernel  --------------------------
	.section	.nv.shared.matmul_kernel,"aw",@nobits
	.sectionflags	@""
	.align	16
	.zero		1024


//--------------------- .nv.shared.reserved.0     --------------------------
	.section	.nv.shared.reserved.0,"aw",@nobits
	.weak		__nv_reservedSMEM_offset_0_alias
	.size		__nv_reservedSMEM_offset_0_alias, 0, 64
	.other		__nv_reservedSMEM_offset_0_alias,@"STO_CUDA_RESERVED_SHARED STV_DEFAULT"
__nv_reservedSMEM_offset_0_alias:
	.zero		0
	.zero		64


//--------------------- .nv.constant0.matmul_kernel --------------------------
	.section	.nv.constant0.matmul_kernel,"a",@progbits
	.sectionflags	@""
	.align	4
.nv.constant0.matmul_kernel:
	.zero		976


//--------------------- SYMBOLS --------------------------

	.type		.nv.reservedSmem.offset0,@object
	.size		.nv.reservedSmem.offset0,0x4
	.type		.nv.reservedSmem.cap,@object
	.size		.nv.reservedSmem.cap,0x4
